	.target	sm_90a

	.elftype	@"ET_EXEC"


//--------------------- .note.nv.tkinfo           --------------------------
	.section	.note.nv.tkinfo,"",@"SHT_NOTE"
	.sectionflags	@"SHF_NOTE_NV_TKINFO"
	.tkinfo
        /*0018*/ 	.word	0x00000002
        /*0030*/ 	.string	""
        /*0030*/ 	.string	"ptxas"
        /*0030*/ 	.string	"Cuda compilation tools, release 13.0, V13.0.88"
        /*0030*/ 	.string	"Build cuda_13.0.r13.0/compiler.36424714_0"
        /*0030*/ 	.string	"-v  -suppress-debug-info  -lineinfo  -arch sm_90a "



//--------------------- .note.nv.cuinfo           --------------------------
	.section	.note.nv.cuinfo,"",@"SHT_NOTE"
	.sectionflags	@"SHF_NOTE_NV_CUINFO"
        /*0018*/ 	.short	0x0002
        /*001a*/ 	.short	0x005a
        /*001c*/ 	.short	0x0082
	.zero		2


//--------------------- .nv.info                  --------------------------
	.section	.nv.info,"",@"SHT_CUDA_INFO"
	.align	4


	//----- nvinfo : EIATTR_REGCOUNT
	.align		4
        /*0000*/ 	.byte	0x04, 0x2f
        /*0002*/ 	.short	(.L_1 - .L_0)
	.align		4
.L_0:
        /*0004*/ 	.word	index@(matmul_kernel)
        /*0008*/ 	.word	0x00000040


	//----- nvinfo : EIATTR_FRAME_SIZE
	.align		4
.L_1:
        /*000c*/ 	.byte	0x04, 0x11
        /*000e*/ 	.short	(.L_3 - .L_2)
	.align		4
.L_2:
        /*0010*/ 	.word	index@(matmul_kernel)
        /*0014*/ 	.word	0x00003b50


	//----- nvinfo : EIATTR_MIN_STACK_SIZE
	.align		4
.L_3:
        /*0018*/ 	.byte	0x04, 0x12
        /*001a*/ 	.short	(.L_5 - .L_4)
	.align		4
.L_4:
        /*001c*/ 	.word	index@(matmul_kernel)
        /*0020*/ 	.word	0x00003b50
.L_5:


//--------------------- .nv.compat                --------------------------
	.section	.nv.compat,"",@"SHT_CUDA_COMPAT_INFO"
	.align	4
        /*0000*/ 	.byte	0x02, 0x09, 0x01, 0x00, 0x02, 0x02, 0x02, 0x00, 0x02, 0x05, 0x05, 0x00, 0x03, 0x07, 0x01, 0x01
        /*0010*/ 	.byte	0x02, 0x03, 0x00, 0x00, 0x02, 0x06, 0x01, 0x00, 0x04, 0x0b, 0x08, 0x00, 0x00, 0x00, 0x00, 0x00
        /*0020*/ 	.byte	0x00, 0x00, 0x00, 0x00


//--------------------- .nv.info.matmul_kernel    --------------------------
	.section	.nv.info.matmul_kernel,"",@"SHT_CUDA_INFO"
	.sectionflags	@""
	.align	4


	//----- nvinfo : EIATTR_CUDA_API_VERSION
	.align		4
        /*0000*/ 	.byte	0x04, 0x37
        /*0002*/ 	.short	(.L_7 - .L_6)
.L_6:
        /*0004*/ 	.word	0x00000082


	//----- nvinfo : EIATTR_KPARAM_INFO
	.align		4
.L_7:
        /*0008*/ 	.byte	0x04, 0x17
        /*000a*/ 	.short	(.L_9 - .L_8)
.L_8:
        /*000c*/ 	.word	0x00000000
        /*0010*/ 	.short	0x000d
        /*0012*/ 	.short	0x0048
        /*0014*/ 	.byte	0x00, 0xf4, 0x21, 0x00


	//----- nvinfo : EIATTR_KPARAM_INFO
	.align		4
.L_9:
        /*0018*/ 	.byte	0x04, 0x17
        /*001a*/ 	.short	(.L_11 - .L_10)
.L_10:
        /*001c*/ 	.word	0x00000000
        /*0020*/ 	.short	0x000c
        /*0022*/ 	.short	0x0040
        /*0024*/ 	.byte	0x00, 0xf4, 0x21, 0x00


	//----- nvinfo : EIATTR_KPARAM_INFO
	.align		4
.L_11:
        /*0028*/ 	.byte	0x04, 0x17
        /*002a*/ 	.short	(.L_13 - .L_12)
.L_12:
        /*002c*/ 	.word	0x00000000
        /*0030*/ 	.short	0x000b
        /*0032*/ 	.short	0x0038
        /*0034*/ 	.byte	0x00, 0xf0, 0x11, 0x00


	//----- nvinfo : EIATTR_KPARAM_INFO
	.align		4
.L_13:
        /*0038*/ 	.byte	0x04, 0x17
        /*003a*/ 	.short	(.L_15 - .L_14)
.L_14:
        /*003c*/ 	.word	0x00000000
        /*0040*/ 	.short	0x000a
        /*0042*/ 	.short	0x0034
        /*0044*/ 	.byte	0x00, 0xf0, 0x11, 0x00


	//----- nvinfo : EIATTR_KPARAM_INFO
	.align		4
.L_15:
        /*0048*/ 	.byte	0x04, 0x17
        /*004a*/ 	.short	(.L_17 - .L_16)
.L_16:
        /*004c*/ 	.word	0x00000000
        /*0050*/ 	.short	0x0009
        /*0052*/ 	.short	0x0030
        /*0054*/ 	.byte	0x00, 0xf0, 0x11, 0x00


	//----- nvinfo : EIATTR_KPARAM_INFO
	.align		4
.L_17:
        /*0058*/ 	.byte	0x04, 0x17
        /*005a*/ 	.short	(.L_19 - .L_18)
.L_18:
        /*005c*/ 	.word	0x00000000
        /*0060*/ 	.short	0x0008
        /*0062*/ 	.short	0x002c
        /*0064*/ 	.byte	0x00, 0xf0, 0x11, 0x00


	//----- nvinfo : EIATTR_KPARAM_INFO
	.align		4
.L_19:
        /*0068*/ 	.byte	0x04, 0x17
        /*006a*/ 	.short	(.L_21 - .L_20)
.L_20:
        /*006c*/ 	.word	0x00000000
        /*0070*/ 	.short	0x0007
        /*0072*/ 	.short	0x0028
        /*0074*/ 	.byte	0x00, 0xf0, 0x11, 0x00


	//----- nvinfo : EIATTR_KPARAM_INFO
	.align		4
.L_21:
        /*0078*/ 	.byte	0x04, 0x17
        /*007a*/ 	.short	(.L_23 - .L_22)
.L_22:
        /*007c*/ 	.word	0x00000000
        /*0080*/ 	.short	0x0006
        /*0082*/ 	.short	0x0024
        /*0084*/ 	.byte	0x00, 0xf0, 0x11, 0x00


	//----- nvinfo : EIATTR_KPARAM_INFO
	.align		4
.L_23:
        /*0088*/ 	.byte	0x04, 0x17
        /*008a*/ 	.short	(.L_25 - .L_24)
.L_24:
        /*008c*/ 	.word	0x00000000
        /*0090*/ 	.short	0x0005
        /*0092*/ 	.short	0x0020
        /*0094*/ 	.byte	0x00, 0xf0, 0x11, 0x00


	//----- nvinfo : EIATTR_KPARAM_INFO
	.align		4
.L_25:
        /*0098*/ 	.byte	0x04, 0x17
        /*009a*/ 	.short	(.L_27 - .L_26)
.L_26:
        /*009c*/ 	.word	0x00000000
        /*00a0*/ 	.short	0x0004
        /*00a2*/ 	.short	0x001c
        /*00a4*/ 	.byte	0x00, 0xf0, 0x11, 0x00


	//----- nvinfo : EIATTR_KPARAM_INFO
	.align		4
.L_27:
        /*00a8*/ 	.byte	0x04, 0x17
        /*00aa*/ 	.short	(.L_29 - .L_28)
.L_28:
        /*00ac*/ 	.word	0x00000000
        /*00b0*/ 	.short	0x0003
        /*00b2*/ 	.short	0x0018
        /*00b4*/ 	.byte	0x00, 0xf0, 0x11, 0x00


	//----- nvinfo : EIATTR_KPARAM_INFO
	.align		4
.L_29:
        /*00b8*/ 	.byte	0x04, 0x17
        /*00ba*/ 	.short	(.L_31 - .L_30)
.L_30:
        /*00bc*/ 	.word	0x00000000
        /*00c0*/ 	.short	0x0002
        /*00c2*/ 	.short	0x0010
        /*00c4*/ 	.byte	0x00, 0xf4, 0x21, 0x00


	//----- nvinfo : EIATTR_KPARAM_INFO
	.align		4
.L_31:
        /*00c8*/ 	.byte	0x04, 0x17
        /*00ca*/ 	.short	(.L_33 - .L_32)
.L_32:
        /*00cc*/ 	.word	0x00000000
        /*00d0*/ 	.short	0x0001
        /*00d2*/ 	.short	0x0008
        /*00d4*/ 	.byte	0x00, 0xf4, 0x21, 0x00


	//----- nvinfo : EIATTR_KPARAM_INFO
	.align		4
.L_33:
        /*00d8*/ 	.byte	0x04, 0x17
        /*00da*/ 	.short	(.L_35 - .L_34)
.L_34:
        /*00dc*/ 	.word	0x00000000
        /*00e0*/ 	.short	0x0000
        /*00e2*/ 	.short	0x0000
        /*00e4*/ 	.byte	0x00, 0xf4, 0x21, 0x00


	//----- nvinfo : EIATTR_SPARSE_MMA_MASK
	.align		4
.L_35:
        /*00e8*/ 	.byte	0x03, 0x50
        /*00ea*/ 	.short	0x0000


	//----- nvinfo : EIATTR_MAXREG_COUNT
	.align		4
        /*00ec*/ 	.byte	0x03, 0x1b
        /*00ee*/ 	.short	0x00ff


	//----- nvinfo : EIATTR_NUM_BARRIERS
	.align		4
        /*00f0*/ 	.byte	0x02, 0x4c
        /*00f2*/ 	.byte	0x01
	.zero		1


	//----- nvinfo : EIATTR_ANNOTATIONS
	.align		4
        /*00f4*/ 	.byte	0x04, 0x55
        /*00f6*/ 	.short	(.L_37 - .L_36)


	//   ....[0]....
.L_36:
        /*00f8*/ 	.word	0x00000001
        /*00fc*/ 	.byte	0x70, 0x00, 0x00, 0x00, 0x01, 0x00, 0x00, 0x00, 0xa0, 0x00, 0x00, 0x00, 0x01, 0x00, 0x00, 0x00
        /* <DEDUP_REMOVED lines=246> */
        /*106c*/ 	.byte	0x90, 0x26, 0x00, 0x00, 0x01, 0x00, 0x00, 0x00, 0xa0, 0x26, 0x00, 0x00


	//----- nvinfo : EIATTR_MERCURY_ISA_VERSION
	.align		4
.L_37:
        /*1078*/ 	.byte	0x03, 0x5f
        /*107a*/ 	.short	0x0101


	//----- nvinfo : EIATTR_COOP_GROUP_MASK_REGIDS
	.align		4
        /*107c*/ 	.byte	0x04, 0x29
        /*107e*/ 	.short	(.L_39 - .L_38)


	//   ....[0]....
.L_38:
        /*1080*/ 	.word	0xffffffff


	//   ....[1]....
        /*1084*/ 	.word	0xffffffff


	//   ....[2]....
        /*1088*/ 	.word	0xffffffff


	//   ....[3]....
        /*108c*/ 	.word	0xffffffff


	//   ....[4]....
        /*1090*/ 	.word	0xffffffff


	//   ....[5]....
        /*1094*/ 	.word	0xffffffff


	//   ....[6]....
        /*1098*/ 	.word	0xffffffff


	//   ....[7]....
        /*109c*/ 	.word	0xffffffff


	//   ....[8]....
        /*10a0*/ 	.word	0xffffffff


	//   ....[9]....
        /*10a4*/ 	.word	0xffffffff


	//   ....[10]....
        /*10a8*/ 	.word	0xffffffff


	//   ....[11]....
        /*10ac*/ 	.word	0xffffffff


	//   ....[12]....
        /*10b0*/ 	.word	0xffffffff


	//   ....[13]....
        /*10b4*/ 	.word	0xffffffff


	//   ....[14]....
        /*10b8*/ 	.word	0xffffffff


	//   ....[15]....
        /*10bc*/ 	.word	0xffffffff


	//   ....[16]....
        /*10c0*/ 	.word	0xffffffff


	//   ....[17]....
        /*10c4*/ 	.word	0xffffffff


	//   ....[18]....
        /*10c8*/ 	.word	0xffffffff


	//   ....[19]....
        /*10cc*/ 	.word	0xffffffff


	//   ....[20]....
        /*10d0*/ 	.word	0xffffffff


	//   ....[21]....
        /*10d4*/ 	.word	0xffffffff


	//   ....[22]....
        /*10d8*/ 	.word	0xffffffff


	//   ....[23]....
        /*10dc*/ 	.word	0xffffffff


	//   ....[24]....
        /*10e0*/ 	.word	0xffffffff


	//   ....[25]....
        /*10e4*/ 	.word	0xffffffff


	//   ....[26]....
        /*10e8*/ 	.word	0xffffffff


	//   ....[27]....
        /*10ec*/ 	.word	0xffffffff


	//   ....[28]....
        /*10f0*/ 	.word	0xffffffff


	//   ....[29]....
        /*10f4*/ 	.word	0xffffffff


	//   ....[30]....
        /*10f8*/ 	.word	0xffffffff


	//   ....[31]....
        /*10fc*/ 	.word	0xffffffff


	//   ....[32]....
        /*1100*/ 	.word	0xffffffff


	//   ....[33]....
        /*1104*/ 	.word	0xffffffff


	//   ....[34]....
        /*1108*/ 	.word	0xffffffff


	//   ....[35]....
        /*110c*/ 	.word	0xffffffff


	//   ....[36]....
        /*1110*/ 	.word	0xffffffff


	//   ....[37]....
        /*1114*/ 	.word	0xffffffff


	//   ....[38]....
        /*1118*/ 	.word	0xffffffff


	//   ....[39]....
        /*111c*/ 	.word	0xffffffff


	//   ....[40]....
        /*1120*/ 	.word	0xffffffff


	//   ....[41]....
        /*1124*/ 	.word	0xffffffff


	//   ....[42]....
        /*1128*/ 	.word	0xffffffff


	//   ....[43]....
        /*112c*/ 	.word	0xffffffff


	//   ....[44]....
        /*1130*/ 	.word	0xffffffff


	//   ....[45]....
        /*1134*/ 	.word	0xffffffff


	//   ....[46]....
        /*1138*/ 	.word	0xffffffff


	//   ....[47]....
        /*113c*/ 	.word	0xffffffff


	//   ....[48]....
        /*1140*/ 	.word	0xffffffff


	//   ....[49]....
        /*1144*/ 	.word	0xffffffff


	//   ....[50]....
        /*1148*/ 	.word	0xffffffff


	//   ....[51]....
        /*114c*/ 	.word	0xffffffff


	//   ....[52]....
        /*1150*/ 	.word	0xffffffff


	//   ....[53]....
        /*1154*/ 	.word	0xffffffff


	//   ....[54]....
        /*1158*/ 	.word	0xffffffff


	//   ....[55]....
        /*115c*/ 	.word	0xffffffff


	//   ....[56]....
        /*1160*/ 	.word	0xffffffff


	//   ....[57]....
        /*1164*/ 	.word	0xffffffff


	//   ....[58]....
        /*1168*/ 	.word	0xffffffff


	//   ....[59]....
        /*116c*/ 	.word	0xffffffff


	//   ....[60]....
        /*1170*/ 	.word	0xffffffff


	//   ....[61]....
        /*1174*/ 	.word	0xffffffff


	//   ....[62]....
        /*1178*/ 	.word	0xffffffff


	//   ....[63]....
        /*117c*/ 	.word	0xffffffff


	//   ....[64]....
        /*1180*/ 	.word	0xffffffff


	//   ....[65]....
        /*1184*/ 	.word	0xffffffff


	//   ....[66]....
        /*1188*/ 	.word	0xffffffff


	//   ....[67]....
        /*118c*/ 	.word	0xffffffff


	//   ....[68]....
        /*1190*/ 	.word	0xffffffff


	//   ....[69]....
        /*1194*/ 	.word	0xffffffff


	//   ....[70]....
        /*1198*/ 	.word	0xffffffff


	//   ....[71]....
        /*119c*/ 	.word	0xffffffff


	//   ....[72]....
        /*11a0*/ 	.word	0xffffffff


	//   ....[73]....
        /*11a4*/ 	.word	0xffffffff


	//   ....[74]....
        /*11a8*/ 	.word	0xffffffff


	//   ....[75]....
        /*11ac*/ 	.word	0xffffffff


	//   ....[76]....
        /*11b0*/ 	.word	0xffffffff


	//   ....[77]....
        /*11b4*/ 	.word	0xffffffff


	//   ....[78]....
        /*11b8*/ 	.word	0xffffffff


	//   ....[79]....
        /*11bc*/ 	.word	0xffffffff


	//   ....[80]....
        /*11c0*/ 	.word	0xffffffff


	//   ....[81]....
        /*11c4*/ 	.word	0xffffffff


	//   ....[82]....
        /*11c8*/ 	.word	0xffffffff


	//   ....[83]....
        /*11cc*/ 	.word	0xffffffff


	//   ....[84]....
        /*11d0*/ 	.word	0xffffffff


	//   ....[85]....
        /*11d4*/ 	.word	0xffffffff


	//   ....[86]....
        /*11d8*/ 	.word	0xffffffff


	//   ....[87]....
        /*11dc*/ 	.word	0xffffffff


	//   ....[88]....
        /*11e0*/ 	.word	0xffffffff


	//   ....[89]....
        /*11e4*/ 	.word	0xffffffff


	//   ....[90]....
        /*11e8*/ 	.word	0xffffffff


	//   ....[91]....
        /*11ec*/ 	.word	0xffffffff


	//   ....[92]....
        /*11f0*/ 	.word	0xffffffff


	//   ....[93]....
        /*11f4*/ 	.word	0xffffffff


	//   ....[94]....
        /*11f8*/ 	.word	0xffffffff


	//   ....[95]....
        /*11fc*/ 	.word	0xffffffff


	//   ....[96]....
        /*1200*/ 	.word	0xffffffff


	//   ....[97]....
        /*1204*/ 	.word	0xffffffff


	//   ....[98]....
        /*1208*/ 	.word	0xffffffff


	//   ....[99]....
        /*120c*/ 	.word	0xffffffff


	//   ....[100]....
        /*1210*/ 	.word	0xffffffff


	//   ....[101]....
        /*1214*/ 	.word	0xffffffff


	//   ....[102]....
        /*1218*/ 	.word	0xffffffff


	//   ....[103]....
        /*121c*/ 	.word	0xffffffff


	//   ....[104]....
        /*1220*/ 	.word	0xffffffff


	//   ....[105]....
        /*1224*/ 	.word	0xffffffff


	//   ....[106]....
        /*1228*/ 	.word	0xffffffff


	//   ....[107]....
        /*122c*/ 	.word	0xffffffff


	//   ....[108]....
        /*1230*/ 	.word	0xffffffff


	//   ....[109]....
        /*1234*/ 	.word	0xffffffff


	//   ....[110]....
        /*1238*/ 	.word	0xffffffff


	//   ....[111]....
        /*123c*/ 	.word	0xffffffff


	//   ....[112]....
        /*1240*/ 	.word	0xffffffff


	//   ....[113]....
        /*1244*/ 	.word	0xffffffff


	//   ....[114]....
        /*1248*/ 	.word	0xffffffff


	//   ....[115]....
        /*124c*/ 	.word	0xffffffff


	//   ....[116]....
        /*1250*/ 	.word	0xffffffff


	//   ....[117]....
        /*1254*/ 	.word	0xffffffff


	//   ....[118]....
        /*1258*/ 	.word	0xffffffff


	//   ....[119]....
        /*125c*/ 	.word	0xffffffff


	//   ....[120]....
        /*1260*/ 	.word	0xffffffff


	//   ....[121]....
        /*1264*/ 	.word	0xffffffff


	//   ....[122]....
        /*1268*/ 	.word	0xffffffff


	//   ....[123]....
        /*126c*/ 	.word	0xffffffff


	//   ....[124]....
        /*1270*/ 	.word	0xffffffff


	//   ....[125]....
        /*1274*/ 	.word	0xffffffff


	//   ....[126]....
        /*1278*/ 	.word	0xffffffff


	//----- nvinfo : EIATTR_COOP_GROUP_INSTR_OFFSETS
	.align		4
.L_39:
        /*127c*/ 	.byte	0x04, 0x28
        /*127e*/ 	.short	(.L_41 - .L_40)


	//   ....[0]....
.L_40:
        /*1280*/ 	.word	0x00067d30


	//   ....[1]....
        /*1284*/ 	.word	0x0006fab0


	//   ....[2]....
        /*1288*/ 	.word	0x0006fb10


	//   ....[3]....
        /*128c*/ 	.word	0x0006fb30


	//   ....[4]....
        /*1290*/ 	.word	0x0006fb70


	//   ....[5]....
        /*1294*/ 	.word	0x0006fb90


	//   ....[6]....
        /*1298*/ 	.word	0x0006fbe0


	//   ....[7]....
        /*129c*/ 	.word	0x0006fc10


	//   ....[8]....
        /*12a0*/ 	.word	0x0006fca0


	//   ....[9]....
        /*12a4*/ 	.word	0x0006fcf0


	//   ....[10]....
        /*12a8*/ 	.word	0x0006fd30


	//   ....[11]....
        /*12ac*/ 	.word	0x0006fd50


	//   ....[12]....
        /*12b0*/ 	.word	0x0006fd70


	//   ....[13]....
        /*12b4*/ 	.word	0x0006fd90


	//   ....[14]....
        /*12b8*/ 	.word	0x0006fe00


	//   ....[15]....
        /*12bc*/ 	.word	0x0006fe30


	//   ....[16]....
        /*12c0*/ 	.word	0x0006fea0


	//   ....[17]....
        /*12c4*/ 	.word	0x0006fec0


	//   ....[18]....
        /*12c8*/ 	.word	0x0006ff30


	//   ....[19]....
        /*12cc*/ 	.word	0x0006ff50


	//   ....[20]....
        /*12d0*/ 	.word	0x0006ff90


	//   ....[21]....
        /*12d4*/ 	.word	0x0006ffb0


	//   ....[22]....
        /*12d8*/ 	.word	0x00070060


	//   ....[23]....
        /*12dc*/ 	.word	0x00070080


	//   ....[24]....
        /*12e0*/ 	.word	0x000700f0


	//   ....[25]....
        /*12e4*/ 	.word	0x00070110


	//   ....[26]....
        /*12e8*/ 	.word	0x00070130


	//   ....[27]....
        /*12ec*/ 	.word	0x00070150


	//   ....[28]....
        /*12f0*/ 	.word	0x00070280


	//   ....[29]....
        /*12f4*/ 	.word	0x000702a0


	//   ....[30]....
        /*12f8*/ 	.word	0x00070330


	//   ....[31]....
        /*12fc*/ 	.word	0x000703a0


	//   ....[32]....
        /*1300*/ 	.word	0x000703c0


	//   ....[33]....
        /*1304*/ 	.word	0x000703e0


	//   ....[34]....
        /*1308*/ 	.word	0x00070400


	//   ....[35]....
        /*130c*/ 	.word	0x00070420


	//   ....[36]....
        /*1310*/ 	.word	0x000704a0


	//   ....[37]....
        /*1314*/ 	.word	0x000704c0


	//   ....[38]....
        /*1318*/ 	.word	0x00070590


	//   ....[39]....
        /*131c*/ 	.word	0x000705b0


	//   ....[40]....
        /*1320*/ 	.word	0x00070710


	//   ....[41]....
        /*1324*/ 	.word	0x00070730


	//   ....[42]....
        /*1328*/ 	.word	0x00070760


	//   ....[43]....
        /*132c*/ 	.word	0x00070780


	//   ....[44]....
        /*1330*/ 	.word	0x00070820


	//   ....[45]....
        /*1334*/ 	.word	0x00070840


	//   ....[46]....
        /*1338*/ 	.word	0x00070880


	//   ....[47]....
        /*133c*/ 	.word	0x000708c0


	//   ....[48]....
        /*1340*/ 	.word	0x00070920


	//   ....[49]....
        /*1344*/ 	.word	0x00070940


	//   ....[50]....
        /*1348*/ 	.word	0x000709b0


	//   ....[51]....
        /*134c*/ 	.word	0x000709d0


	//   ....[52]....
        /*1350*/ 	.word	0x00070a90


	//   ....[53]....
        /*1354*/ 	.word	0x00070ab0


	//   ....[54]....
        /*1358*/ 	.word	0x00070b40


	//   ....[55]....
        /*135c*/ 	.word	0x00070b60


	//   ....[56]....
        /*1360*/ 	.word	0x00070c10


	//   ....[57]....
        /*1364*/ 	.word	0x00070c30


	//   ....[58]....
        /*1368*/ 	.word	0x00070c90


	//   ....[59]....
        /*136c*/ 	.word	0x00070cb0


	//   ....[60]....
        /*1370*/ 	.word	0x00070cd0


	//   ....[61]....
        /*1374*/ 	.word	0x00070cf0


	//   ....[62]....
        /*1378*/ 	.word	0x00070d50


	//   ....[63]....
        /*137c*/ 	.word	0x00070ea0


	//   ....[64]....
        /*1380*/ 	.word	0x00070ec0


	//   ....[65]....
        /*1384*/ 	.word	0x00070fb0


	//   ....[66]....
        /*1388*/ 	.word	0x00074450


	//   ....[67]....
        /*138c*/ 	.word	0x00074f30


	//   ....[68]....
        /*1390*/ 	.word	0x00075000


	//   ....[69]....
        /*1394*/ 	.word	0x00075020


	//   ....[70]....
        /*1398*/ 	.word	0x000750c0


	//   ....[71]....
        /*139c*/ 	.word	0x000750e0


	//   ....[72]....
        /*13a0*/ 	.word	0x000752c0


	//   ....[73]....
        /*13a4*/ 	.word	0x00075310


	//   ....[74]....
        /*13a8*/ 	.word	0x00075330


	//   ....[75]....
        /*13ac*/ 	.word	0x00075350


	//   ....[76]....
        /*13b0*/ 	.word	0x00075370


	//   ....[77]....
        /*13b4*/ 	.word	0x000753e0


	//   ....[78]....
        /*13b8*/ 	.word	0x00075440


	//   ....[79]....
        /*13bc*/ 	.word	0x000754b0


	//   ....[80]....
        /*13c0*/ 	.word	0x000754d0


	//   ....[81]....
        /*13c4*/ 	.word	0x00075630


	//   ....[82]....
        /*13c8*/ 	.word	0x000756e0


	//   ....[83]....
        /*13cc*/ 	.word	0x00075750


	//   ....[84]....
        /*13d0*/ 	.word	0x00075810


	//   ....[85]....
        /*13d4*/ 	.word	0x00075830


	//   ....[86]....
        /*13d8*/ 	.word	0x00075880


	//   ....[87]....
        /*13dc*/ 	.word	0x00075900


	//   ....[88]....
        /*13e0*/ 	.word	0x00075a10


	//   ....[89]....
        /*13e4*/ 	.word	0x00075b00


	//   ....[90]....
        /*13e8*/ 	.word	0x00075b20


	//   ....[91]....
        /*13ec*/ 	.word	0x00075b80


	//   ....[92]....
        /*13f0*/ 	.word	0x00075c20


	//   ....[93]....
        /*13f4*/ 	.word	0x00075c50


	//   ....[94]....
        /*13f8*/ 	.word	0x00075c80


	//   ....[95]....
        /*13fc*/ 	.word	0x00075cf0


	//   ....[96]....
        /*1400*/ 	.word	0x00075d90


	//   ....[97]....
        /*1404*/ 	.word	0x00075ed0


	//   ....[98]....
        /*1408*/ 	.word	0x00075f50


	//   ....[99]....
        /*140c*/ 	.word	0x00075f80


	//   ....[100]....
        /*1410*/ 	.word	0x00076070


	//   ....[101]....
        /*1414*/ 	.word	0x000760a0


	//   ....[102]....
        /*1418*/ 	.word	0x000760f0


	//   ....[103]....
        /*141c*/ 	.word	0x000761c0


	//   ....[104]....
        /*1420*/ 	.word	0x00076210


	//   ....[105]....
        /*1424*/ 	.word	0x000762a0


	//   ....[106]....
        /*1428*/ 	.word	0x00076340


	//   ....[107]....
        /*142c*/ 	.word	0x00076360


	//   ....[108]....
        /*1430*/ 	.word	0x000764d0


	//   ....[109]....
        /*1434*/ 	.word	0x00076530


	//   ....[110]....
        /*1438*/ 	.word	0x00076590


	//   ....[111]....
        /*143c*/ 	.word	0x000765f0


	//   ....[112]....
        /*1440*/ 	.word	0x00076630


	//   ....[113]....
        /*1444*/ 	.word	0x000766f0


	//   ....[114]....
        /*1448*/ 	.word	0x00076750


	//   ....[115]....
        /*144c*/ 	.word	0x00076770


	//   ....[116]....
        /*1450*/ 	.word	0x00076920


	//   ....[117]....
        /*1454*/ 	.word	0x00076970


	//   ....[118]....
        /*1458*/ 	.word	0x00076a20


	//   ....[119]....
        /*145c*/ 	.word	0x00076a60


	//   ....[120]....
        /*1460*/ 	.word	0x00076aa0


	//   ....[121]....
        /*1464*/ 	.word	0x00076b60


	//   ....[122]....
        /*1468*/ 	.word	0x00076bd0


	//   ....[123]....
        /*146c*/ 	.word	0x00076c50


	//   ....[124]....
        /*1470*/ 	.word	0x00076cd0


	//   ....[125]....
        /*1474*/ 	.word	0x00076cf0


	//   ....[126]....
        /*1478*/ 	.word	0x00076df0


	//----- nvinfo : EIATTR_EXIT_INSTR_OFFSETS
	.align		4
.L_41:
        /*147c*/ 	.byte	0x04, 0x1c
        /*147e*/ 	.short	(.L_43 - .L_42)


	//   ....[0]....
.L_42:
        /*1480*/ 	.word	0x0008cb50


	//   ....[1]....
        /*1484*/ 	.word	0x0008cb80


	//----- nvinfo : EIATTR_REQNTID
	.align		4
.L_43:
        /*1488*/ 	.byte	0x04, 0x10
        /*148a*/ 	.short	(.L_45 - .L_44)
.L_44:
        /*148c*/ 	.word	0x00000020
        /*1490*/ 	.word	0x00000001
        /*1494*/ 	.word	0x00000001


	//----- nvinfo : EIATTR_CBANK_PARAM_SIZE
	.align		4
.L_45:
        /*1498*/ 	.byte	0x03, 0x19
        /*149a*/ 	.short	0x0050


	//----- nvinfo : EIATTR_PARAM_CBANK
	.align		4
        /*149c*/ 	.byte	0x04, 0x0a
        /*149e*/ 	.short	(.L_47 - .L_46)
	.align		4
.L_46:
        /*14a0*/ 	.word	index@(.nv.constant0.matmul_kernel)
        /*14a4*/ 	.short	0x0210
        /*14a6*/ 	.short	0x0050


	//----- nvinfo : EIATTR_SW_WAR
	.align		4
.L_47:
        /*14a8*/ 	.byte	0x04, 0x36
        /*14aa*/ 	.short	(.L_49 - .L_48)
.L_48:
        /*14ac*/ 	.word	0x00000008
.L_49:


//--------------------- .nv.callgraph             --------------------------
	.section	.nv.callgraph,"",@"SHT_CUDA_CALLGRAPH"
	.align	4
	.sectionentsize	8
	.align		4
        /*0000*/ 	.word	0x00000000
	.align		4
        /*0004*/ 	.word	0xffffffff
	.align		4
        /*0008*/ 	.word	0x00000000
	.align		4
        /*000c*/ 	.word	0xfffffffe
	.align		4
        /*0010*/ 	.word	0x00000000
	.align		4
        /*0014*/ 	.word	0xfffffffd
	.align		4
        /*0018*/ 	.word	0x00000000
	.align		4
        /*001c*/ 	.word	0xfffffffc


//--------------------- .text.matmul_kernel       --------------------------
	.section	.text.matmul_kernel,"ax",@progbits
	.align	128
        .global         matmul_kernel
        .type           matmul_kernel,@function
        .size           matmul_kernel,(.L_x_3 - matmul_kernel)
        .other          matmul_kernel,@"STO_CUDA_ENTRY STV_DEFAULT"
matmul_kernel:
.text.matmul_kernel:
[----:B------:R-:W0:Y:S08]  /*0000*/  LDC R1, c[0x0][0x28] ;  /* 0x00000a00ff017b82 */ /* 0x000e300000000800 */
[----:B------:R-:W1:Y:S01]  /*0010*/  LDC.64 R2, c[0x0][0x228] ;  /* 0x00008a00ff027b82 */ /* 0x000e620000000a00 */
[----:B0-----:R-:W-:Y:S01]  /*0020*/  VIADD R1, R1, 0xffffc4b0 ;  /* 0xffffc4b001017836 */ /* 0x001fe20000000000 */
[----:B------:R-:W0:Y:S01]  /*0030*/  S2R R5, SR_CTAID.X ;  /* 0x0000000000057919 */ /* 0x000e220000002500 */
[----:B------:R-:W-:Y:S01]  /*0040*/  UMOV UR4, 0x400 ;  /* 0x0000040000047882 */ /* 0x000fe20000000000 */
[----:B------:R-:W-:-:S04]  /*0050*/  ULDC.64 UR34, c[0x0][0x208] ;  /* 0x0000820000227ab9 */ /* 0x000fc80000000a00 */
[----:B------:R-:W2:Y:S01]  /*0060*/  S2UR UR5, SR_CgaCtaId ;  /* 0x00000000000579c3 */ /* 0x000ea20000008800 */
[----:B-1----:R1:W-:Y:S01]  /*0070*/  STL.64 [R1+0x1048], R2 ;  /* 0x0010480201007387 */ /* 0x0023e20000100a00 */
[----:B------:R-:W-:Y:S02]  /*0080*/  IMAD.MOV.U32 R19, RZ, RZ, R3 ;  /* 0x000000ffff137224 */ /* 0x000fe400078e0003 */
[----:B------:R-:W-:Y:S01]  /*0090*/  IMAD.MOV.U32 R11, RZ, RZ, R2 ;  /* 0x000000ffff0b7224 */ /* 0x000fe200078e0002 */
[----:B------:R-:W-:Y:S01]  /*00a0*/  STL [R1+0x60], RZ ;  /* 0x000060ff01007387 */ /* 0x000fe20000100800 */
[----:B------:R-:W-:-:S03]  /*00b0*/  VIADD R0, R19, 0x7f ;  /* 0x0000007f13007836 */ /* 0x000fc60000000000 */
[----:B------:R-:W-:Y:S01]  /*00c0*/  STL [R1+0x64], RZ ;  /* 0x000064ff01007387 */ /* 0x000fe20000100800 */
[----:B--2---:R-:W-:Y:S01]  /*00d0*/  ULEA UR4, UR5, UR4, 0x18 ;  /* 0x0000000405047291 */ /* 0x004fe2000f8ec03f */
[----:B0-----:R-:W-:Y:S02]  /*00e0*/  IABS R8, R5 ;  /* 0x0000000500087213 */ /* 0x001fe40000000000 */
[----:B------:R-:W-:Y:S01]  /*00f0*/  STL [R1+0x68], RZ ;  /* 0x000068ff01007387 */ /* 0x000fe20000100800 */
[----:B-1----:R-:W-:-:S03]  /*0100*/  SHF.R.S32.HI R3, RZ, 0x1f, R0 ;  /* 0x0000001fff037819 */ /* 0x002fc60000011400 */
[----:B------:R-:W-:Y:S01]  /*0110*/  STL [R1+0x6c], RZ ;  /* 0x00006cff01007387 */ /* 0x000fe20000100800 */
[----:B------:R-:W-:-:S03]  /*0120*/  LEA.HI R3, R3, R0, RZ, 0x7 ;  /* 0x0000000003037211 */ /* 0x000fc600078f38ff */
[----:B------:R-:W-:Y:S01]  /*0130*/  STL [R1+0x80], RZ ;  /* 0x000080ff01007387 */ /* 0x000fe20000100800 */
[----:B------:R-:W-:-:S03]  /*0140*/  SHF.R.S32.HI R3, RZ, 0x7, R3 ;  /* 0x00000007ff037819 */ /* 0x000fc60000011403 */
[----:B------:R-:W-:Y:S02]  /*0150*/  STL [R1+0x84], RZ ;  /* 0x000084ff01007387 */ /* 0x000fe40000100800 */
[----:B------:R-:W-:Y:S02]  /*0160*/  IMAD.SHL.U32 R4, R3, 0x8, RZ ;  /* 0x0000000803047824 */ /* 0x000fe400078e00ff */
[----:B------:R-:W-:Y:S03]  /*0170*/  STL [R1+0x88], RZ ;  /* 0x000088ff01007387 */ /* 0x000fe60000100800 */
[-C--:B------:R-:W-:Y:S01]  /*0180*/  IABS R7, R4.reuse ;  /* 0x0000000400077213 */ /* 0x080fe20000000000 */
[----:B------:R-:W-:Y:S01]  /*0190*/  STL [R1+0x8c], RZ ;  /* 0x00008cff01007387 */ /* 0x000fe20000100800 */
[----:B------:R-:W-:Y:S02]  /*01a0*/  IABS R10, R4 ;  /* 0x00000004000a7213 */ /* 0x000fe40000000000 */
[----:B------:R-:W0:Y:S01]  /*01b0*/  I2F.RP R0, R7 ;  /* 0x0000000700007306 */ /* 0x000e220000209400 */
[----:B------:R-:W-:Y:S04]  /*01c0*/  STL [R1+0xa0], RZ ;  /* 0x0000a0ff01007387 */ /* 0x000fe80000100800 */
[----:B------:R-:W-:Y:S04]  /*01d0*/  STL [R1+0xa4], RZ ;  /* 0x0000a4ff01007387 */ /* 0x000fe80000100800 */
[----:B------:R-:W-:Y:S04]  /*01e0*/  STL [R1+0xa8], RZ ;  /* 0x0000a8ff01007387 */ /* 0x000fe80000100800 */
[----:B------:R-:W-:Y:S01]  /*01f0*/  STL [R1+0xac], RZ ;  /* 0x0000acff01007387 */ /* 0x000fe20000100800 */
[----:B0-----:R-:W0:Y:S03]  /*0200*/  MUFU.RCP R0, R0 ;  /* 0x0000000000007308 */ /* 0x001e260000001000 */
[----:B------:R-:W-:Y:S04]  /*0210*/  STL [R1+0xc0], RZ ;  /* 0x0000c0ff01007387 */ /* 0x000fe80000100800 */
[----:B------:R-:W-:Y:S04]  /*0220*/  STL [R1+0xc4], RZ ;  /* 0x0000c4ff01007387 */ /* 0x000fe80000100800 */
[----:B------:R-:W-:Y:S04]  /*0230*/  STL [R1+0xc8], RZ ;  /* 0x0000c8ff01007387 */ /* 0x000fe80000100800 */
[----:B------:R-:W-:Y:S01]  /*0240*/  STL [R1+0xcc], RZ ;  /* 0x0000ccff01007387 */ /* 0x000fe20000100800 */
[----:B0-----:R-:W-:-:S03]  /*0250*/  VIADD R2, R0, 0xffffffe ;  /* 0x0ffffffe00027836 */ /* 0x001fc60000000000 */
[----:B------:R-:W-:Y:S01]  /*0260*/  STL [R1+0xe0], RZ ;  /* 0x0000e0ff01007387 */ /* 0x000fe20000100800 */
[----:B------:R-:W-:Y:S01]  /*0270*/  IMAD.MOV R0, RZ, RZ, -R10 ;  /* 0x000000ffff007224 */ /* 0x000fe200078e0a0a */
[----:B------:R0:W1:Y:S02]  /*0280*/  F2I.FTZ.U32.TRUNC.NTZ R3, R2 ;  /* 0x0000000200037305 */ /* 0x000064000021f000 */
[----:B------:R-:W-:Y:S04]  /*0290*/  STL [R1+0xe4], RZ ;  /* 0x0000e4ff01007387 */ /* 0x000fe80000100800 */
[----:B------:R-:W-:Y:S04]  /*02a0*/  STL [R1+0xe8], RZ ;  /* 0x0000e8ff01007387 */ /* 0x000fe80000100800 */
[----:B------:R-:W-:Y:S01]  /*02b0*/  STL [R1+0xec], RZ ;  /* 0x0000ecff01007387 */ /* 0x000fe20000100800 */
[----:B0-----:R-:W-:-:S03]  /*02c0*/  IMAD.MOV.U32 R2, RZ, RZ, RZ ;  /* 0x000000ffff027224 */ /* 0x001fc600078e00ff */
[----:B------:R-:W-:Y:S01]  /*02d0*/  STL [R1+0x100], RZ ;  /* 0x000100ff01007387 */ /* 0x000fe20000100800 */
[----:B-1----:R-:W-:-:S03]  /*02e0*/  IMAD.MOV R6, RZ, RZ, -R3 ;  /* 0x000000ffff067224 */ /* 0x002fc600078e0a03 */
[----:B------:R-:W-:Y:S01]  /*02f0*/  STL [R1+0x104], RZ ;  /* 0x000104ff01007387 */ /* 0x000fe20000100800 */
[----:B------:R-:W-:-:S03]  /*0300*/  IMAD R9, R6, R7, RZ ;  /* 0x0000000706097224 */ /* 0x000fc600078e02ff */
[----:B------:R-:W-:Y:S01]  /*0310*/  STL [R1+0x108], RZ ;  /* 0x000108ff01007387 */ /* 0x000fe20000100800 */
[----:B------:R-:W-:Y:S02]  /*0320*/  IMAD.MOV.U32 R6, RZ, RZ, R8 ;  /* 0x000000ffff067224 */ /* 0x000fe400078e0008 */
[----:B------:R-:W-:Y:S01]  /*0330*/  IMAD.HI.U32 R3, R3, R9, R2 ;  /* 0x0000000903037227 */ /* 0x000fe200078e0002 */
[----:B------:R-:W-:Y:S04]  /*0340*/  STL [R1+0x10c], RZ ;  /* 0x00010cff01007387 */ /* 0x000fe80000100800 */
[----:B------:R-:W-:Y:S01]  /*0350*/  STL [R1+0x120], RZ ;  /* 0x000120ff01007387 */ /* 0x000fe20000100800 */
[----:B------:R-:W-:-:S03]  /*0360*/  IMAD.HI.U32 R3, R3, R6, RZ ;  /* 0x0000000603037227 */ /* 0x000fc600078e00ff */
[----:B------:R-:W-:Y:S01]  /*0370*/  STL [R1+0x124], RZ ;  /* 0x000124ff01007387 */ /* 0x000fe20000100800 */
[----:B------:R-:W-:-:S03]  /*0380*/  IMAD R0, R3, R0, R6 ;  /* 0x0000000003007224 */ /* 0x000fc600078e0206 */
[----:B------:R-:W-:Y:S02]  /*0390*/  STL [R1+0x128], RZ ;  /* 0x000128ff01007387 */ /* 0x000fe40000100800 */
[----:B------:R-:W-:Y:S02]  /*03a0*/  ISETP.GT.U32.AND P1, PT, R7, R0, PT ;  /* 0x000000000700720c */ /* 0x000fe40003f24070 */
[----:B------:R-:W-:Y:S04]  /*03b0*/  STL [R1+0x12c], RZ ;  /* 0x00012cff01007387 */ /* 0x000fe80000100800 */
[----:B------:R-:W-:Y:S04]  /*03c0*/  STL [R1+0x140], RZ ;  /* 0x000140ff01007387 */ /* 0x000fe80000100800 */
[----:B------:R-:W-:Y:S03]  /*03d0*/  STL [R1+0x144], RZ ;  /* 0x000144ff01007387 */ /* 0x000fe60000100800 */
[----:B------:R-:W-:Y:S01]  /*03e0*/  @!P1 IMAD.IADD R0, R0, 0x1, -R7 ;  /* 0x0000000100009824 */ /* 0x000fe200078e0a07 */
[----:B------:R-:W-:Y:S01]  /*03f0*/  STL [R1+0x148], RZ ;  /* 0x000148ff01007387 */ /* 0x000fe20000100800 */
[----:B------:R-:W-:Y:S01]  /*0400*/  @!P1 VIADD R3, R3, 0x1 ;  /* 0x0000000103039836 */ /* 0x000fe20000000000 */
[----:B------:R-:W-:-:S02]  /*0410*/  ISETP.NE.AND P1, PT, R4, RZ, PT ;  /* 0x000000ff0400720c */ /* 0x000fc40003f25270 */
[----:B------:R-:W-:Y:S01]  /*0420*/  STL [R1+0x14c], RZ ;  /* 0x00014cff01007387 */ /* 0x000fe20000100800 */
[----:B------:R-:W-:Y:S02]  /*0430*/  ISETP.GE.U32.AND P0, PT, R0, R7, PT ;  /* 0x000000070000720c */ /* 0x000fe40003f06070 */
[----:B------:R-:W-:Y:S01]  /*0440*/  LOP3.LUT R0, R5, R4, RZ, 0x3c, !PT ;  /* 0x0000000405007212 */ /* 0x000fe200078e3cff */
[----:B------:R-:W-:Y:S03]  /*0450*/  STL [R1+0x160], RZ ;  /* 0x000160ff01007387 */ /* 0x000fe60000100800 */
[----:B------:R-:W-:Y:S01]  /*0460*/  ISETP.GE.AND P2, PT, R0, RZ, PT ;  /* 0x000000ff0000720c */ /* 0x000fe20003f46270 */
[----:B------:R-:W-:Y:S01]  /*0470*/  STL [R1+0x164], RZ ;  /* 0x000164ff01007387 */ /* 0x000fe20000100800 */
[----:B------:R-:W-:-:S03]  /*0480*/  VIADD R0, R11, 0xff ;  /* 0x000000ff0b007836 */ /* 0x000fc60000000000 */
[----:B------:R-:W-:Y:S02]  /*0490*/  STL [R1+0x168], RZ ;  /* 0x000168ff01007387 */ /* 0x000fe40000100800 */
[----:B------:R-:W-:Y:S02]  /*04a0*/  @P0 VIADD R3, R3, 0x1 ;  /* 0x0000000103030836 */ /* 0x000fe40000000000 */
[----:B------:R-:W-:Y:S02]  /*04b0*/  STL [R1+0x16c], RZ ;  /* 0x00016cff01007387 */ /* 0x000fe40000100800 */
[----:B------:R-:W-:Y:S01]  /*04c0*/  IMAD.MOV.U32 R2, RZ, RZ, R3 ;  /* 0x000000ffff027224 */ /* 0x000fe200078e0003 */
[----:B------:R-:W-:Y:S01]  /*04d0*/  SHF.R.S32.HI R3, RZ, 0x1f, R0 ;  /* 0x0000001fff037819 */ /* 0x000fe20000011400 */
[----:B------:R-:W-:Y:S02]  /*04e0*/  STL [R1+0x180], RZ ;  /* 0x000180ff01007387 */ /* 0x000fe40000100800 */
[----:B------:R-:W-:Y:S01]  /*04f0*/  @!P2 IMAD.MOV R2, RZ, RZ, -R2 ;  /* 0x000000ffff02a224 */ /* 0x000fe200078e0a02 */
[----:B------:R-:W-:Y:S01]  /*0500*/  @!P1 LOP3.LUT R2, RZ, R4, RZ, 0x33, !PT ;  /* 0x00000004ff029212 */ /* 0x000fe200078e33ff */
[----:B------:R-:W-:Y:S01]  /*0510*/  STL [R1+0x184], RZ ;  /* 0x000184ff01007387 */ /* 0x000fe20000100800 */
[----:B------:R-:W-:-:S03]  /*0520*/  LEA.HI R3, R3, R0, RZ, 0x8 ;  /* 0x0000000003037211 */ /* 0x000fc600078f40ff */
[----:B------:R-:W-:Y:S01]  /*0530*/  STL [R1+0x188], RZ ;  /* 0x000188ff01007387 */ /* 0x000fe20000100800 */
[----:B------:R-:W-:Y:S02]  /*0540*/  IMAD.SHL.U32 R6, R2, 0x8, RZ ;  /* 0x0000000802067824 */ /* 0x000fe400078e00ff */
[----:B------:R-:W-:Y:S01]  /*0550*/  IMAD.MOV R2, RZ, RZ, -R2 ;  /* 0x000000ffff027224 */ /* 0x000fe200078e0a02 */
[----:B------:R-:W-:Y:S02]  /*0560*/  STL [R1+0x18c], RZ ;  /* 0x00018cff01007387 */ /* 0x000fe40000100800 */
[----:B------:R-:W-:Y:S01]  /*0570*/  LEA.HI.SX32 R3, R3, -R6, 0x18 ;  /* 0x8000000603037211 */ /* 0x000fe200078fc2ff */
[----:B------:R-:W-:Y:S01]  /*0580*/  IMAD R4, R4, R2, R5 ;  /* 0x0000000204047224 */ /* 0x000fe200078e0205 */
[----:B------:R-:W-:Y:S02]  /*0590*/  STL [R1+0x1a0], RZ ;  /* 0x0001a0ff01007387 */ /* 0x000fe40000100800 */
[----:B------:R-:W-:-:S02]  /*05a0*/  VIMNMX R11, R3, 0x8, PT ;  /* 0x00000008030b7848 */ /* 0x000fc40003fe0100 */
[----:B------:R-:W-:Y:S01]  /*05b0*/  STL [R1+0x1a4], RZ ;  /* 0x0001a4ff01007387 */ /* 0x000fe20000100800 */
[----:B------:R-:W-:Y:S02]  /*05c0*/  IABS R9, R4 ;  /* 0x0000000400097213 */ /* 0x000fe40000000000 */
[----:B------:R-:W-:Y:S01]  /*05d0*/  IABS R7, R11 ;  /* 0x0000000b00077213 */ /* 0x000fe20000000000 */
[----:B------:R-:W-:Y:S03]  /*05e0*/  STL [R1+0x1a8], RZ ;  /* 0x0001a8ff01007387 */ /* 0x000fe60000100800 */
        /* <DEDUP_REMOVED lines=11> */
[----:B------:R-:W-:Y:S04]  /*06a0*/  STL [R1+0x1ec], RZ ;  /* 0x0001ecff01007387 */ /* 0x000fe80000100800 */
[----:B------:R-:W-:Y:S01]  /*06b0*/  STL [R1+0x200], RZ ;  /* 0x000200ff01007387 */ /* 0x000fe20000100800 */
[----:B------:R-:W0:Y:S03]  /*06c0*/  F2I.FTZ.U32.TRUNC.NTZ R3, R3 ;  /* 0x0000000300037305 */ /* 0x000e26000021f000 */
[----:B------:R-:W-:Y:S04]  /*06d0*/  STL [R1+0x204], RZ ;  /* 0x000204ff01007387 */ /* 0x000fe80000100800 */
[----:B------:R-:W-:Y:S04]  /*06e0*/  STL [R1+0x208], RZ ;  /* 0x000208ff01007387 */ /* 0x000fe80000100800 */
[----:B------:R-:W-:Y:S04]  /*06f0*/  STL [R1+0x20c], RZ ;  /* 0x00020cff01007387 */ /* 0x000fe80000100800 */
[----:B------:R-:W-:Y:S01]  /*0700*/  STL [R1+0x2b0], RZ ;  /* 0x0002b0ff01007387 */ /* 0x000fe20000100800 */
[----:B0-----:R-:W-:-:S03]  /*0710*/  IMAD.MOV R8, RZ, RZ, -R3 ;  /* 0x000000ffff087224 */ /* 0x001fc600078e0a03 */
[----:B------:R-:W-:Y:S01]  /*0720*/  STL [R1+0x2b4], RZ ;  /* 0x0002b4ff01007387 */ /* 0x000fe20000100800 */
[----:B------:R-:W-:Y:S01]  /*0730*/  IMAD.MOV.U32 R2, RZ, RZ, R8 ;  /* 0x000000ffff027224 */ /* 0x000fe200078e0008 */
[----:B------:R-:W-:Y:S02]  /*0740*/  IABS R8, R11 ;  /* 0x0000000b00087213 */ /* 0x000fe40000000000 */
[----:B------:R-:W-:Y:S01]  /*0750*/  STL [R1+0x2b8], RZ ;  /* 0x0002b8ff01007387 */ /* 0x000fe20000100800 */
[----:B------:R-:W-:Y:S02]  /*0760*/  IMAD R5, R2, R7, RZ ;  /* 0x0000000702057224 */ /* 0x000fe400078e02ff */
[----:B------:R-:W-:Y:S01]  /*0770*/  IMAD.MOV.U32 R2, RZ, RZ, RZ ;  /* 0x000000ffff027224 */ /* 0x000fe200078e00ff */
[----:B------:R-:W-:Y:S03]  /*0780*/  STL [R1+0x2bc], RZ ;  /* 0x0002bcff01007387 */ /* 0x000fe60000100800 */
[----:B------:R-:W-:Y:S01]  /*0790*/  IMAD.HI.U32 R2, R3, R5, R2 ;  /* 0x0000000503027227 */ /* 0x000fe200078e0002 */
[----:B------:R-:W-:Y:S03]  /*07a0*/  STL [R1+0x2a0], RZ ;  /* 0x0002a0ff01007387 */ /* 0x000fe60000100800 */
[----:B------:R-:W-:Y:S01]  /*07b0*/  IMAD.MOV R3, RZ, RZ, -R8 ;  /* 0x000000ffff037224 */ /* 0x000fe200078e0a08 */
[----:B------:R-:W-:Y:S01]  /*07c0*/  STL [R1+0x2a4], RZ ;  /* 0x0002a4ff01007387 */ /* 0x000fe20000100800 */
[----:B------:R-:W-:-:S03]  /*07d0*/  IMAD.HI.U32 R0, R2, R9, RZ ;  /* 0x0000000902007227 */ /* 0x000fc600078e00ff */
[----:B------:R-:W-:Y:S01]  /*07e0*/  STL [R1+0x2a8], RZ ;  /* 0x0002a8ff01007387 */ /* 0x000fe20000100800 */
[----:B------:R-:W-:Y:S02]  /*07f0*/  IMAD R2, R0, R3, R9 ;  /* 0x0000000300027224 */ /* 0x000fe400078e0209 */
[----:B------:R-:W0:Y:S01]  /*0800*/  LDC R3, c[0x0][0x230] ;  /* 0x00008c00ff037b82 */ /* 0x000e220000000800 */
        /* <DEDUP_REMOVED lines=11> */
[-C--:B------:R-:W-:Y:S01]  /*08c0*/  LOP3.LUT R2, R4, R11.reuse, RZ, 0x3c, !PT ;  /* 0x0000000b04027212 */ /* 0x080fe200078e3cff */
[----:B------:R-:W-:Y:S01]  /*08d0*/  STL [R1+0xf64], RZ ;  /* 0x000f64ff01007387 */ /* 0x000fe20000100800 */
[----:B0-----:R-:W-:Y:S02]  /*08e0*/  VIADD R3, R3, 0x1f ;  /* 0x0000001f03037836 */ /* 0x001fe40000000000 */
[----:B------:R-:W-:Y:S01]  /*08f0*/  ISETP.GE.AND P2, PT, R2, RZ, PT ;  /* 0x000000ff0200720c */ /* 0x000fe20003f46270 */
[----:B------:R-:W-:Y:S04]  /*0900*/  STL [R1+0xf68], RZ ;  /* 0x000f68ff01007387 */ /* 0x000fe80000100800 */
[----:B------:R-:W-:Y:S02]  /*0910*/  STL [R1+0xf6c], RZ ;  /* 0x000f6cff01007387 */ /* 0x000fe40000100800 */
[----:B------:R-:W-:Y:S01]  /*0920*/  @P0 VIADD R0, R0, 0x1 ;  /* 0x0000000100000836 */ /* 0x000fe20000000000 */
[----:B------:R-:W-:Y:S01]  /*0930*/  ISETP.GE.AND P0, PT, R3, 0x20, PT ;  /* 0x000000200300780c */ /* 0x000fe20003f06270 */
[----:B------:R-:W-:Y:S04]  /*0940*/  STL [R1+0xf50], RZ ;  /* 0x000f50ff01007387 */ /* 0x000fe80000100800 */
[----:B------:R-:W-:Y:S01]  /*0950*/  STL [R1+0xf54], RZ ;  /* 0x000f54ff01007387 */ /* 0x000fe20000100800 */
[----:B------:R-:W-:Y:S01]  /*0960*/  @!P2 IMAD.MOV R0, RZ, RZ, -R0 ;  /* 0x000000ffff00a224 */ /* 0x000fe200078e0a00 */
[----:B------:R-:W-:-:S02]  /*0970*/  @!P1 LOP3.LUT R0, RZ, R11, RZ, 0x33, !PT ;  /* 0x0000000bff009212 */ /* 0x000fc400078e33ff */
[----:B------:R-:W-:Y:S03]  /*0980*/  STL [R1+0xf58], RZ ;  /* 0x000f58ff01007387 */ /* 0x000fe60000100800 */
[----:B------:R-:W-:Y:S01]  /*0990*/  IMAD.MOV R2, RZ, RZ, -R0 ;  /* 0x000000ffff027224 */ /* 0x000fe200078e0a00 */
[----:B------:R-:W-:Y:S01]  /*09a0*/  STL [R1+0xf5c], RZ ;  /* 0x000f5cff01007387 */ /* 0x000fe20000100800 */
[----:B------:R-:W-:Y:S02]  /*09b0*/  IMAD.SHL.U32 R0, R0, 0x80, RZ ;  /* 0x0000008000007824 */ /* 0x000fe400078e00ff */
[----:B------:R-:W-:Y:S01]  /*09c0*/  IMAD R2, R11, R2, R4 ;  /* 0x000000020b027224 */ /* 0x000fe200078e0204 */
[----:B------:R-:W-:Y:S01]  /*09d0*/  STL [R1+0xf40], RZ ;  /* 0x000f40ff01007387 */ /* 0x000fe20000100800 */
[----:B------:R-:W-:Y:S02]  /*09e0*/  VIADD R5, R0, 0x2 ;  /* 0x0000000200057836 */ /* 0x000fe40000000000 */
[----:B------:R-:W-:Y:S01]  /*09f0*/  IMAD.IADD R2, R6, 0x1, R2 ;  /* 0x0000000106027824 */ /* 0x000fe200078e0202 */
[----:B------:R-:W-:Y:S01]  /*0a00*/  STL [R1+0xf44], RZ ;  /* 0x000f44ff01007387 */ /* 0x000fe20000100800 */
[----:B------:R-:W-:-:S02]  /*0a10*/  VIADD R6, R0, 0x1 ;  /* 0x0000000100067836 */ /* 0x000fc40000000000 */
[C---:B------:R-:W-:Y:S01]  /*0a20*/  VIADD R3, R0.reuse, 0x3 ;  /* 0x0000000300037836 */ /* 0x040fe20000000000 */
[----:B------:R-:W-:Y:S01]  /*0a30*/  STL [R1+0xf48], RZ ;  /* 0x000f48ff01007387 */ /* 0x000fe20000100800 */
[C---:B------:R-:W-:Y:S02]  /*0a40*/  VIADD R47, R0.reuse, 0x2e ;  /* 0x0000002e002f7836 */ /* 0x040fe40000000000 */
[C---:B------:R-:W-:Y:S01]  /*0a50*/  VIADD R48, R0.reuse, 0x2f ;  /* 0x0000002f00307836 */ /* 0x040fe20000000000 */
[----:B------:R-:W-:Y:S01]  /*0a60*/  STL [R1+0xf4c], RZ ;  /* 0x000f4cff01007387 */ /* 0x000fe20000100800 */
[C---:B------:R-:W-:Y:S02]  /*0a70*/  VIADD R49, R0.reuse, 0x30 ;  /* 0x0000003000317836 */ /* 0x040fe40000000000 */
[C---:B------:R-:W-:Y:S01]  /*0a80*/  VIADD R50, R0.reuse, 0x31 ;  /* 0x0000003100327836 */ /* 0x040fe20000000000 */
        /* <DEDUP_REMOVED lines=52> */
[----:B------:R-:W-:-:S03]  /*0dd0*/  VIADD R7, R0, 0x7a ;  /* 0x0000007a00077836 */ /* 0x000fc60000000000 */
[----:B------:R-:W-:Y:S04]  /*0de0*/  STL [R1+0xef8], RZ ;  /* 0x000ef8ff01007387 */ /* 0x000fe80000100800 */
        /* <DEDUP_REMOVED lines=925> */
[----:B------:R-:W-:Y:S04]  /*47c0*/  STL [R1+0x1040], R0 ;  /* 0x0010400001007387 */ /* 0x000fe80000100800 */
[----:B------:R0:W-:Y:S04]  /*47d0*/  STL [R1+0x2844], R6 ;  /* 0x0028440601007387 */ /* 0x0001e80000100800 */
[----:B------:R1:W-:Y:S04]  /*47e0*/  STL [R1+0x2848], R5 ;  /* 0x0028480501007387 */ /* 0x0003e80000100800 */
[----:B------:R2:W-:Y:S01]  /*47f0*/  STL [R1+0x284c], R3 ;  /* 0x00284c0301007387 */ /* 0x0005e20000100800 */
[C---:B0-----:R-:W-:Y:S01]  /*4800*/  VIADD R6, R0.reuse, 0x4 ;  /* 0x0000000400067836 */ /* 0x041fe20000000000 */
[----:B------:R-:W0:Y:S01]  /*4810*/  S2R R10, SR_TID.X ;  /* 0x00000000000a7919 */ /* 0x000e220000002100 */
[----:B-1----:R-:W-:-:S03]  /*4820*/  VIADD R5, R0, 0x5 ;  /* 0x0000000500057836 */ /* 0x002fc60000000000 */
[----:B------:R1:W-:Y:S01]  /*4830*/  STL [R1+0x2850], R6 ;  /* 0x0028500601007387 */ /* 0x0003e20000100800 */
[----:B--2---:R-:W-:-:S03]  /*4840*/  VIADD R3, R0, 0x6 ;  /* 0x0000000600037836 */ /* 0x004fc60000000000 */
[----:B------:R2:W-:Y:S04]  /*4850*/  STL [R1+0x2854], R5 ;  /* 0x0028540501007387 */ /* 0x0005e80000100800 */
[----:B------:R3:W-:Y:S01]  /*4860*/  STL [R1+0x2858], R3 ;  /* 0x0028580301007387 */ /* 0x0007e20000100800 */
[C---:B-1----:R-:W-:Y:S02]  /*4870*/  VIADD R6, R0.reuse, 0x7 ;  /* 0x0000000700067836 */ /* 0x042fe40000000000 */
[----:B--2---:R-:W-:-:S03]  /*4880*/  VIADD R5, R0, 0x8 ;  /* 0x0000000800057836 */ /* 0x004fc60000000000 */
[----:B------:R1:W-:Y:S01]  /*4890*/  STL [R1+0x285c], R6 ;  /* 0x00285c0601007387 */ /* 0x0003e20000100800 */
[----:B---3--:R-:W-:-:S03]  /*48a0*/  VIADD R3, R0, 0x9 ;  /* 0x0000000900037836 */ /* 0x008fc60000000000 */
[----:B------:R2:W-:Y:S04]  /*48b0*/  STL [R1+0x2860], R5 ;  /* 0x0028600501007387 */ /* 0x0005e80000100800 */
[----:B------:R3:W-:Y:S01]  /*48c0*/  STL [R1+0x2864], R3 ;  /* 0x0028640301007387 */ /* 0x0007e20000100800 */
[----:B-1----:R-:W-:Y:S01]  /*48d0*/  VIADD R6, R0, 0xa ;  /* 0x0000000a00067836 */ /* 0x002fe20000000000 */
[----:B0-----:R-:W-:Y:S01]  /*48e0*/  LOP3.LUT R4, R10, 0x1f, RZ, 0xc0, !PT ;  /* 0x0000001f0a047812 */ /* 0x001fe200078ec0ff */
[----:B--2---:R-:W-:-:S03]  /*48f0*/  VIADD R5, R0, 0xb ;  /* 0x0000000b00057836 */ /* 0x004fc60000000000 */
[----:B------:R0:W-:Y:S01]  /*4900*/  STL [R1+0x2868], R6 ;  /* 0x0028680601007387 */ /* 0x0001e20000100800 */
[C---:B------:R-:W-:Y:S02]  /*4910*/  VIADD R10, R0.reuse, 0x77 ;  /* 0x00000077000a7836 */ /* 0x040fe40000000000 */
[----:B---3--:R-:W-:Y:S01]  /*4920*/  VIADD R3, R0, 0xc ;  /* 0x0000000c00037836 */ /* 0x008fe20000000000 */
[----:B------:R1:W-:Y:S01]  /*4930*/  STL [R1+0x2870], R5 ;  /* 0x0028700501007387 */ /* 0x0003e20000100800 */
[----:B------:R-:W-:Y:S02]  /*4940*/  IMAD R2, R2, 0x100, R4 ;  /* 0x0000010002027824 */ /* 0x000fe400078e0204 */
[----:B------:R-:W-:Y:S01]  /*4950*/  VIADD R4, R0, 0x7d ;  /* 0x0000007d00047836 */ /* 0x000fe20000000000 */
[----:B------:R2:W-:Y:S01]  /*4960*/  STL [R1+0x2878], R3 ;  /* 0x0028780301007387 */ /* 0x0005e20000100800 */
[----:B------:R-:W-:Y:S02]  /*4970*/  VIADD R37, R2, 0x20 ;  /* 0x0000002002257836 */ /* 0x000fe40000000000 */
[----:B0-----:R-:W-:-:S02]  /*4980*/  VIADD R6, R0, 0xd ;  /* 0x0000000d00067836 */ /* 0x001fc40000000000 */
[----:B------:R-:W-:Y:S02]  /*4990*/  VIADD R36, R2, 0x40 ;  /* 0x0000004002247836 */ /* 0x000fe40000000000 */
[----:B-1----:R-:W-:Y:S01]  /*49a0*/  VIADD R5, R0, 0xe ;  /* 0x0000000e00057836 */ /* 0x002fe20000000000 */
[----:B------:R0:W-:Y:S01]  /*49b0*/  STL [R1+0x287c], R6 ;  /* 0x00287c0601007387 */ /* 0x0001e20000100800 */
[----:B------:R-:W-:Y:S02]  /*49c0*/  VIADD R21, R2, 0x60 ;  /* 0x0000006002157836 */ /* 0x000fe40000000000 */
[C---:B--2---:R-:W-:Y:S01]  /*49d0*/  VIADD R3, R0.reuse, 0xf ;  /* 0x0000000f00037836 */ /* 0x044fe20000000000 */
[----:B------:R1:W-:Y:S04]  /*49e0*/  STL [R1+0x2880], R5 ;  /* 0x0028800501007387 */ /* 0x0003e80000100800 */
[----:B------:R2:W-:Y:S01]  /*49f0*/  STL [R1+0x2888], R3 ;  /* 0x0028880301007387 */ /* 0x0005e20000100800 */
[----:B0-----:R-:W-:-:S02]  /*4a00*/  VIADD R6, R0, 0x10 ;  /* 0x0000001000067836 */ /* 0x001fc40000000000 */
[----:B-1----:R-:W-:-:S03]  /*4a10*/  VIADD R5, R0, 0x11 ;  /* 0x0000001100057836 */ /* 0x002fc60000000000 */
[----:B------:R0:W-:Y:S01]  /*4a20*/  STL [R1+0x288c], R6 ;  /* 0x00288c0601007387 */ /* 0x0001e20000100800 */
[----:B--2---:R-:W-:-:S03]  /*4a30*/  VIADD R3, R0, 0x12 ;  /* 0x0000001200037836 */ /* 0x004fc60000000000 */
[----:B------:R1:W-:Y:S04]  /*4a40*/  STL [R1+0x2894], R5 ;  /* 0x0028940501007387 */ /* 0x0003e80000100800 */
[----:B------:R2:W-:Y:S01]  /*4a50*/  STL [R1+0x2898], R3 ;  /* 0x0028980301007387 */ /* 0x0005e20000100800 */
[C---:B0-----:R-:W-:Y:S02]  /*4a60*/  VIADD R6, R0.reuse, 0x13 ;  /* 0x0000001300067836 */ /* 0x041fe40000000000 */
        /* <DEDUP_REMOVED lines=53> */
[----:B0-----:R-:W-:-:S03]  /*4dc0*/  VIADD R6, R0, 0x37 ;  /* 0x0000003700067836 */ /* 0x001fc60000000000 */
[----:B------:R-:W-:Y:S01]  /*4dd0*/  STL [R1+0x2318], R47 ;  /* 0x0023182f01007387 */ /* 0x000fe20000100800 */
[----:B-1----:R-:W-:-:S03]  /*4de0*/  VIADD R5, R0, 0x39 ;  /* 0x0000003900057836 */ /* 0x002fc60000000000 */
[----:B------:R-:W-:Y:S01]  /*4df0*/  STL [R1+0x2314], R48 ;  /* 0x0023143001007387 */ /* 0x000fe20000100800 */
[----:B--2---:R-:W-:-:S03]  /*4e00*/  VIADD R3, R0, 0x38 ;  /* 0x0000003800037836 */ /* 0x004fc60000000000 */
[----:B------:R-:W-:Y:S04]  /*4e10*/  STL [R1+0x2310], R49 ;  /* 0x0023103101007387 */ /* 0x000fe80000100800 */
[----:B------:R-:W-:Y:S04]  /*4e20*/  STL [R1+0x230c], R50 ;  /* 0x00230c3201007387 */ /* 0x000fe80000100800 */
[----:B------:R-:W-:Y:S04]  /*4e30*/  STL [R1+0x2308], R51 ;  /* 0x0023083301007387 */ /* 0x000fe80000100800 */
[----:B------:R-:W-:Y:S04]  /*4e40*/  STL [R1+0x2304], R52 ;  /* 0x0023043401007387 */ /* 0x000fe80000100800 */
[----:B------:R-:W-:Y:S04]  /*4e50*/  STL [R1+0x2300], R53 ;  /* 0x0023003501007387 */ /* 0x000fe80000100800 */
[----:B------:R-:W-:Y:S04]  /*4e60*/  STL [R1+0x22fc], R54 ;  /* 0x0022fc3601007387 */ /* 0x000fe80000100800 */
[----:B------:R0:W-:Y:S04]  /*4e70*/  STL [R1+0x22f4], R6 ;  /* 0x0022f40601007387 */ /* 0x0001e80000100800 */
[----:B------:R-:W-:Y:S04]  /*4e80*/  STL [R1+0x22f8], R55 ;  /* 0x0022f83701007387 */ /* 0x000fe80000100800 */
[----:B------:R1:W-:Y:S01]  /*4e90*/  STL [R1+0x22f0], R3 ;  /* 0x0022f00301007387 */ /* 0x0003e20000100800 */
[----:B0-----:R-:W-:-:S03]  /*4ea0*/  VIADD R6, R0, 0x3b ;  /* 0x0000003b00067836 */ /* 0x001fc60000000000 */
[----:B------:R0:W-:Y:S01]  /*4eb0*/  STL [R1+0x22ec], R5 ;  /* 0x0022ec0501007387 */ /* 0x0001e20000100800 */
[C---:B-1----:R-:W-:Y:S02]  /*4ec0*/  VIADD R3, R0.reuse, 0x3a ;  /* 0x0000003a00037836 */ /* 0x042fe40000000000 */
[----:B0-----:R-:W-:-:S03]  /*4ed0*/  VIADD R5, R0, 0x3c ;  /* 0x0000003c00057836 */ /* 0x001fc60000000000 */
[----:B------:R0:W-:Y:S04]  /*4ee0*/  STL [R1+0x22e8], R3 ;  /* 0x0022e80301007387 */ /* 0x0001e80000100800 */
        /* <DEDUP_REMOVED lines=66> */
[----:B------:R-:W-:Y:S04]  /*5310*/  STL [R1+0x1064], R18 ;  /* 0x0010641201007387 */ /* 0x000fe80000100800 */
[----:B------:R-:W-:Y:S01]  /*5320*/  STL [R1+0x1060], R60 ;  /* 0x0010603c01007387 */ /* 0x000fe20000100800 */
[----:B0-----:R-:W-:-:S03]  /*5330*/  VIADD R3, R0, 0x7e ;  /* 0x0000007e00037836 */ /* 0x001fc60000000000 */
[----:B------:R-:W-:Y:S01]  /*5340*/  STL [R1+0x105c], R59 ;  /* 0x00105c3b01007387 */ /* 0x000fe20000100800 */
[----:B------:R-:W-:-:S03]  /*5350*/  VIADD R0, R0, 0x7f ;  /* 0x0000007f00007836 */ /* 0x000fc60000000000 */
[----:B------:R-:W-:Y:S04]  /*5360*/  STL [R1+0x1058], R58 ;  /* 0x0010583a01007387 */ /* 0x000fe80000100800 */
[----:B------:R-:W-:Y:S04]  /*5370*/  STL [R1+0x1054], R57 ;  /* 0x0010543901007387 */ /* 0x000fe80000100800 */
[----:B------:R-:W-:Y:S04]  /*5380*/  STL [R1+0x1050], R56 ;  /* 0x0010503801007387 */ /* 0x000fe80000100800 */
[----:B------:R-:W-:Y:S04]  /*5390*/  STL [R1+0x10dc], R2 ;  /* 0x0010dc0201007387 */ /* 0x000fe80000100800 */
[----:B------:R0:W-:Y:S04]  /*53a0*/  STL [R1+0x11b4], R37 ;  /* 0x0011b42501007387 */ /* 0x0001e80000100800 */
[----:B------:R1:W-:Y:S04]  /*53b0*/  STL [R1+0x11a4], R36 ;  /* 0x0011a42401007387 */ /* 0x0003e80000100800 */
[----:B------:R2:W-:Y:S01]  /*53c0*/  STL [R1+0x11a0], R21 ;  /* 0x0011a01501007387 */ /* 0x0005e20000100800 */
[----:B0-----:R-:W-:-:S02]  /*53d0*/  VIADD R37, R2, 0x80 ;  /* 0x0000008002257836 */ /* 0x001fc40000000000 */
[----:B-1----:R-:W-:-:S03]  /*53e0*/  VIADD R36, R2, 0xa0 ;  /* 0x000000a002247836 */ /* 0x002fc60000000000 */
[----:B------:R0:W-:Y:S01]  /*53f0*/  STL [R1+0x119c], R37 ;  /* 0x00119c2501007387 */ /* 0x0001e20000100800 */
[----:B--2---:R-:W-:-:S03]  /*5400*/  VIADD R21, R2, 0xc0 ;  /* 0x000000c002157836 */ /* 0x004fc60000000000 */
[----:B------:R0:W-:Y:S01]  /*5410*/  STL [R1+0x1198], R36 ;  /* 0x0011982401007387 */ /* 0x0001e20000100800 */
[----:B------:R-:W-:-:S05]  /*5420*/  VIADD R2, R2, 0xe0 ;  /* 0x000000e002027836 */ /* 0x000fca0000000000 */
[----:B------:R0:W-:Y:S04]  /*5430*/  STL [R1+0x1190], R2 ;  /* 0x0011900201007387 */ /* 0x0001e80000100800 */
[----:B------:R0:W-:Y:S01]  /*5440*/  STL [R1+0x1194], R21 ;  /* 0x0011941501007387 */ /* 0x0001e20000100800 */
[----:B------:R-:W-:Y:S05]  /*5450*/  @!P0 BRA `(.L_x_0) ;  /* 0x0000042800a88947 */ /* 0x000fea0003800000 */
[----:B------:R-:W-:Y:S01]  /*5460*/  STL [R1+0x2b8c], R59 ;  /* 0x002b8c3b01007387 */ /* 0x000fe20000100800 */
[----:B0-----:R-:W-:Y:S01]  /*5470*/  IABS R2, R19 ;  /* 0x0000001300027213 */ /* 0x001fe20000000000 */
[----:B------:R-:W-:Y:S01]  /*5480*/  IMAD.MOV.U32 R20, RZ, RZ, RZ ;  /* 0x000000ffff147224 */ /* 0x000fe200078e00ff */
[----:B------:R-:W-:Y:S01]  /*5490*/  ISETP.GE.AND P6, PT, R0, RZ, PT ;  /* 0x000000ff0000720c */ /* 0x000fe20003fc6270 */
[----:B------:R-:W-:Y:S01]  /*54a0*/  STL [R1+0x2b88], R60 ;  /* 0x002b883c01007387 */ /* 0x000fe20000100800 */
[----:B------:R-:W-:Y:S01]  /*54b0*/  IABS R57, R57 ;  /* 0x0000003900397213 */ /* 0x000fe20000000000 */
[----:B------:R-:W-:Y:S01]  /*54c0*/  ULDC UR5, c[0x0][0x23c] ;  /* 0x00008f0000057ab9 */ /* 0x000fe20000000800 */
[----:B------:R-:W-:Y:S01]  /*54d0*/  IABS R56, R56 ;  /* 0x0000003800387213 */ /* 0x000fe20000000000 */
[----:B------:R-:W-:Y:S01]  /*54e0*/  STL [R1+0x2b84], R55 ;  /* 0x002b843701007387 */ /* 0x000fe20000100800 */
[----:B------:R-:W-:Y:S01]  /*54f0*/  IABS R58, R58 ;  /* 0x0000003a003a7213 */ /* 0x000fe20000000000 */
[----:B------:R-:W-:Y:S01]  /*5500*/  ULDC.64 UR6, c[0x0][0x218] ;  /* 0x0000860000067ab9 */ /* 0x000fe20000000a00 */
[----:B------:R-:W-:Y:S01]  /*5510*/  ULDC.64 UR8, c[0x0][0x210] ;  /* 0x0000840000087ab9 */ /* 0x000fe20000000a00 */
[----:B------:R-:W-:Y:S01]  /*5520*/  STL [R1+0x2b80], R54 ;  /* 0x002b803601007387 */ /* 0x000fe20000100800 */
[----:B------:R-:W-:Y:S01]  /*5530*/  ULDC UR10, c[0x0][0x238] ;  /* 0x00008e00000a7ab9 */ /* 0x000fe20000000800 */
[----:B------:R-:W-:Y:S01]  /*5540*/  ULDC UR11, c[0x0][0x238] ;  /* 0x00008e00000b7ab9 */ /* 0x000fe20000000800 */
[----:B------:R-:W-:Y:S01]  /*5550*/  ULDC UR12, c[0x0][0x238] ;  /* 0x00008e00000c7ab9 */ /* 0x000fe20000000800 */
        /* <DEDUP_REMOVED lines=16> */
[----:B------:R0:W-:Y:S01]  /*5660*/  STL [R1+0x2b6c], R49 ;  /* 0x002b6c3101007387 */ /* 0x0001e20000100800 */
[----:B------:R-:W-:Y:S01]  /*5670*/  ULDC UR22, c[0x0][0x238] ;  /* 0x00008e0000167ab9 */ /* 0x000fe20000000800 */
[----:B------:R-:W-:Y:S01]  /*5680*/  ULDC UR21, c[0x0][0x238] ;  /* 0x00008e0000157ab9 */ /* 0x000fe20000000800 */
[----:B------:R-:W-:Y:S01]  /*5690*/  ULDC UR20, c[0x0][0x238] ;  /* 0x00008e0000147ab9 */ /* 0x000fe20000000800 */
[----:B0-----:R-:W2:Y:S04]  /*56a0*/  LDL.LU R49, [R1+0x1048] ;  /* 0x0010480001317983 */ /* 0x001ea80000300800 */
[----:B------:R0:W-:Y:S04]  /*56b0*/  STL [R1+0x2b68], R48 ;  /* 0x002b683001007387 */ /* 0x0001e80000100800 */
[----:B0-----:R-:W3:Y:S04]  /*56c0*/  LDL R48, [R1+0x1040] ;  /* 0x0010400001307983 */ /* 0x001ee80000100800 */
[----:B------:R0:W-:Y:S04]  /*56d0*/  STL [R1+0x2b64], R47 ;  /* 0x002b642f01007387 */ /* 0x0001e80000100800 */
[----:B------:R-:W4:Y:S04]  /*56e0*/  LDL R59, [R1+0x1190] ;  /* 0x00119000013b7983 */ /* 0x000f280000100800 */
[----:B------:R-:W5:Y:S04]  /*56f0*/  LDL R55, [R1+0x1198] ;  /* 0x0011980001377983 */ /* 0x000f680000100800 */
[----:B------:R-:W5:Y:S04]  /*5700*/  LDL R60, [R1+0x1194] ;  /* 0x00119400013c7983 */ /* 0x000f680000100800 */
[----:B------:R-:W5:Y:S04]  /*5710*/  LDL R53, [R1+0x11a0] ;  /* 0x0011a00001357983 */ /* 0x000f680000100800 */
[----:B------:R-:W5:Y:S04]  /*5720*/  LDL R54, [R1+0x119c] ;  /* 0x00119c0001367983 */ /* 0x000f680000100800 */
[----:B------:R-:W5:Y:S04]  /*5730*/  LDL R52, [R1+0x11a4] ;  /* 0x0011a40001347983 */ /* 0x000f680000100800 */
[----:B------:R-:W5:Y:S04]  /*5740*/  LDL R51, [R1+0x11b4] ;  /* 0x0011b40001337983 */ /* 0x000f680000100800 */
[----:B------:R-:W5:Y:S01]  /*5750*/  LDL R50, [R1+0x10dc] ;  /* 0x0010dc0001327983 */ /* 0x000f620000100800 */
[----:B------:R-:W1:Y:S01]  /*5760*/  I2F.RP R19, R2 ;  /* 0x0000000200137306 */ /* 0x000e620000209400 */
[----:B0-----:R-:W-:-:S07]  /*5770*/  IMAD.MOV.U32 R47, RZ, RZ, R18 ;  /* 0x000000ffff2f7224 */ /* 0x001fce00078e0012 */
[----:B-1----:R-:W0:Y:S02]  /*5780*/  MUFU.RCP R19, R19 ;  /* 0x0000001300137308 */ /* 0x002e240000001000 */
[----:B0-----:R-:W-:-:S06]  /*5790*/  VIADD R19, R19, 0xffffffe ;  /* 0x0ffffffe13137836 */ /* 0x001fcc0000000000 */
[----:B------:R-:W0:Y:S02]  /*57a0*/  F2I.FTZ.U32.TRUNC.NTZ R21, R19 ;  /* 0x0000001300157305 */ /* 0x000e24000021f000 */
[----:B0-----:R-:W-:-:S04]  /*57b0*/  IMAD.MOV R61, RZ, RZ, -R21 ;  /* 0x000000ffff3d7224 */ /* 0x001fc800078e0a15 */
[----:B------:R-:W-:-:S04]  /*57c0*/  IMAD R61, R61, R2, RZ ;  /* 0x000000023d3d7224 */ /* 0x000fc800078e02ff */
[----:B------:R-:W-:Y:S01]  /*57d0*/  IMAD.HI.U32 R61, R21, R61, R20 ;  /* 0x0000003d153d7227 */ /* 0x000fe200078e0014 */
[----:B--2---:R-:W-:-:S04]  /*57e0*/  IABS R36, R49 ;  /* 0x0000003100247213 */ /* 0x004fc80000000000 */
[----:B------:R-:W0:Y:S08]  /*57f0*/  I2F.RP R18, R36 ;  /* 0x0000002400127306 */ /* 0x000e300000209400 */
[----:B0-----:R-:W0:Y:S02]  /*5800*/  MUFU.RCP R18, R18 ;  /* 0x0000001200127308 */ /* 0x001e240000001000 */
[----:B0-----:R-:W-:-:S06]  /*5810*/  VIADD R18, R18, 0xffffffe ;  /* 0x0ffffffe12127836 */ /* 0x001fcc0000000000 */
[----:B------:R0:W1:Y:S01]  /*5820*/  F2I.FTZ.U32.TRUNC.NTZ R19, R18 ;  /* 0x0000001200137305 */ /* 0x000062000021f000 */
[----:B----4-:R-:W-:Y:S01]  /*5830*/  IABS R44, R59 ;  /* 0x0000003b002c7213 */ /* 0x010fe20000000000 */
[----:B0-----:R-:W-:Y:S02]  /*5840*/  IMAD.MOV.U32 R18, RZ, RZ, RZ ;  /* 0x000000ffff127224 */ /* 0x001fe400078e00ff */
[----:B-1----:R-:W-:-:S04]  /*5850*/  IMAD.MOV R37, RZ, RZ, -R19 ;  /* 0x000000ffff257224 */ /* 0x002fc800078e0a13 */
[----:B------:R-:W-:-:S04]  /*5860*/  IMAD R37, R37, R36, RZ ;  /* 0x0000002425257224 */ /* 0x000fc800078e02ff */
[----:B------:R-:W-:Y:S01]  /*5870*/  IMAD.HI.U32 R20, R19, R37, R18 ;  /* 0x0000002513147227 */ /* 0x000fe200078e0012 */
[----:B---3--:R-:W-:-:S05]  /*5880*/  IABS R45, R48 ;  /* 0x00000030002d7213 */ /* 0x008fca0000000000 */
[----:B------:R-:W-:Y:S01]  /*5890*/  IMAD.HI.U32 R21, R20, R44, RZ ;  /* 0x0000002c14157227 */ /* 0x000fe200078e00ff */
[----:B-----5:R-:W-:-:S03]  /*58a0*/  IABS R42, R55 ;  /* 0x00000037002a7213 */ /* 0x020fc60000000000 */
[----:B------:R-:W-:-:S04]  /*58b0*/  IMAD.HI.U32 R37, R61, R45, RZ ;  /* 0x0000002d3d257227 */ /* 0x000fc800078e00ff */
[----:B------:R-:W-:Y:S02]  /*58c0*/  IMAD.MOV R21, RZ, RZ, -R21 ;  /* 0x000000ffff157224 */ /* 0x000fe400078e0a15 */
[----:B------:R-:W-:Y:S02]  /*58d0*/  IMAD.MOV R37, RZ, RZ, -R37 ;  /* 0x000000ffff257224 */ /* 0x000fe400078e0a25 */
[----:B------:R-:W-:Y:S01]  /*58e0*/  IMAD R44, R36, R21, R44 ;  /* 0x00000015242c7224 */ /* 0x000fe200078e022c */
[----:B------:R-:W-:Y:S01]  /*58f0*/  IABS R43, R60 ;  /* 0x0000003c002b7213 */ /* 0x000fe20000000000 */
[----:B------:R-:W-:Y:S01]  /*5900*/  IMAD.HI.U32 R18, R20, R42, RZ ;  /* 0x0000002a14127227 */ /* 0x000fe200078e00ff */
[----:B------:R-:W-:Y:S02]  /*5910*/  IABS R40, R53 ;  /* 0x0000003500287213 */ /* 0x000fe40000000000 */
[----:B------:R-:W-:Y:S01]  /*5920*/  ISETP.GT.U32.AND P0, PT, R36, R44, PT ;  /* 0x0000002c2400720c */ /* 0x000fe20003f04070 */
[----:B------:R-:W-:-:S02]  /*5930*/  IMAD R45, R2, R37, R45 ;  /* 0x00000025022d7224 */ /* 0x000fc400078e022d */
[----:B------:R-:W-:Y:S02]  /*5940*/  IMAD.MOV R18, RZ, RZ, -R18 ;  /* 0x000000ffff127224 */ /* 0x000fe400078e0a12 */
[----:B------:R-:W-:Y:S01]  /*5950*/  IMAD.HI.U32 R19, R20, R43, RZ ;  /* 0x0000002b14137227 */ /* 0x000fe200078e00ff */
[----:B------:R-:W-:-:S03]  /*5960*/  ISETP.GT.U32.AND P2, PT, R2, R45, PT ;  /* 0x0000002d0200720c */ /* 0x000fc60003f44070 */
[----:B------:R-:W-:Y:S01]  /*5970*/  IMAD R42, R36, R18, R42 ;  /* 0x00000012242a7224 */ /* 0x000fe200078e022a */
[----:B------:R-:W-:Y:S01]  /*5980*/  IABS R41, R54 ;  /* 0x0000003600297213 */ /* 0x000fe20000000000 */
[----:B------:R-:W-:Y:S01]  /*5990*/  IMAD.HI.U32 R18, R20, R40, RZ ;  /* 0x0000002814127227 */ /* 0x000fe200078e00ff */
[----:B------:R-:W-:-:S03]  /*59a0*/  IABS R39, R52 ;  /* 0x0000003400277213 */ /* 0x000fc60000000000 */
[----:B------:R-:W-:Y:S01]  /*59b0*/  IMAD.MOV R19, RZ, RZ, -R19 ;  /* 0x000000ffff137224 */ /* 0x000fe200078e0a13 */
[----:B------:R-:W-:Y:S01]  /*59c0*/  IABS R38, R51 ;  /* 0x0000003300267213 */ /* 0x000fe20000000000 */
[----:B------:R-:W-:Y:S01]  /*59d0*/  IMAD.MOV R18, RZ, RZ, -R18 ;  /* 0x000000ffff127224 */ /* 0x000fe200078e0a12 */
[----:B------:R-:W-:Y:S01]  /*59e0*/  IABS R37, R50 ;  /* 0x0000003200257213 */ /* 0x000fe20000000000 */
[----:B------:R-:W-:Y:S02]  /*59f0*/  IMAD R43, R36, R19, R43 ;  /* 0x00000013242b7224 */ /* 0x000fe400078e022b */
[----:B------:R-:W-:Y:S01]  /*5a00*/  IMAD.HI.U32 R19, R20, R41, RZ ;  /* 0x0000002914137227 */ /* 0x000fe200078e00ff */
[----:B------:R-:W-:-:S03]  /*5a10*/  ISETP.GT.U32.AND P1, PT, R36, R42, PT ;  /* 0x0000002a2400720c */ /* 0x000fc60003f24070 */
[----:B------:R-:W-:Y:S02]  /*5a20*/  IMAD R18, R36, R18, R40 ;  /* 0x0000001224127224 */ /* 0x000fe400078e0228 */
[----:B------:R-:W-:Y:S02]  /*5a30*/  @!P0 IMAD.IADD R44, R44, 0x1, -R36 ;  /* 0x000000012c2c8824 */ /* 0x000fe400078e0a24 */
[----:B------:R-:W-:-:S04]  /*5a40*/  IMAD.HI.U32 R46, R20, R39, RZ ;  /* 0x00000027142e7227 */ /* 0x000fc800078e00ff */
[----:B------:R-:W-:Y:S01]  /*5a50*/  IMAD.HI.U32 R21, R20, R38, RZ ;  /* 0x0000002614157227 */ /* 0x000fe200078e00ff */
[----:B------:R-:W-:-:S03]  /*5a60*/  ISETP.GT.U32.AND P4, PT, R36, R44, PT ;  /* 0x0000002c2400720c */ /* 0x000fc60003f84070 */
[----:B------:R-:W-:-:S04]  /*5a70*/  IMAD.HI.U32 R20, R20, R37, RZ ;  /* 0x0000002514147227 */ /* 0x000fc800078e00ff */
[----:B------:R-:W-:Y:S02]  /*5a80*/  IMAD.MOV R19, RZ, RZ, -R19 ;  /* 0x000000ffff137224 */ /* 0x000fe400078e0a13 */
[----:B------:R-:W-:Y:S01]  /*5a90*/  @!P2 IMAD.IADD R45, R45, 0x1, -R2 ;  /* 0x000000012d2da824 */ /* 0x000fe200078e0a02 */
[C---:B------:R-:W-:Y:S01]  /*5aa0*/  ISETP.GT.U32.AND P2, PT, R36.reuse, R18, PT ;  /* 0x000000122400720c */ /* 0x040fe20003f44070 */
[----:B------:R-:W-:Y:S01]  /*5ab0*/  IMAD.MOV R20, RZ, RZ, -R20 ;  /* 0x000000ffff147224 */ /* 0x000fe200078e0a14 */
[C---:B------:R-:W-:Y:S01]  /*5ac0*/  ISETP.GT.U32.AND P5, PT, R36.reuse, R43, PT ;  /* 0x0000002b2400720c */ /* 0x040fe20003fa4070 */
[C---:B------:R-:W-:Y:S02]  /*5ad0*/  IMAD R19, R36.reuse, R19, R41 ;  /* 0x0000001324137224 */ /* 0x040fe400078e0229 */
[----:B------:R-:W-:Y:S02]  /*5ae0*/  IMAD.MOV R46, RZ, RZ, -R46 ;  /* 0x000000ffff2e7224 */ /* 0x000fe400078e0a2e */
[C---:B------:R-:W-:Y:S01]  /*5af0*/  IMAD R37, R36.reuse, R20, R37 ;  /* 0x0000001424257224 */ /* 0x040fe200078e0225 */
[----:B------:R-:W-:Y:S01]  /*5b00*/  ISETP.GT.U32.AND P3, PT, R36, R19, PT ;  /* 0x000000132400720c */ /* 0x000fe20003f64070 */
[----:B------:R-:W-:-:S02]  /*5b10*/  IMAD.MOV R21, RZ, RZ, -R21 ;  /* 0x000000ffff157224 */ /* 0x000fc400078e0a15 */
[----:B------:R-:W-:Y:S02]  /*5b20*/  IMAD R39, R36, R46, R39 ;  /* 0x0000002e24277224 */ /* 0x000fe400078e0227 */
[----:B------:R-:W-:Y:S01]  /*5b30*/  @!P1 IMAD.IADD R42, R42, 0x1, -R36 ;  /* 0x000000012a2a9824 */ /* 0x000fe200078e0a24 */
[C---:B------:R-:W-:Y:S01]  /*5b40*/  ISETP.GT.U32.AND P1, PT, R36.reuse, R37, PT ;  /* 0x000000252400720c */ /* 0x040fe20003f24070 */
[----:B------:R-:W-:Y:S02]  /*5b50*/  IMAD R21, R36, R21, R38 ;  /* 0x0000001524157224 */ /* 0x000fe400078e0226 */
[--C-:B------:R-:W-:Y:S01]  /*5b60*/  @!P4 IMAD.IADD R44, R44, 0x1, -R36.reuse ;  /* 0x000000012c2cc824 */ /* 0x100fe200078e0a24 */
[----:B------:R-:W-:Y:S01]  /*5b70*/  ISETP.GT.U32.AND P4, PT, R36, R39, PT ;  /* 0x000000272400720c */ /* 0x000fe20003f84070 */
[--C-:B------:R-:W-:Y:S01]  /*5b80*/  @!P2 IMAD.IADD R18, R18, 0x1, -R36.reuse ;  /* 0x000000011212a824 */ /* 0x100fe200078e0a24 */
[C---:B------:R-:W-:Y:S01]  /*5b90*/  ISETP.GT.U32.AND P2, PT, R36.reuse, R42, PT ;  /* 0x0000002a2400720c */ /* 0x040fe20003f44070 */
[--C-:B------:R-:W-:Y:S01]  /*5ba0*/  @!P5 IMAD.IADD R43, R43, 0x1, -R36.reuse ;  /* 0x000000012b2bd824 */ /* 0x100fe200078e0a24 */
[----:B------:R-:W-:Y:S01]  /*5bb0*/  ISETP.GT.U32.AND P5, PT, R36, R21, PT ;  /* 0x000000152400720c */ /* 0x000fe20003fa4070 */
[----:B------:R-:W-:-:S03]  /*5bc0*/  @!P3 IMAD.IADD R19, R19, 0x1, -R36 ;  /* 0x000000011313b824 */ /* 0x000fc600078e0a24 */
[----:B------:R-:W-:Y:S01]  /*5bd0*/  ISETP.GT.U32.AND P3, PT, R36, R43, PT ;  /* 0x0000002b2400720c */ /* 0x000fe20003f64070 */
[----:B------:R-:W-:-:S04]  /*5be0*/  @!P1 IMAD.IADD R37, R37, 0x1, -R36 ;  /* 0x0000000125259824 */ /* 0x000fc800078e0a24 */
[--C-:B------:R-:W-:Y:S01]  /*5bf0*/  @!P4 IMAD.IADD R39, R39, 0x1, -R36.reuse ;  /* 0x000000012727c824 */ /* 0x100fe200078e0a24 */
[----:B------:R-:W-:Y:S01]  /*5c00*/  ISETP.GT.U32.AND P4, PT, R36, R19, PT ;  /* 0x000000132400720c */ /* 0x000fe20003f84070 */
[--C-:B------:R-:W-:Y:S01]  /*5c10*/  @!P2 IMAD.IADD R42, R42, 0x1, -R36.reuse ;  /* 0x000000012a2aa824 */ /* 0x100fe200078e0a24 */
[C---:B------:R-:W-:Y:S01]  /*5c20*/  ISETP.GT.U32.AND P2, PT, R36.reuse, R37, PT ;  /* 0x000000252400720c */ /* 0x040fe20003f44070 */
[--C-:B------:R-:W-:Y:S01]  /*5c30*/  @!P5 IMAD.IADD R21, R21, 0x1, -R36.reuse ;  /* 0x000000011515d824 */ /* 0x100fe200078e0a24 */
[C---:B------:R-:W-:Y:S02]  /*5c40*/  ISETP.GT.U32.AND P5, PT, R36.reuse, R18, PT ;  /* 0x000000122400720c */ /* 0x040fe40003fa4070 */
[C---:B------:R-:W-:Y:S01]  /*5c50*/  ISETP.GT.U32.AND P1, PT, R36.reuse, R39, PT ;  /* 0x000000272400720c */ /* 0x040fe20003f24070 */
[----:B------:R-:W-:Y:S01]  /*5c60*/  @!P3 IMAD.IADD R43, R43, 0x1, -R36 ;  /* 0x000000012b2bb824 */ /* 0x000fe200078e0a24 */
[----:B------:R-:W-:Y:S02]  /*5c70*/  ISETP.GT.U32.AND P3, PT, R36, R21, PT ;  /* 0x000000152400720c */ /* 0x000fe40003f64070 */
[----:B------:R-:W-:-:S02]  /*5c80*/  IABS R20, R3 ;  /* 0x0000000300147213 */ /* 0x000fc40000000000 */
[----:B------:R-:W-:Y:S01]  /*5c90*/  IABS R38, R0 ;  /* 0x0000000000267213 */ /* 0x000fe20000000000 */
[--C-:B------:R-:W-:Y:S01]  /*5ca0*/  @!P4 IMAD.IADD R19, R19, 0x1, -R36.reuse ;  /* 0x000000011313c824 */ /* 0x100fe200078e0a24 */
[----:B------:R-:W-:Y:S01]  /*5cb0*/  IABS R0, R5 ;  /* 0x0000000500007213 */ /* 0x000fe20000000000 */
[--C-:B------:R-:W-:Y:S01]  /*5cc0*/  @!P2 IMAD.IADD R37, R37, 0x1, -R36.reuse ;  /* 0x000000012525a824 */ /* 0x100fe200078e0a24 */
[----:B------:R-:W-:Y:S01]  /*5cd0*/  ISETP.GE.AND P4, PT, R59, RZ, PT ;  /* 0x000000ff3b00720c */ /* 0x000fe20003f86270 */
[----:B------:R-:W-:Y:S01]  /*5ce0*/  @!P5 IMAD.IADD R18, R18, 0x1, -R36 ;  /* 0x000000011212d824 */ /* 0x000fe200078e0a24 */
[----:B------:R-:W-:Y:S01]  /*5cf0*/  ISETP.GE.AND P2, PT, R53, RZ, PT ;  /* 0x000000ff3500720c */ /* 0x000fe20003f46270 */
[----:B------:R-:W-:Y:S01]  /*5d00*/  IMAD.HI.U32 R46, R61, R20, RZ ;  /* 0x000000143d2e7227 */ /* 0x000fe200078e00ff */
[----:B------:R-:W-:-:S03]  /*5d10*/  ISETP.GE.AND P5, PT, R60, RZ, PT ;  /* 0x000000ff3c00720c */ /* 0x000fc60003fa6270 */
[----:B------:R-:W-:Y:S01]  /*5d20*/  @!P1 IMAD.IADD R39, R39, 0x1, -R36 ;  /* 0x0000000127279824 */ /* 0x000fe200078e0a24 */
[----:B------:R-:W-:Y:S01]  /*5d30*/  ISETP.GE.AND P1, PT, R55, RZ, PT ;  /* 0x000000ff3700720c */ /* 0x000fe20003f26270 */
[----:B------:R-:W-:-:S04]  /*5d40*/  IMAD.HI.U32 R41, R61, R0, RZ ;  /* 0x000000003d297227 */ /* 0x000fc800078e00ff */
[----:B------:R-:W-:Y:S01]  /*5d50*/  @!P3 IMAD.IADD R21, R21, 0x1, -R36 ;  /* 0x000000011515b824 */ /* 0x000fe200078e0a24 */
[----:B------:R-:W-:Y:S01]  /*5d60*/  ISETP.GE.AND P3, PT, R54, RZ, PT ;  /* 0x000000ff3600720c */ /* 0x000fe20003f66270 */
[----:B------:R-:W-:Y:S02]  /*5d70*/  IMAD.MOV R46, RZ, RZ, -R46 ;  /* 0x000000ffff2e7224 */ /* 0x000fe400078e0a2e */
[----:B------:R-:W-:Y:S02]  /*5d80*/  IMAD.MOV R41, RZ, RZ, -R41 ;  /* 0x000000ffff297224 */ /* 0x000fe400078e0a29 */
[----:B------:R-:W-:Y:S02]  /*5d90*/  IMAD.MOV.U32 R36, RZ, RZ, R18 ;  /* 0x000000ffff247224 */ /* 0x000fe400078e0012 */
[----:B------:R-:W-:Y:S01]  /*5da0*/  IMAD.HI.U32 R40, R61, R38, RZ ;  /* 0x000000263d287227 */ /* 0x000fe200078e00ff */
[----:B------:R-:W-:-:S03]  /*5db0*/  ISETP.GE.AND P0, PT, R3, RZ, PT ;  /* 0x000000ff0300720c */ /* 0x000fc60003f06270 */
[C---:B------:R-:W-:Y:S02]  /*5dc0*/  IMAD R20, R2.reuse, R46, R20 ;  /* 0x0000002e02147224 */ /* 0x040fe400078e0214 */
[----:B------:R-:W2:Y:S01]  /*5dd0*/  LDL R46, [R1+0x231c] ;  /* 0x00231c00012e7983 */ /* 0x000ea20000100800 */
[----:B------:R-:W-:Y:S01]  /*5de0*/  IMAD R0, R2, R41, R0 ;  /* 0x0000002902007224 */ /* 0x000fe200078e0200 */
[----:B------:R-:W-:Y:S01]  /*5df0*/  LOP3.LUT R41, RZ, R49, RZ, 0x33, !PT ;  /* 0x00000031ff297212 */ /* 0x000fe200078e33ff */
[----:B------:R-:W-:Y:S01]  /*5e00*/  @!P4 IMAD.MOV R44, RZ, RZ, -R44 ;  /* 0x000000ffff2cc224 */ /* 0x000fe200078e0a2c */
[----:B------:R-:W3:Y:S01]  /*5e10*/  LDL.LU R59, [R1+0x2b8c] ;  /* 0x002b8c00013b7983 */ /* 0x000ee20000300800 */
[----:B------:R-:W-:Y:S01]  /*5e20*/  @!P2 IMAD.MOV R36, RZ, RZ, -R36 ;  /* 0x000000ffff24a224 */ /* 0x000fe200078e0a24 */
[----:B------:R-:W-:Y:S01]  /*5e30*/  ISETP.NE.AND P2, PT, R49, RZ, PT ;  /* 0x000000ff3100720c */ /* 0x000fe20003f45270 */
[----:B------:R-:W-:Y:S01]  /*5e40*/  @!P5 IMAD.MOV R43, RZ, RZ, -R43 ;  /* 0x000000ffff2bd224 */ /* 0x000fe200078e0a2b */
[----:B------:R-:W4:Y:S01]  /*5e50*/  LDL.LU R60, [R1+0x2b88] ;  /* 0x002b8800013c7983 */ /* 0x000f220000300800 */
[----:B------:R-:W-:Y:S01]  /*5e60*/  IABS R3, R4 ;  /* 0x0000000400037213 */ /* 0x000fe20000000000 */
[----:B------:R-:W-:-:S02]  /*5e70*/  IMAD.MOV R40, RZ, RZ, -R40 ;  /* 0x000000ffff287224 */ /* 0x000fc400078e0a28 */
[----:B------:R-:W5:Y:S01]  /*5e80*/  LDL.LU R55, [R1+0x2b84] ;  /* 0x002b840001377983 */ /* 0x000f620000300800 */
[----:B------:R-:W-:Y:S01]  /*5e90*/  @!P1 IMAD.MOV R42, RZ, RZ, -R42 ;  /* 0x000000ffff2a9224 */ /* 0x000fe200078e0a2a */
[----:B------:R-:W-:Y:S02]  /*5ea0*/  ISETP.GE.AND P4, PT, R52, RZ, PT ;  /* 0x000000ff3400720c */ /* 0x000fe40003f86270 */
[----:B------:R-:W2:Y:S01]  /*5eb0*/  LDL.LU R54, [R1+0x2b80] ;  /* 0x002b800001367983 */ /* 0x000ea20000300800 */
[----:B------:R-:W-:Y:S01]  /*5ec0*/  SEL R44, R41, R44, !P2 ;  /* 0x0000002c292c7207 */ /* 0x000fe20005000000 */
[----:B------:R-:W-:Y:S01]  /*5ed0*/  @!P3 IMAD.MOV R19, RZ, RZ, -R19 ;  /* 0x000000ffff13b224 */ /* 0x000fe200078e0a13 */
[----:B------:R-:W-:Y:S01]  /*5ee0*/  ISETP.GE.AND P1, PT, R51, RZ, PT ;  /* 0x000000ff3300720c */ /* 0x000fe20003f26270 */
[----:B------:R-:W2:Y:S01]  /*5ef0*/  LDL.LU R53, [R1+0x2b7c] ;  /* 0x002b7c0001357983 */ /* 0x000ea20000300800 */
[----:B------:R-:W-:Y:S01]  /*5f00*/  IMAD R38, R2, R40, R38 ;  /* 0x0000002802267224 */ /* 0x000fe200078e0226 */
[----:B------:R-:W-:-:S02]  /*5f10*/  ISETP.GE.AND P3, PT, R50, RZ, PT ;  /* 0x000000ff3200720c */ /* 0x000fc40003f66270 */
[----:B------:R-:W2:Y:S01]  /*5f20*/  LDL.LU R52, [R1+0x2b78] ;  /* 0x002b780001347983 */ /* 0x000ea20000300800 */
[----:B------:R-:W-:Y:S01]  /*5f30*/  SEL R43, R41, R43, !P2 ;  /* 0x0000002b292b7207 */ /* 0x000fe20005000000 */
[----:B------:R-:W-:Y:S02]  /*5f40*/  IMAD.HI.U32 R40, R61, R3, RZ ;  /* 0x000000033d287227 */ /* 0x000fe400078e00ff */
[----:B------:R-:W2:Y:S01]  /*5f50*/  LDL.LU R51, [R1+0x2b74] ;  /* 0x002b740001337983 */ /* 0x000ea20000300800 */
[----:B------:R-:W-:-:S03]  /*5f60*/  SEL R42, R41, R42, !P2 ;  /* 0x0000002a292a7207 */ /* 0x000fc60005000000 */
[----:B------:R-:W2:Y:S01]  /*5f70*/  LDL.LU R50, [R1+0x2b70] ;  /* 0x002b700001327983 */ /* 0x000ea20000300800 */
[----:B------:R-:W-:-:S03]  /*5f80*/  SEL R19, R41, R19, !P2 ;  /* 0x0000001329137207 */ /* 0x000fc60005000000 */
[----:B------:R-:W2:Y:S01]  /*5f90*/  LDL.LU R49, [R1+0x2b6c] ;  /* 0x002b6c0001317983 */ /* 0x000ea20000300800 */
[----:B------:R-:W-:-:S03]  /*5fa0*/  IMAD.MOV R40, RZ, RZ, -R40 ;  /* 0x000000ffff287224 */ /* 0x000fc600078e0a28 */
[----:B------:R0:W-:Y:S01]  /*5fb0*/  STL [R1+0x1b0], R44 ;  /* 0x0001b02c01007387 */ /* 0x0001e20000100800 */
[----:B------:R-:W-:-:S03]  /*5fc0*/  IMAD R3, R2, R40, R3 ;  /* 0x0000002802037224 */ /* 0x000fc600078e0203 */
[----:B0-----:R-:W2:Y:S04]  /*5fd0*/  LDL R44, [R1+0x2324] ;  /* 0x00232400012c7983 */ /* 0x001ea80000100800 */
[----:B------:R0:W-:Y:S01]  /*5fe0*/  STL [R1+0x1ac], R43 ;  /* 0x0001ac2b01007387 */ /* 0x0001e20000100800 */
[----:B------:R-:W-:Y:S02]  /*5ff0*/  @!P4 IMAD.MOV R39, RZ, RZ, -R39 ;  /* 0x000000ffff27c224 */ /* 0x000fe400078e0a27 */
[----:B------:R-:W-:Y:S01]  /*6000*/  @!P3 IMAD.MOV R37, RZ, RZ, -R37 ;  /* 0x000000ffff25b224 */ /* 0x000fe200078e0a25 */
[----:B0-----:R-:W2:Y:S04]  /*6010*/  LDL R43, [R1+0x2328] ;  /* 0x00232800012b7983 */ /* 0x001ea80000100800 */
[----:B------:R0:W-:Y:S01]  /*6020*/  STL [R1+0x1a8], R42 ;  /* 0x0001a82a01007387 */ /* 0x0001e20000100800 */
[----:B------:R-:W-:Y:S01]  /*6030*/  ISETP.GT.U32.AND P3, PT, R2, R3, PT ;  /* 0x000000030200720c */ /* 0x000fe20003f64070 */
[----:B------:R-:W-:-:S02]  /*6040*/  @!P1 IMAD.MOV R21, RZ, RZ, -R21 ;  /* 0x000000ffff159224 */ /* 0x000fc400078e0a15 */
[----:B0-----:R-:W2:Y:S04]  /*6050*/  LDL R42, [R1+0x232c] ;  /* 0x00232c00012a7983 */ /* 0x001ea80000100800 */
[----:B------:R0:W-:Y:S01]  /*6060*/  STL [R1+0x1a4], R19 ;  /* 0x0001a41301007387 */ /* 0x0001e20000100800 */
[----:B------:R-:W-:-:S03]  /*6070*/  SEL R36, R41, R36, !P2 ;  /* 0x0000002429247207 */ /* 0x000fc60005000000 */
[----:B0-----:R-:W3:Y:S01]  /*6080*/  LDL R19, [R1+0x2320] ;  /* 0x0023200001137983 */ /* 0x001ee20000100800 */
[C---:B------:R-:W-:Y:S02]  /*6090*/  SEL R39, R41.reuse, R39, !P2 ;  /* 0x0000002729277207 */ /* 0x040fe40005000000 */
[C---:B------:R-:W-:Y:S01]  /*60a0*/  SEL R21, R41.reuse, R21, !P2 ;  /* 0x0000001529157207 */ /* 0x040fe20005000000 */
[----:B------:R0:W-:Y:S01]  /*60b0*/  STL [R1+0x1a0], R36 ;  /* 0x0001a02401007387 */ /* 0x0001e20000100800 */
[----:B------:R-:W-:Y:S01]  /*60c0*/  SEL R41, R41, R37, !P2 ;  /* 0x0000002529297207 */ /* 0x000fe20005000000 */
[----:B------:R-:W-:Y:S01]  /*60d0*/  @!P3 IMAD.IADD R3, R3, 0x1, -R2 ;  /* 0x000000010303b824 */ /* 0x000fe200078e0a02 */
[----:B------:R-:W-:Y:S01]  /*60e0*/  ISETP.GE.AND P2, PT, R48, RZ, PT ;  /* 0x000000ff3000720c */ /* 0x000fe20003f46270 */
[----:B0-----:R-:W2:Y:S04]  /*60f0*/  LDL R36, [R1+0x233c] ;  /* 0x00233c0001247983 */ /* 0x001ea80000100800 */
[----:B------:R0:W-:Y:S01]  /*6100*/  STL [R1+0x19c], R39 ;  /* 0x00019c2701007387 */ /* 0x0001e20000100800 */
[----:B------:R-:W-:-:S03]  /*6110*/  ISETP.GE.AND P3, PT, R5, RZ, PT ;  /* 0x000000ff0500720c */ /* 0x000fc60003f66270 */
[----:B0-----:R-:W2:Y:S04]  /*6120*/  LDL R39, [R1+0x2338] ;  /* 0x0023380001277983 */ /* 0x001ea80000100800 */
[----:B------:R0:W-:Y:S04]  /*6130*/  STL [R1+0x198], R21 ;  /* 0x0001981501007387 */ /* 0x0001e80000100800 */
[----:B------:R-:W2:Y:S04]  /*6140*/  LDL R37, [R1+0x2334] ;  /* 0x0023340001257983 */ /* 0x000ea80000100800 */
[----:B0-----:R-:W2:Y:S04]  /*6150*/  LDL R21, [R1+0x2330] ;  /* 0x0023300001157983 */ /* 0x001ea80000100800 */
[----:B------:R3:W-:Y:S04]  /*6160*/  STL [R1+0x194], R41 ;  /* 0x0001942901007387 */ /* 0x0007e80000100800 */
[----:B------:R-:W2:Y:S04]  /*6170*/  LDL.LU R48, [R1+0x2b68] ;  /* 0x002b680001307983 */ /* 0x000ea80000300800 */
[----:B------:R-:W4:Y:S01]  /*6180*/  LDL R5, [R1+0x1068] ;  /* 0x0010680001057983 */ /* 0x000f220000100800 */
[----:B------:R-:W-:-:S02]  /*6190*/  ISETP.GT.U32.AND P5, PT, R2, R38, PT ;  /* 0x000000260200720c */ /* 0x000fc40003fa4070 */
[----:B------:R-:W-:-:S11]  /*61a0*/  ISETP.GT.U32.AND P1, PT, R2, R20, PT ;  /* 0x000000140200720c */ /* 0x000fd60003f24070 */
[----:B------:R-:W-:Y:S01]  /*61b0*/  @!P5 IMAD.IADD R38, R38, 0x1, -R2 ;  /* 0x000000012626d824 */ /* 0x000fe200078e0a02 */
[----:B------:R-:W-:-:S04]  /*61c0*/  ISETP.GT.U32.AND P5, PT, R2, R45, PT ;  /* 0x0000002d0200720c */ /* 0x000fc80003fa4070 */
[----:B------:R-:W-:Y:S01]  /*61d0*/  ISETP.GT.U32.AND P4, PT, R2, R38, PT ;  /* 0x000000260200720c */ /* 0x000fe20003f84070 */
[----:B------:R-:W-:Y:S01]  /*61e0*/  @!P1 IMAD.IADD R20, R20, 0x1, -R2 ;  /* 0x0000000114149824 */ /* 0x000fe200078e0a02 */
[----:B------:R-:W-:-:S07]  /*61f0*/  IABS R18, R6 ;  /* 0x0000000600127213 */ /* 0x000fce0000000000 */
[----:B------:R-:W-:Y:S01]  /*6200*/  @!P5 IMAD.IADD R45, R45, 0x1, -R2 ;  /* 0x000000012d2dd824 */ /* 0x000fe200078e0a02 */
[----:B------:R-:W-:-:S03]  /*6210*/  ISETP.GT.U32.AND P5, PT, R2, R0, PT ;  /* 0x000000000200720c */ /* 0x000fc60003fa4070 */
[----:B------:R-:W-:Y:S01]  /*6220*/  @!P4 IMAD.IADD R38, R38, 0x1, -R2 ;  /* 0x000000012626c824 */ /* 0x000fe200078e0a02 */
[----:B------:R-:W-:Y:S02]  /*6230*/  ISETP.GT.U32.AND P4, PT, R2, R20, PT ;  /* 0x000000140200720c */ /* 0x000fe40003f84070 */
[----:B------:R-:W-:Y:S02]  /*6240*/  IABS R40, R7 ;  /* 0x0000000700287213 */ /* 0x000fe40000000000 */
[----:B------:R-:W-:-:S03]  /*6250*/  ISETP.GE.AND P1, PT, R4, RZ, PT ;  /* 0x000000ff0400720c */ /* 0x000fc60003f26270 */
[----:B------:R-:W-:-:S04]  /*6260*/  IMAD.HI.U32 R4, R61, R40, RZ ;  /* 0x000000283d047227 */ /* 0x000fc800078e00ff */
[----:B------:R-:W-:Y:S01]  /*6270*/  @!P5 IMAD.IADD R0, R0, 0x1, -R2 ;  /* 0x000000010000d824 */ /* 0x000fe200078e0a02 */
[----:B------:R-:W-:Y:S01]  /*6280*/  ISETP.GT.U32.AND P5, PT, R2, R3, PT ;  /* 0x000000030200720c */ /* 0x000fe20003fa4070 */
[----:B------:R-:W-:Y:S02]  /*6290*/  IMAD.MOV R4, RZ, RZ, -R4 ;  /* 0x000000ffff047224 */ /* 0x000fe400078e0a04 */
[----:B------:R-:W-:Y:S02]  /*62a0*/  @!P4 IMAD.IADD R20, R20, 0x1, -R2 ;  /* 0x000000011414c824 */ /* 0x000fe400078e0a02 */
[----:B------:R-:W-:Y:S02]  /*62b0*/  IMAD R4, R2, R4, R40 ;  /* 0x0000000402047224 */ /* 0x000fe400078e0228 */
[----:B------:R-:W-:-:S03]  /*62c0*/  @!P0 IMAD.MOV R20, RZ, RZ, -R20 ;  /* 0x000000ffff148224 */ /* 0x000fc600078e0a14 */
[----:B------:R-:W-:Y:S01]  /*62d0*/  ISETP.GT.U32.AND P0, PT, R2, R4, PT ;  /* 0x000000040200720c */ /* 0x000fe20003f04070 */
[----:B------:R-:W-:Y:S02]  /*62e0*/  @!P6 IMAD.MOV R38, RZ, RZ, -R38 ;  /* 0x000000ffff26e224 */ /* 0x000fe400078e0a26 */
[----:B------:R-:W-:Y:S01]  /*62f0*/  @!P5 IMAD.IADD R3, R3, 0x1, -R2 ;  /* 0x000000010303d824 */ /* 0x000fe200078e0a02 */
[----:B------:R-:W-:-:S03]  /*6300*/  ISETP.GE.AND P6, PT, R6, RZ, PT ;  /* 0x000000ff0600720c */ /* 0x000fc60003fc6270 */
[----:B------:R-:W-:-:S04]  /*6310*/  IMAD.MOV.U32 R6, RZ, RZ, R3 ;  /* 0x000000ffff067224 */ /* 0x000fc800078e0003 */
[----:B------:R-:W-:Y:S02]  /*6320*/  @!P1 IMAD.MOV R6, RZ, RZ, -R6 ;  /* 0x000000ffff069224 */ /* 0x000fe400078e0a06 */
[----:B------:R-:W-:Y:S01]  /*6330*/  @!P0 IMAD.IADD R4, R4, 0x1, -R2 ;  /* 0x0000000104048824 */ /* 0x000fe200078e0a02 */
[----:B------:R-:W-:-:S04]  /*6340*/  ISETP.GE.AND P5, PT, R7, RZ, PT ;  /* 0x000000ff0700720c */ /* 0x000fc80003fa6270 */
[----:B------:R-:W-:-:S13]  /*6350*/  ISETP.GT.U32.AND P0, PT, R2, R4, PT ;  /* 0x000000040200720c */ /* 0x000fda0003f04070 */
[----:B------:R-:W-:Y:S01]  /*6360*/  @!P0 IMAD.IADD R4, R4, 0x1, -R2 ;  /* 0x0000000104048824 */ /* 0x000fe200078e0a02 */
[----:B------:R-:W-:Y:S01]  /*6370*/  ISETP.GE.AND P0, PT, R11, RZ, PT ;  /* 0x000000ff0b00720c */ /* 0x000fe20003f06270 */
[----:B---3--:R-:W-:Y:S02]  /*6380*/  IMAD.MOV.U32 R41, RZ, RZ, R19 ;  /* 0x000000ffff297224 */ /* 0x008fe400078e0013 */
[----:B------:R-:W-:-:S04]  /*6390*/  IMAD.HI.U32 R19, R61, R18, RZ ;  /* 0x000000123d137227 */ /* 0x000fc800078e00ff */
[----:B------:R-:W-:-:S04]  /*63a0*/  IMAD.MOV R19, RZ, RZ, -R19 ;  /* 0x000000ffff137224 */ /* 0x000fc800078e0a13 */
[C---:B------:R-:W-:Y:S02]  /*63b0*/  IMAD R18, R2.reuse, R19, R18 ;  /* 0x0000001302127224 */ /* 0x040fe400078e0212 */
[----:B------:R-:W-:Y:S02]  /*63c0*/  IMAD.MOV.U32 R19, RZ, RZ, R47 ;  /* 0x000000ffff137224 */ /* 0x000fe400078e002f */
[----:B------:R-:W-:Y:S01]  /*63d0*/  IMAD.MOV.U32 R47, RZ, RZ, R45 ;  /* 0x000000ffff2f7224 */ /* 0x000fe200078e002d */
[----:B------:R-:W-:-:S03]  /*63e0*/  ISETP.GT.U32.AND P4, PT, R2, R18, PT ;  /* 0x000000120200720c */ /* 0x000fc60003f84070 */
[----:B------:R-:W-:Y:S01]  /*63f0*/  @!P2 IMAD.MOV R47, RZ, RZ, -R47 ;  /* 0x000000ffff2fa224 */ /* 0x000fe200078e0a2f */
[----:B------:R-:W-:Y:S01]  /*6400*/  ISETP.GT.U32.AND P2, PT, R2, R0, PT ;  /* 0x000000000200720c */ /* 0x000fe20003f44070 */
[----:B------:R-:W-:-:S08]  /*6410*/  IMAD.MOV.U32 R40, RZ, RZ, R19 ;  /* 0x000000ffff287224 */ /* 0x000fd000078e0013 */
[----:B------:R-:W-:-:S04]  /*6420*/  @!P4 IMAD.IADD R18, R18, 0x1, -R2 ;  /* 0x000000011212c824 */ /* 0x000fc800078e0a02 */
[----:B------:R-:W-:Y:S01]  /*6430*/  @!P2 IMAD.IADD R0, R0, 0x1, -R2 ;  /* 0x000000010000a824 */ /* 0x000fe200078e0a02 */
[----:B------:R-:W-:Y:S02]  /*6440*/  ISETP.GE.AND P2, PT, R8, RZ, PT ;  /* 0x000000ff0800720c */ /* 0x000fe40003f46270 */
[----:B------:R-:W-:Y:S01]  /*6450*/  ISETP.GT.U32.AND P1, PT, R2, R18, PT ;  /* 0x000000120200720c */ /* 0x000fe20003f24070 */
[----:B------:R0:W-:Y:S01]  /*6460*/  STL [R1+0xc0], R47 ;  /* 0x0000c02f01007387 */ /* 0x0001e20000100800 */
[----:B----4-:R-:W-:Y:S01]  /*6470*/  IMAD.MOV.U32 R45, RZ, RZ, R5 ;  /* 0x000000ffff2d7224 */ /* 0x010fe200078e0005 */
[----:B------:R-:W-:Y:S02]  /*6480*/  IABS R5, R8 ;  /* 0x0000000800057213 */ /* 0x000fe40000000000 */
[----:B0-----:R-:W3:Y:S03]  /*6490*/  LDL.LU R47, [R1+0x2b64] ;  /* 0x002b6400012f7983 */ /* 0x001ee60000300800 */
[----:B------:R-:W-:-:S04]  /*64a0*/  IMAD.HI.U32 R19, R61, R5, RZ ;  /* 0x000000053d137227 */ /* 0x000fc800078e00ff */
[----:B------:R-:W-:Y:S02]  /*64b0*/  IMAD.MOV R19, RZ, RZ, -R19 ;  /* 0x000000ffff137224 */ /* 0x000fe400078e0a13 */
[----:B------:R-:W-:Y:S02]  /*64c0*/  IMAD.MOV.U32 R8, RZ, RZ, R0 ;  /* 0x000000ffff087224 */ /* 0x000fe400078e0000 */
[C---:B------:R-:W-:Y:S01]  /*64d0*/  IMAD R3, R2.reuse, R19, R5 ;  /* 0x0000001302037224 */ /* 0x040fe200078e0205 */
[----:B------:R-:W-:Y:S01]  /*64e0*/  STL [R1+0xc4], R38 ;  /* 0x0000c42601007387 */ /* 0x000fe20000100800 */
[----:B------:R-:W-:Y:S01]  /*64f0*/  @!P3 IMAD.MOV R8, RZ, RZ, -R8 ;  /* 0x000000ffff08b224 */ /* 0x000fe200078e0a08 */
[----:B------:R-:W-:Y:S02]  /*6500*/  IABS R5, R9 ;  /* 0x0000000900057213 */ /* 0x000fe40000000000 */
[----:B------:R-:W-:Y:S01]  /*6510*/  ISETP.GT.U32.AND P3, PT, R2, R3, PT ;  /* 0x000000030200720c */ /* 0x000fe20003f64070 */
[----:B------:R-:W-:Y:S01]  /*6520*/  STL [R1+0xc8], R20 ;  /* 0x0000c81401007387 */ /* 0x000fe20000100800 */
[----:B------:R-:W-:-:S03]  /*6530*/  ISETP.GE.AND P4, PT, R9, RZ, PT ;  /* 0x000000ff0900720c */ /* 0x000fc60003f86270 */
[----:B------:R0:W-:Y:S01]  /*6540*/  STL [R1+0xcc], R6 ;  /* 0x0000cc0601007387 */ /* 0x0001e20000100800 */
[----:B------:R-:W-:Y:S01]  /*6550*/  IABS R9, R10 ;  /* 0x0000000a00097213 */ /* 0x000fe20000000000 */
[----:B------:R-:W-:-:S04]  /*6560*/  IMAD.HI.U32 R7, R61, R5, RZ ;  /* 0x000000053d077227 */ /* 0x000fc800078e00ff */
[----:B------:R-:W-:Y:S01]  /*6570*/  @!P1 IMAD.IADD R18, R18, 0x1, -R2 ;  /* 0x0000000112129824 */ /* 0x000fe200078e0a02 */
[----:B0-----:R-:W-:Y:S02]  /*6580*/  IABS R6, R11 ;  /* 0x0000000b00067213 */ /* 0x001fe40000000000 */
[----:B------:R-:W-:Y:S01]  /*6590*/  ISETP.GE.AND P1, PT, R10, RZ, PT ;  /* 0x000000ff0a00720c */ /* 0x000fe20003f26270 */
[----:B------:R-:W-:Y:S02]  /*65a0*/  IMAD.MOV R10, RZ, RZ, -R7 ;  /* 0x000000ffff0a7224 */ /* 0x000fe400078e0a07 */
[----:B------:R-:W-:Y:S02]  /*65b0*/  IMAD.MOV.U32 R0, RZ, RZ, R6 ;  /* 0x000000ffff007224 */ /* 0x000fe400078e0006 */
[----:B------:R-:W-:Y:S01]  /*65c0*/  IMAD.HI.U32 R6, R61, R9, RZ ;  /* 0x000000093d067227 */ /* 0x000fe200078e00ff */
[----:B------:R0:W-:Y:S03]  /*65d0*/  STL [R1+0xd0], R8 ;  /* 0x0000d00801007387 */ /* 0x0001e60000100800 */
[----:B------:R-:W-:-:S02]  /*65e0*/  IMAD.MOV R6, RZ, RZ, -R6 ;  /* 0x000000ffff067224 */ /* 0x000fc400078e0a06 */
[C---:B------:R-:W-:Y:S02]  /*65f0*/  IMAD R10, R2.reuse, R10, R5 ;  /* 0x0000000a020a7224 */ /* 0x040fe400078e0205 */
[----:B------:R-:W-:Y:S02]  /*6600*/  @!P3 IMAD.IADD R3, R3, 0x1, -R2 ;  /* 0x000000010303b824 */ /* 0x000fe400078e0a02 */
[----:B------:R-:W-:Y:S01]  /*6610*/  IMAD.MOV.U32 R20, RZ, RZ, R18 ;  /* 0x000000ffff147224 */ /* 0x000fe200078e0012 */
[----:B0-----:R-:W-:Y:S01]  /*6620*/  IABS R8, R12 ;  /* 0x0000000c00087213 */ /* 0x001fe20000000000 */
[----:B------:R-:W-:Y:S01]  /*6630*/  IMAD.HI.U32 R7, R61, R0, RZ ;  /* 0x000000003d077227 */ /* 0x000fe200078e00ff */
[----:B------:R-:W-:-:S03]  /*6640*/  ISETP.GT.U32.AND P3, PT, R2, R3, PT ;  /* 0x000000030200720c */ /* 0x000fc60003f64070 */
[C---:B------:R-:W-:Y:S02]  /*6650*/  IMAD R9, R2.reuse, R6, R9 ;  /* 0x0000000602097224 */ /* 0x040fe400078e0209 */
[----:B------:R-:W-:Y:S02]  /*6660*/  IMAD.MOV.U32 R19, RZ, RZ, R4 ;  /* 0x000000ffff137224 */ /* 0x000fe400078e0004 */
[----:B------:R-:W-:Y:S01]  /*6670*/  @!P6 IMAD.MOV R20, RZ, RZ, -R20 ;  /* 0x000000ffff14e224 */ /* 0x000fe200078e0a14 */
[----:B------:R-:W-:Y:S01]  /*6680*/  ISETP.GT.U32.AND P6, PT, R2, R10, PT ;  /* 0x0000000a0200720c */ /* 0x000fe20003fc4070 */
[----:B------:R-:W-:Y:S02]  /*6690*/  IMAD.MOV R5, RZ, RZ, -R7 ;  /* 0x000000ffff057224 */ /* 0x000fe400078e0a07 */
[----:B------:R-:W-:-:S04]  /*66a0*/  IMAD.HI.U32 R7, R61, R8, RZ ;  /* 0x000000083d077227 */ /* 0x000fc800078e00ff */
[----:B------:R-:W-:Y:S01]  /*66b0*/  @!P5 IMAD.MOV R19, RZ, RZ, -R19 ;  /* 0x000000ffff13d224 */ /* 0x000fe200078e0a13 */
[C---:B------:R-:W-:Y:S01]  /*66c0*/  ISETP.GT.U32.AND P5, PT, R2.reuse, R9, PT ;  /* 0x000000090200720c */ /* 0x040fe20003fa4070 */
[----:B------:R-:W-:Y:S02]  /*66d0*/  IMAD.MOV R7, RZ, RZ, -R7 ;  /* 0x000000ffff077224 */ /* 0x000fe400078e0a07 */
[C---:B------:R-:W-:Y:S02]  /*66e0*/  IMAD R0, R2.reuse, R5, R0 ;  /* 0x0000000502007224 */ /* 0x040fe400078e0200 */
[C---:B------:R-:W-:Y:S01]  /*66f0*/  IMAD R8, R2.reuse, R7, R8 ;  /* 0x0000000702087224 */ /* 0x040fe200078e0208 */
[----:B------:R-:W-:Y:S01]  /*6700*/  IABS R6, R13 ;  /* 0x0000000d00067213 */ /* 0x000fe20000000000 */
[--C-:B------:R-:W-:Y:S01]  /*6710*/  @!P3 IMAD.IADD R3, R3, 0x1, -R2.reuse ;  /* 0x000000010303b824 */ /* 0x100fe200078e0a02 */
[----:B------:R-:W-:Y:S01]  /*6720*/  ISETP.GT.U32.AND P3, PT, R2, R0, PT ;  /* 0x000000000200720c */ /* 0x000fe20003f64070 */
[----:B------:R-:W-:Y:S01]  /*6730*/  @!P6 IMAD.IADD R10, R10, 0x1, -R2 ;  /* 0x000000010a0ae824 */ /* 0x000fe200078e0a02 */
[----:B------:R-:W-:Y:S01]  /*6740*/  ISETP.GT.U32.AND P6, PT, R2, R8, PT ;  /* 0x000000080200720c */ /* 0x000fe20003fc4070 */
[----:B------:R-:W-:Y:S01]  /*6750*/  IMAD.HI.U32 R4, R61, R6, RZ ;  /* 0x000000063d047227 */ /* 0x000fe200078e00ff */
[----:B------:R-:W-:-:S03]  /*6760*/  IABS R5, R14 ;  /* 0x0000000e00057213 */ /* 0x000fc60000000000 */
[----:B------:R-:W-:Y:S01]  /*6770*/  @!P5 IMAD.IADD R9, R9, 0x1, -R2 ;  /* 0x000000010909d824 */ /* 0x000fe200078e0a02 */
[----:B------:R-:W-:Y:S01]  /*6780*/  ISETP.GT.U32.AND P5, PT, R2, R10, PT ;  /* 0x0000000a0200720c */ /* 0x000fe20003fa4070 */
[----:B------:R-:W-:Y:S02]  /*6790*/  IMAD.MOV R4, RZ, RZ, -R4 ;  /* 0x000000ffff047224 */ /* 0x000fe400078e0a04 */
[----:B------:R-:W-:-:S04]  /*67a0*/  IMAD.HI.U32 R11, R61, R5, RZ ;  /* 0x000000053d0b7227 */ /* 0x000fc800078e00ff */
[----:B------:R-:W-:Y:S01]  /*67b0*/  IMAD R6, R2, R4, R6 ;  /* 0x0000000402067224 */ /* 0x000fe200078e0206 */
[----:B------:R-:W-:Y:S01]  /*67c0*/  IABS R4, R15 ;  /* 0x0000000f00047213 */ /* 0x000fe20000000000 */
[--C-:B------:R-:W-:Y:S02]  /*67d0*/  @!P3 IMAD.IADD R0, R0, 0x1, -R2.reuse ;  /* 0x000000010000b824 */ /* 0x100fe400078e0a02 */
[--C-:B------:R-:W-:Y:S02]  /*67e0*/  @!P6 IMAD.IADD R8, R8, 0x1, -R2.reuse ;  /* 0x000000010808e824 */ /* 0x100fe400078e0a02 */
[----:B------:R-:W-:Y:S01]  /*67f0*/  IMAD.MOV R11, RZ, RZ, -R11 ;  /* 0x000000ffff0b7224 */ /* 0x000fe200078e0a0b */
[C---:B------:R-:W-:Y:S01]  /*6800*/  ISETP.GT.U32.AND P3, PT, R2.reuse, R0, PT ;  /* 0x000000000200720c */ /* 0x040fe20003f64070 */
[----:B------:R-:W-:Y:S01]  /*6810*/  IMAD.MOV.U32 R18, RZ, RZ, R3 ;  /* 0x000000ffff127224 */ /* 0x000fe200078e0003 */
[----:B------:R-:W-:Y:S01]  /*6820*/  ISETP.GT.U32.AND P6, PT, R2, R8, PT ;  /* 0x000000080200720c */ /* 0x000fe20003fc4070 */
[----:B------:R-:W-:Y:S01]  /*6830*/  @!P5 IMAD.IADD R10, R10, 0x1, -R2 ;  /* 0x000000010a0ad824 */ /* 0x000fe200078e0a02 */
[C---:B------:R-:W-:Y:S01]  /*6840*/  ISETP.GT.U32.AND P5, PT, R2.reuse, R6, PT ;  /* 0x000000060200720c */ /* 0x040fe20003fa4070 */
[----:B------:R-:W-:-:S02]  /*6850*/  IMAD R3, R2, R11, R5 ;  /* 0x0000000b02037224 */ /* 0x000fc400078e0205 */
[----:B------:R-:W-:Y:S01]  /*6860*/  IMAD.HI.U32 R11, R61, R4, RZ ;  /* 0x000000043d0b7227 */ /* 0x000fe200078e00ff */
[----:B------:R-:W-:-:S03]  /*6870*/  IABS R7, R16 ;  /* 0x0000001000077213 */ /* 0x000fc60000000000 */
[----:B------:R-:W-:Y:S01]  /*6880*/  @!P2 IMAD.MOV R18, RZ, RZ, -R18 ;  /* 0x000000ffff12a224 */ /* 0x000fe200078e0a12 */
[C---:B------:R-:W-:Y:S01]  /*6890*/  ISETP.GT.U32.AND P2, PT, R2.reuse, R9, PT ;  /* 0x000000090200720c */ /* 0x040fe20003f44070 */
[----:B------:R-:W-:Y:S01]  /*68a0*/  IMAD.MOV R11, RZ, RZ, -R11 ;  /* 0x000000ffff0b7224 */ /* 0x000fe200078e0a0b */
[----:B------:R-:W-:Y:S01]  /*68b0*/  STL [R1+0xd4], R20 ;  /* 0x0000d41401007387 */ /* 0x000fe20000100800 */
[----:B------:R-:W-:Y:S02]  /*68c0*/  IABS R5, R17 ;  /* 0x0000001100057213 */ /* 0x000fe40000000000 */
[----:B------:R-:W-:Y:S01]  /*68d0*/  IMAD R4, R2, R11, R4 ;  /* 0x0000000b02047224 */ /* 0x000fe200078e0204 */
[----:B------:R-:W-:Y:S01]  /*68e0*/  STL [R1+0xdc], R19 ;  /* 0x0000dc1301007387 */ /* 0x000fe20000100800 */
[----:B------:R-:W-:-:S03]  /*68f0*/  @!P3 IMAD.IADD R0, R0, 0x1, -R2 ;  /* 0x000000010000b824 */ /* 0x000fc600078e0a02 */
[----:B------:R0:W-:Y:S01]  /*6900*/  STL [R1+0xe4], R18 ;  /* 0x0000e41201007387 */ /* 0x0001e20000100800 */
[--C-:B------:R-:W-:Y:S01]  /*6910*/  @!P6 IMAD.IADD R8, R8, 0x1, -R2.reuse ;  /* 0x000000010808e824 */ /* 0x100fe200078e0a02 */
[----:B------:R-:W-:Y:S01]  /*6920*/  ISETP.GE.AND P3, PT, R12, RZ, PT ;  /* 0x000000ff0c00720c */ /* 0x000fe20003f66270 */
[----:B------:R-:W-:Y:S01]  /*6930*/  @!P5 IMAD.IADD R6, R6, 0x1, -R2 ;  /* 0x000000010606d824 */ /* 0x000fe200078e0a02 */
[----:B------:R-:W-:Y:S01]  /*6940*/  ISETP.GT.U32.AND P6, PT, R2, R4, PT ;  /* 0x000000040200720c */ /* 0x000fe20003fc4070 */
[----:B------:R-:W-:Y:S01]  /*6950*/  IMAD.HI.U32 R12, R61, R5, RZ ;  /* 0x000000053d0c7227 */ /* 0x000fe200078e00ff */
[----:B------:R-:W-:-:S03]  /*6960*/  ISETP.GE.AND P5, PT, R13, RZ, PT ;  /* 0x000000ff0d00720c */ /* 0x000fc60003fa6270 */
[----:B0-----:R-:W-:-:S04]  /*6970*/  IMAD.HI.U32 R18, R61, R7, RZ ;  /* 0x000000073d127227 */ /* 0x001fc800078e00ff */
[----:B------:R-:W-:Y:S02]  /*6980*/  IMAD.MOV R13, RZ, RZ, -R18 ;  /* 0x000000ffff0d7224 */ /* 0x000fe400078e0a12 */
[----:B------:R-:W-:Y:S01]  /*6990*/  @!P2 IMAD.IADD R9, R9, 0x1, -R2 ;  /* 0x000000010909a824 */ /* 0x000fe200078e0a02 */
[C---:B------:R-:W-:Y:S01]  /*69a0*/  ISETP.GT.U32.AND P2, PT, R2.reuse, R3, PT ;  /* 0x000000030200720c */ /* 0x040fe20003f44070 */
[----:B------:R-:W-:Y:S02]  /*69b0*/  IMAD.MOV R12, RZ, RZ, -R12 ;  /* 0x000000ffff0c7224 */ /* 0x000fe400078e0a0c */
[C---:B------:R-:W-:Y:S02]  /*69c0*/  IMAD R7, R2.reuse, R13, R7 ;  /* 0x0000000d02077224 */ /* 0x040fe400078e0207 */
[----:B------:R-:W-:Y:S01]  /*69d0*/  IMAD.MOV.U32 R19, RZ, RZ, R9 ;  /* 0x000000ffff137224 */ /* 0x000fe200078e0009 */
[----:B------:R-:W-:Y:S01]  /*69e0*/  IABS R11, R22 ;  /* 0x00000016000b7213 */ /* 0x000fe20000000000 */
[----:B------:R-:W-:-:S02]  /*69f0*/  IMAD R5, R2, R12, R5 ;  /* 0x0000000c02057224 */ /* 0x000fc400078e0205 */
[----:B------:R-:W-:Y:S02]  /*6a00*/  IMAD.MOV.U32 R9, RZ, RZ, R8 ;  /* 0x000000ffff097224 */ /* 0x000fe400078e0008 */
[----:B------:R-:W-:Y:S01]  /*6a10*/  @!P0 IMAD.MOV R0, RZ, RZ, -R0 ;  /* 0x000000ffff008224 */ /* 0x000fe200078e0a00 */
[----:B------:R-:W-:Y:S01]  /*6a20*/  ISETP.GT.U32.AND P0, PT, R2, R7, PT ;  /* 0x000000070200720c */ /* 0x000fe20003f04070 */
[----:B------:R-:W-:Y:S02]  /*6a30*/  IMAD.MOV.U32 R20, RZ, RZ, R10 ;  /* 0x000000ffff147224 */ /* 0x000fe400078e000a */
[----:B------:R-:W-:Y:S01]  /*6a40*/  @!P6 IMAD.IADD R4, R4, 0x1, -R2 ;  /* 0x000000010404e824 */ /* 0x000fe200078e0a02 */
[C---:B------:R-:W-:Y:S01]  /*6a50*/  ISETP.GT.U32.AND P6, PT, R2.reuse, R6, PT ;  /* 0x000000060200720c */ /* 0x040fe20003fc4070 */
[----:B------:R-:W-:Y:S01]  /*6a60*/  @!P3 IMAD.MOV R9, RZ, RZ, -R9 ;  /* 0x000000ffff09b224 */ /* 0x000fe200078e0a09 */
[----:B------:R-:W-:Y:S01]  /*6a70*/  ISETP.GT.U32.AND P3, PT, R2, R5, PT ;  /* 0x000000050200720c */ /* 0x000fe20003f64070 */
[----:B------:R-:W-:-:S04]  /*6a80*/  IMAD.HI.U32 R10, R61, R11, RZ ;  /* 0x0000000b3d0a7227 */ /* 0x000fc800078e00ff */
[----:B------:R-:W-:Y:S02]  /*6a90*/  @!P4 IMAD.MOV R20, RZ, RZ, -R20 ;  /* 0x000000ffff14c224 */ /* 0x000fe400078e0a14 */
[----:B------:R-:W-:Y:S02]  /*6aa0*/  @!P1 IMAD.MOV R19, RZ, RZ, -R19 ;  /* 0x000000ffff139224 */ /* 0x000fe400078e0a13 */
[----:B------:R-:W-:Y:S01]  /*6ab0*/  @!P2 IMAD.IADD R3, R3, 0x1, -R2 ;  /* 0x000000010303a824 */ /* 0x000fe200078e0a02 */
[----:B------:R-:W-:Y:S01]  /*6ac0*/  STL [R1+0xe8], R20 ;  /* 0x0000e81401007387 */ /* 0x000fe20000100800 */
[----:B------:R-:W-:-:S03]  /*6ad0*/  IMAD.MOV R10, RZ, RZ, -R10 ;  /* 0x000000ffff0a7224 */ /* 0x000fc600078e0a0a */
[----:B------:R-:W-:Y:S01]  /*6ae0*/  STL [R1+0xec], R19 ;  /* 0x0000ec1301007387 */ /* 0x000fe20000100800 */
[--C-:B------:R-:W-:Y:S01]  /*6af0*/  @!P0 IMAD.IADD R7, R7, 0x1, -R2.reuse ;  /* 0x0000000107078824 */ /* 0x100fe200078e0a02 */
[----:B------:R-:W-:Y:S02]  /*6b00*/  ISETP.GT.U32.AND P1, PT, R2, R3, PT ;  /* 0x000000030200720c */ /* 0x000fe40003f24070 */
[----:B------:R0:W-:Y:S01]  /*6b10*/  STL [R1+0xf0], R0 ;  /* 0x0000f00001007387 */ /* 0x0001e20000100800 */
[----:B------:R-:W-:Y:S01]  /*6b20*/  IABS R8, R23 ;  /* 0x0000001700087213 */ /* 0x000fe20000000000 */
[--C-:B------:R-:W-:Y:S02]  /*6b30*/  @!P6 IMAD.IADD R6, R6, 0x1, -R2.reuse ;  /* 0x000000010606e824 */ /* 0x100fe400078e0a02 */
[----:B------:R-:W-:Y:S01]  /*6b40*/  @!P3 IMAD.IADD R5, R5, 0x1, -R2 ;  /* 0x000000010505b824 */ /* 0x000fe200078e0a02 */
[----:B------:R1:W-:Y:S01]  /*6b50*/  STL [R1+0xf4], R9 ;  /* 0x0000f40901007387 */ /* 0x0003e20000100800 */
[C---:B0-----:R-:W-:Y:S01]  /*6b60*/  IMAD R0, R2.reuse, R10, R11 ;  /* 0x0000000a02007224 */ /* 0x041fe200078e020b */
[----:B------:R-:W-:-:S04]  /*6b70*/  ISETP.GT.U32.AND P3, PT, R2, R7, PT ;  /* 0x000000070200720c */ /* 0x000fc80003f64070 */
[----:B------:R-:W-:Y:S01]  /*6b80*/  ISETP.GT.U32.AND P6, PT, R2, R0, PT ;  /* 0x000000000200720c */ /* 0x000fe20003fc4070 */
[----:B-1----:R-:W-:Y:S01]  /*6b90*/  IMAD.HI.U32 R9, R61, R8, RZ ;  /* 0x000000083d097227 */ /* 0x002fe200078e00ff */
[----:B------:R-:W-:Y:S02]  /*6ba0*/  ISETP.GE.AND P2, PT, R14, RZ, PT ;  /* 0x000000ff0e00720c */ /* 0x000fe40003f46270 */
[C---:B------:R-:W-:Y:S01]  /*6bb0*/  ISETP.GT.U32.AND P4, PT, R2.reuse, R4, PT ;  /* 0x000000040200720c */ /* 0x040fe20003f84070 */
[----:B------:R-:W-:Y:S02]  /*6bc0*/  IMAD.MOV R9, RZ, RZ, -R9 ;  /* 0x000000ffff097224 */ /* 0x000fe400078e0a09 */
[----:B------:R-:W-:Y:S02]  /*6bd0*/  IMAD.MOV.U32 R12, RZ, RZ, R6 ;  /* 0x000000ffff0c7224 */ /* 0x000fe400078e0006 */
[----:B------:R-:W-:Y:S02]  /*6be0*/  @!P1 IMAD.IADD R3, R3, 0x1, -R2 ;  /* 0x0000000103039824 */ /* 0x000fe400078e0a02 */
[----:B------:R-:W-:-:S02]  /*6bf0*/  IMAD R6, R2, R9, R8 ;  /* 0x0000000902067224 */ /* 0x000fc400078e0208 */
[----:B------:R-:W-:Y:S02]  /*6c00*/  IMAD.MOV.U32 R11, RZ, RZ, R3 ;  /* 0x000000ffff0b7224 */ /* 0x000fe400078e0003 */
[--C-:B------:R-:W-:Y:S02]  /*6c10*/  @!P6 IMAD.IADD R0, R0, 0x1, -R2.reuse ;  /* 0x000000010000e824 */ /* 0x100fe400078e0a02 */
[----:B------:R-:W-:Y:S01]  /*6c20*/  @!P3 IMAD.IADD R7, R7, 0x1, -R2 ;  /* 0x000000010707b824 */ /* 0x000fe200078e0a02 */
[C---:B------:R-:W-:Y:S01]  /*6c30*/  ISETP.GT.U32.AND P3, PT, R2.reuse, R6, PT ;  /* 0x000000060200720c */ /* 0x040fe20003f64070 */
[----:B------:R-:W-:Y:S01]  /*6c40*/  @!P5 IMAD.MOV R12, RZ, RZ, -R12 ;  /* 0x000000ffff0cd224 */ /* 0x000fe200078e0a0c */
[----:B------:R-:W-:Y:S01]  /*6c50*/  ISETP.GT.U32.AND P5, PT, R2, R5, PT ;  /* 0x000000050200720c */ /* 0x000fe20003fa4070 */
[----:B------:R-:W-:Y:S01]  /*6c60*/  @!P2 IMAD.MOV R11, RZ, RZ, -R11 ;  /* 0x000000ffff0ba224 */ /* 0x000fe200078e0a0b */
[----:B------:R-:W-:Y:S01]  /*6c70*/  ISETP.GE.AND P1, PT, R15, RZ, PT ;  /* 0x000000ff0f00720c */ /* 0x000fe20003f26270 */
[----:B------:R-:W-:Y:S01]  /*6c80*/  @!P4 IMAD.IADD R4, R4, 0x1, -R2 ;  /* 0x000000010404c824 */ /* 0x000fe200078e0a02 */
[----:B------:R-:W-:-:S02]  /*6c90*/  ISETP.GT.U32.AND P2, PT, R2, R0, PT ;  /* 0x000000000200720c */ /* 0x000fc40003f44070 */
[----:B------:R-:W-:Y:S02]  /*6ca0*/  ISETP.GE.AND P4, PT, R16, RZ, PT ;  /* 0x000000ff1000720c */ /* 0x000fe40003f86270 */
[----:B------:R-:W-:Y:S02]  /*6cb0*/  ISETP.GE.AND P0, PT, R17, RZ, PT ;  /* 0x000000ff1100720c */ /* 0x000fe40003f06270 */
[----:B------:R-:W-:Y:S01]  /*6cc0*/  ISETP.GE.AND P6, PT, R22, RZ, PT ;  /* 0x000000ff1600720c */ /* 0x000fe20003fc6270 */
[----:B------:R0:W-:Y:S01]  /*6cd0*/  STL [R1+0xf8], R12 ;  /* 0x0000f80c01007387 */ /* 0x0001e20000100800 */
[----:B------:R-:W-:Y:S01]  /*6ce0*/  IABS R10, R24 ;  /* 0x00000018000a7213 */ /* 0x000fe20000000000 */
[--C-:B------:R-:W-:Y:S01]  /*6cf0*/  @!P3 IMAD.IADD R6, R6, 0x1, -R2.reuse ;  /* 0x000000010606b824 */ /* 0x100fe200078e0a02 */
[----:B------:R-:W-:Y:S02]  /*6d00*/  IABS R3, R25 ;  /* 0x0000001900037213 */ /* 0x000fe40000000000 */
[----:B------:R-:W-:Y:S01]  /*6d10*/  IABS R9, R26 ;  /* 0x0000001a00097213 */ /* 0x000fe20000000000 */
[----:B------:R-:W-:-:S02]  /*6d20*/  @!P5 IMAD.IADD R5, R5, 0x1, -R2 ;  /* 0x000000010505d824 */ /* 0x000fc400078e0a02 */
[----:B0-----:R-:W-:Y:S01]  /*6d30*/  IMAD.MOV.U32 R12, RZ, RZ, R4 ;  /* 0x000000ffff0c7224 */ /* 0x001fe200078e0004 */
[----:B------:R0:W-:Y:S01]  /*6d40*/  STL [R1+0x100], R11 ;  /* 0x0001000b01007387 */ /* 0x0001e20000100800 */
[----:B------:R-:W-:-:S04]  /*6d50*/  IMAD.HI.U32 R8, R61, R10, RZ ;  /* 0x0000000a3d087227 */ /* 0x000fc800078e00ff */
[----:B------:R-:W-:Y:S02]  /*6d60*/  @!P2 IMAD.IADD R0, R0, 0x1, -R2 ;  /* 0x000000010000a824 */ /* 0x000fe400078e0a02 */
[----:B------:R-:W-:Y:S01]  /*6d70*/  @!P1 IMAD.MOV R12, RZ, RZ, -R12 ;  /* 0x000000ffff0c9224 */ /* 0x000fe200078e0a0c */
[----:B------:R-:W-:Y:S01]  /*6d80*/  ISETP.GT.U32.AND P1, PT, R2, R6, PT ;  /* 0x000000060200720c */ /* 0x000fe20003f24070 */
[----:B------:R-:W-:-:S04]  /*6d90*/  IMAD.HI.U32 R4, R61, R9, RZ ;  /* 0x000000093d047227 */ /* 0x000fc800078e00ff */
[----:B0-----:R-:W-:-:S04]  /*6da0*/  IMAD.HI.U32 R11, R61, R3, RZ ;  /* 0x000000033d0b7227 */ /* 0x001fc800078e00ff */
[----:B------:R-:W-:Y:S02]  /*6db0*/  @!P4 IMAD.MOV R7, RZ, RZ, -R7 ;  /* 0x000000ffff07c224 */ /* 0x000fe400078e0a07 */
[----:B------:R-:W-:Y:S02]  /*6dc0*/  @!P0 IMAD.MOV R5, RZ, RZ, -R5 ;  /* 0x000000ffff058224 */ /* 0x000fe400078e0a05 */
[----:B------:R-:W-:Y:S02]  /*6dd0*/  IMAD.MOV R8, RZ, RZ, -R8 ;  /* 0x000000ffff087224 */ /* 0x000fe400078e0a08 */
[----:B------:R-:W-:Y:S01]  /*6de0*/  @!P6 IMAD.MOV R0, RZ, RZ, -R0 ;  /* 0x000000ffff00e224 */ /* 0x000fe200078e0a00 */
[----:B------:R-:W-:Y:S01]  /*6df0*/  STL [R1+0x104], R12 ;  /* 0x0001040c01007387 */ /* 0x000fe20000100800 */
[----:B------:R-:W-:Y:S02]  /*6e00*/  IMAD.MOV R11, RZ, RZ, -R11 ;  /* 0x000000ffff0b7224 */ /* 0x000fe400078e0a0b */
[----:B------:R-:W-:Y:S01]  /*6e10*/  IMAD.MOV R4, RZ, RZ, -R4 ;  /* 0x000000ffff047224 */ /* 0x000fe200078e0a04 */
[----:B------:R-:W-:Y:S01]  /*6e20*/  STL [R1+0x10c], R7 ;  /* 0x00010c0701007387 */ /* 0x000fe20000100800 */
[----:B------:R-:W-:-:S02]  /*6e30*/  IMAD R8, R2, R8, R10 ;  /* 0x0000000802087224 */ /* 0x000fc400078e020a */
[C---:B------:R-:W-:Y:S01]  /*6e40*/  IMAD R3, R2.reuse, R11, R3 ;  /* 0x0000000b02037224 */ /* 0x040fe200078e0203 */
[----:B------:R-:W-:Y:S04]  /*6e50*/  STL [R1+0x110], R5 ;  /* 0x0001100501007387 */ /* 0x000fe80000100800 */
[----:B------:R0:W-:Y:S01]  /*6e60*/  STL [R1+0x114], R0 ;  /* 0x0001140001007387 */ /* 0x0001e20000100800 */
[----:B------:R-:W-:Y:S01]  /*6e70*/  ISETP.GT.U32.AND P3, PT, R2, R8, PT ;  /* 0x000000080200720c */ /* 0x000fe20003f64070 */
[----:B------:R-:W-:Y:S01]  /*6e80*/  @!P1 IMAD.IADD R6, R6, 0x1, -R2 ;  /* 0x0000000106069824 */ /* 0x000fe200078e0a02 */
[C---:B------:R-:W-:Y:S01]  /*6e90*/  ISETP.GT.U32.AND P4, PT, R2.reuse, R3, PT ;  /* 0x000000030200720c */ /* 0x040fe20003f84070 */
[----:B0-----:R-:W-:-:S05]  /*6ea0*/  IMAD R0, R2, R4, R9 ;  /* 0x0000000402007224 */ /* 0x001fca00078e0209 */
[----:B------:R-:W-:-:S05]  /*6eb0*/  ISETP.GT.U32.AND P1, PT, R2, R0, PT ;  /* 0x000000000200720c */ /* 0x000fca0003f24070 */
[--C-:B------:R-:W-:Y:S02]  /*6ec0*/  @!P3 IMAD.IADD R8, R8, 0x1, -R2.reuse ;  /* 0x000000010808b824 */ /* 0x100fe400078e0a02 */
[----:B------:R-:W-:-:S03]  /*6ed0*/  @!P4 IMAD.IADD R3, R3, 0x1, -R2 ;  /* 0x000000010303c824 */ /* 0x000fc600078e0a02 */
[C---:B------:R-:W-:Y:S02]  /*6ee0*/  ISETP.GT.U32.AND P3, PT, R2.reuse, R8, PT ;  /* 0x000000080200720c */ /* 0x040fe40003f64070 */
[----:B------:R-:W-:Y:S01]  /*6ef0*/  ISETP.GT.U32.AND P4, PT, R2, R3, PT ;  /* 0x000000030200720c */ /* 0x000fe20003f84070 */
[----:B------:R-:W-:-:S05]  /*6f00*/  @!P1 IMAD.IADD R0, R0, 0x1, -R2 ;  /* 0x0000000100009824 */ /* 0x000fca00078e0a02 */
[----:B------:R-:W-:Y:S02]  /*6f10*/  ISETP.GT.U32.AND P1, PT, R2, R0, PT ;  /* 0x000000000200720c */ /* 0x000fe40003f24070 */
[----:B------:R-:W-:Y:S02]  /*6f20*/  ISETP.GE.AND P5, PT, R23, RZ, PT ;  /* 0x000000ff1700720c */ /* 0x000fe40003fa6270 */
[----:B------:R-:W-:Y:S02]  /*6f30*/  ISETP.GE.AND P2, PT, R24, RZ, PT ;  /* 0x000000ff1800720c */ /* 0x000fe40003f46270 */
[----:B------:R-:W-:Y:S02]  /*6f40*/  ISETP.GE.AND P0, PT, R25, RZ, PT ;  /* 0x000000ff1900720c */ /* 0x000fe40003f06270 */
[----:B------:R-:W-:Y:S01]  /*6f50*/  ISETP.GE.AND P6, PT, R26, RZ, PT ;  /* 0x000000ff1a00720c */ /* 0x000fe20003fc6270 */
[--C-:B------:R-:W-:Y:S02]  /*6f60*/  @!P3 IMAD.IADD R8, R8, 0x1, -R2.reuse ;  /* 0x000000010808b824 */ /* 0x100fe400078e0a02 */
[----:B------:R-:W-:-:S02]  /*6f70*/  @!P4 IMAD.IADD R3, R3, 0x1, -R2 ;  /* 0x000000010303c824 */ /* 0x000fc400078e0a02 */
[----:B------:R-:W-:Y:S02]  /*6f80*/  @!P1 IMAD.IADD R0, R0, 0x1, -R2 ;  /* 0x0000000100009824 */ /* 0x000fe400078e0a02 */
[----:B------:R-:W-:Y:S02]  /*6f90*/  IMAD.MOV.U32 R5, RZ, RZ, R6 ;  /* 0x000000ffff057224 */ /* 0x000fe400078e0006 */
[----:B------:R-:W-:Y:S02]  /*6fa0*/  IMAD.MOV.U32 R12, RZ, RZ, R8 ;  /* 0x000000ffff0c7224 */ /* 0x000fe400078e0008 */
[----:B------:R-:W-:Y:S02]  /*6fb0*/  IMAD.MOV.U32 R11, RZ, RZ, R3 ;  /* 0x000000ffff0b7224 */ /* 0x000fe400078e0003 */
[----:B------:R-:W-:Y:S02]  /*6fc0*/  IMAD.MOV.U32 R16, RZ, RZ, R0 ;  /* 0x000000ffff107224 */ /* 0x000fe400078e0000 */
[----:B------:R-:W-:-:S02]  /*6fd0*/  @!P5 IMAD.MOV R5, RZ, RZ, -R5 ;  /* 0x000000ffff05d224 */ /* 0x000fc400078e0a05 */
[----:B------:R-:W-:Y:S02]  /*6fe0*/  @!P2 IMAD.MOV R12, RZ, RZ, -R12 ;  /* 0x000000ffff0ca224 */ /* 0x000fe400078e0a0c */
[----:B------:R-:W-:Y:S02]  /*6ff0*/  @!P0 IMAD.MOV R11, RZ, RZ, -R11 ;  /* 0x000000ffff0b8224 */ /* 0x000fe400078e0a0b */
[----:B------:R-:W-:Y:S01]  /*7000*/  @!P6 IMAD.MOV R16, RZ, RZ, -R16 ;  /* 0x000000ffff10e224 */ /* 0x000fe200078e0a10 */
[----:B------:R0:W-:Y:S01]  /*7010*/  STL [R1+0x11c], R5 ;  /* 0x00011c0501007387 */ /* 0x0001e20000100800 */
[----:B------:R-:W-:-:S03]  /*7020*/  IMAD.MOV.U32 R20, RZ, RZ, R40 ;  /* 0x000000ffff147224 */ /* 0x000fc600078e0028 */
[----:B------:R-:W-:Y:S01]  /*7030*/  STL [R1+0x120], R12 ;  /* 0x0001200c01007387 */ /* 0x000fe20000100800 */
[----:B------:R-:W-:-:S03]  /*7040*/  IMAD.MOV.U32 R38, RZ, RZ, R45 ;  /* 0x000000ffff267224 */ /* 0x000fc600078e002d */
[----:B------:R1:W-:Y:S04]  /*7050*/  STL [R1+0x124], R11 ;  /* 0x0001240b01007387 */ /* 0x0003e80000100800 */
[----:B------:R-:W-:Y:S04]  /*7060*/  STL [R1+0x12c], R16 ;  /* 0x00012c1001007387 */ /* 0x000fe80000100800 */
[----:B------:R-:W4:Y:S04]  /*7070*/  LDL R40, [R1+0x106c] ;  /* 0x00106c0001287983 */ /* 0x000f280000100800 */
[----:B------:R-:W5:Y:S01]  /*7080*/  LDL R45, [R1+0x1070] ;  /* 0x00107000012d7983 */ /* 0x000f620000100800 */
[----:B------:R-:W-:-:S05]  /*7090*/  IABS R10, R27 ;  /* 0x0000001b000a7213 */ /* 0x000fca0000000000 */
[----:B------:R-:W-:-:S04]  /*70a0*/  IMAD.HI.U32 R7, R61, R10, RZ ;  /* 0x0000000a3d077227 */ /* 0x000fc800078e00ff */
[----:B------:R-:W-:Y:S01]  /*70b0*/  IMAD.MOV R7, RZ, RZ, -R7 ;  /* 0x000000ffff077224 */ /* 0x000fe200078e0a07 */
[----:B------:R-:W-:-:S03]  /*70c0*/  IABS R4, R29 ;  /* 0x0000001d00047213 */ /* 0x000fc60000000000 */
[----:B------:R-:W-:Y:S02]  /*70d0*/  IMAD R10, R2, R7, R10 ;  /* 0x00000007020a7224 */ /* 0x000fe400078e020a */
[----:B0-----:R-:W-:-:S03]  /*70e0*/  IMAD.HI.U32 R5, R61, R4, RZ ;  /* 0x000000043d057227 */ /* 0x001fc600078e00ff */
[----:B------:R-:W-:Y:S01]  /*70f0*/  ISETP.GT.U32.AND P6, PT, R2, R10, PT ;  /* 0x0000000a0200720c */ /* 0x000fe20003fc4070 */
[----:B------:R-:W-:Y:S01]  /*7100*/  IMAD.MOV R5, RZ, RZ, -R5 ;  /* 0x000000ffff057224 */ /* 0x000fe200078e0a05 */
[----:B------:R-:W-:-:S03]  /*7110*/  IABS R9, R28 ;  /* 0x0000001c00097213 */ /* 0x000fc60000000000 */
[----:B------:R-:W-:Y:S01]  /*7120*/  IMAD R8, R2, R5, R4 ;  /* 0x0000000502087224 */ /* 0x000fe200078e0204 */
[----:B------:R-:W-:Y:S01]  /*7130*/  IABS R4, R33 ;  /* 0x0000002100047213 */ /* 0x000fe20000000000 */
[----:B------:R-:W-:-:S06]  /*7140*/  IMAD.HI.U32 R6, R61, R9, RZ ;  /* 0x000000093d067227 */ /* 0x000fcc00078e00ff */
[----:B------:R-:W-:Y:S02]  /*7150*/  @!P6 IMAD.IADD R10, R10, 0x1, -R2 ;  /* 0x000000010a0ae824 */ /* 0x000fe400078e0a02 */
[----:B------:R-:W-:Y:S02]  /*7160*/  IMAD.MOV R6, RZ, RZ, -R6 ;  /* 0x000000ffff067224 */ /* 0x000fe400078e0a06 */
[----:B-1----:R-:W-:Y:S01]  /*7170*/  IMAD.HI.U32 R11, R61, R4, RZ ;  /* 0x000000043d0b7227 */ /* 0x002fe200078e00ff */
[C---:B------:R-:W-:Y:S02]  /*7180*/  ISETP.GT.U32.AND P6, PT, R2.reuse, R10, PT ;  /* 0x0000000a0200720c */ /* 0x040fe40003fc4070 */
[----:B------:R-:W-:Y:S01]  /*7190*/  IABS R7, R30 ;  /* 0x0000001e00077213 */ /* 0x000fe20000000000 */
[----:B------:R-:W-:Y:S01]  /*71a0*/  IMAD R9, R2, R6, R9 ;  /* 0x0000000602097224 */ /* 0x000fe200078e0209 */
[----:B------:R-:W-:Y:S01]  /*71b0*/  IABS R6, R31 ;  /* 0x0000001f00067213 */ /* 0x000fe20000000000 */
[----:B------:R-:W-:Y:S01]  /*71c0*/  IMAD.MOV R11, RZ, RZ, -R11 ;  /* 0x000000ffff0b7224 */ /* 0x000fe200078e0a0b */
[----:B------:R-:W-:Y:S01]  /*71d0*/  ISETP.GE.AND P5, PT, R27, RZ, PT ;  /* 0x000000ff1b00720c */ /* 0x000fe20003fa6270 */
[----:B------:R-:W-:-:S04]  /*71e0*/  IMAD.HI.U32 R14, R61, R7, RZ ;  /* 0x000000073d0e7227 */ /* 0x000fc800078e00ff */
[----:B------:R-:W-:Y:S02]  /*71f0*/  IMAD R4, R2, R11, R4 ;  /* 0x0000000b02047224 */ /* 0x000fe400078e0204 */
[----:B------:R-:W-:-:S04]  /*7200*/  IMAD.HI.U32 R12, R61, R6, RZ ;  /* 0x000000063d0c7227 */ /* 0x000fc800078e00ff */
[----:B------:R-:W-:-:S04]  /*7210*/  IMAD.HI.U32 R11, R61, R57, RZ ;  /* 0x000000393d0b7227 */ /* 0x000fc800078e00ff */
[----:B------:R-:W-:Y:S02]  /*7220*/  IMAD.MOV R14, RZ, RZ, -R14 ;  /* 0x000000ffff0e7224 */ /* 0x000fe400078e0a0e */
[----:B------:R-:W-:Y:S02]  /*7230*/  IMAD.MOV R12, RZ, RZ, -R12 ;  /* 0x000000ffff0c7224 */ /* 0x000fe400078e0a0c */
[----:B------:R-:W-:Y:S02]  /*7240*/  IMAD.MOV R11, RZ, RZ, -R11 ;  /* 0x000000ffff0b7224 */ /* 0x000fe400078e0a0b */
[----:B------:R-:W-:Y:S02]  /*7250*/  @!P6 IMAD.IADD R10, R10, 0x1, -R2 ;  /* 0x000000010a0ae824 */ /* 0x000fe400078e0a02 */
[C---:B------:R-:W-:Y:S02]  /*7260*/  IMAD R7, R2.reuse, R14, R7 ;  /* 0x0000000e02077224 */ /* 0x040fe400078e0207 */
[----:B------:R-:W-:-:S02]  /*7270*/  IMAD R6, R2, R12, R6 ;  /* 0x0000000c02067224 */ /* 0x000fc400078e0206 */
[----:B------:R-:W-:Y:S02]  /*7280*/  IMAD R57, R2, R11, R57 ;  /* 0x0000000b02397224 */ /* 0x000fe400078e0239 */
[----:B------:R-:W-:-:S04]  /*7290*/  IMAD.HI.U32 R14, R61, R56, RZ ;  /* 0x000000383d0e7227 */ /* 0x000fc800078e00ff */
[----:B------:R-:W-:-:S04]  /*72a0*/  IMAD.HI.U32 R12, R61, R58, RZ ;  /* 0x0000003a3d0c7227 */ /* 0x000fc800078e00ff */
[----:B------:R-:W-:Y:S02]  /*72b0*/  IMAD.MOV.U32 R11, RZ, RZ, R10 ;  /* 0x000000ffff0b7224 */ /* 0x000fe400078e000a */
[----:B------:R-:W-:Y:S02]  /*72c0*/  IMAD.MOV R14, RZ, RZ, -R14 ;  /* 0x000000ffff0e7224 */ /* 0x000fe400078e0a0e */
[----:B------:R-:W-:Y:S02]  /*72d0*/  IMAD.MOV R12, RZ, RZ, -R12 ;  /* 0x000000ffff0c7224 */ /* 0x000fe400078e0a0c */
[----:B------:R-:W-:Y:S02]  /*72e0*/  @!P5 IMAD.MOV R11, RZ, RZ, -R11 ;  /* 0x000000ffff0bd224 */ /* 0x000fe400078e0a0b */
[C---:B------:R-:W-:Y:S01]  /*72f0*/  IMAD R56, R2.reuse, R14, R56 ;  /* 0x0000000e02387224 */ /* 0x040fe200078e0238 */
[----:B------:R-:W-:Y:S01]  /*7300*/  IABS R14, R38 ;  /* 0x00000026000e7213 */ /* 0x000fe20000000000 */
[----:B------:R-:W-:Y:S01]  /*7310*/  IMAD R58, R2, R12, R58 ;  /* 0x0000000c023a7224 */ /* 0x000fe200078e023a */
[----:B------:R0:W-:Y:S04]  /*7320*/  STL [R1+0x130], R11 ;  /* 0x0001300b01007387 */ /* 0x0001e80000100800 */
[----:B------:R-:W2:Y:S01]  /*7330*/  LDL R38, [R1+0x1074] ;  /* 0x0010740001267983 */ /* 0x000ea20000100800 */
[----:B----4-:R-:W-:-:S03]  /*7340*/  IABS R12, R40 ;  /* 0x00000028000c7213 */ /* 0x010fc60000000000 */
[----:B------:R-:W4:Y:S01]  /*7350*/  LDL R40, [R1+0x1078] ;  /* 0x0010780001287983 */ /* 0x000f220000100800 */
[----:B-----5:R-:W-:-:S03]  /*7360*/  IABS R10, R45 ;  /* 0x0000002d000a7213 */ /* 0x020fc60000000000 */
[----:B------:R-:W5:Y:S01]  /*7370*/  LDL R45, [R1+0x2354] ;  /* 0x00235400012d7983 */ /* 0x000f620000100800 */
[----:B------:R-:W-:Y:S02]  /*7380*/  ISETP.GT.U32.AND P6, PT, R2, R9, PT ;  /* 0x000000090200720c */ /* 0x000fe40003fc4070 */
[----:B------:R-:W-:-:S05]  /*7390*/  IABS R5, R32 ;  /* 0x0000002000057213 */ /* 0x000fca0000000000 */
[----:B------:R-:W-:Y:S01]  /*73a0*/  IMAD.HI.U32 R13, R61, R5, RZ ;  /* 0x000000053d0d7227 */ /* 0x000fe200078e00ff */
[----:B------:R-:W-:-:S03]  /*73b0*/  IABS R59, R59 ;  /* 0x0000003b003b7213 */ /* 0x000fc60000000000 */
[----:B------:R-:W-:Y:S02]  /*73c0*/  IMAD.MOV R13, RZ, RZ, -R13 ;  /* 0x000000ffff0d7224 */ /* 0x000fe400078e0a0d */
[----:B------:R-:W-:Y:S02]  /*73d0*/  @!P6 IMAD.IADD R9, R9, 0x1, -R2 ;  /* 0x000000010909e824 */ /* 0x000fe400078e0a02 */
[----:B------:R-:W-:-:S03]  /*73e0*/  IMAD R5, R2, R13, R5 ;  /* 0x0000000d02057224 */ /* 0x000fc600078e0205 */
[----:B------:R-:W-:Y:S01]  /*73f0*/  ISETP.GT.U32.AND P6, PT, R2, R9, PT ;  /* 0x000000090200720c */ /* 0x000fe20003fc4070 */
[----:B------:R-:W-:Y:S01]  /*7400*/  IMAD.HI.U32 R13, R61, R59, RZ ;  /* 0x0000003b3d0d7227 */ /* 0x000fe200078e00ff */
[----:B------:R-:W-:-:S03]  /*7410*/  ISETP.GE.AND P3, PT, R28, RZ, PT ;  /* 0x000000ff1c00720c */ /* 0x000fc60003f66270 */
[----:B------:R-:W-:Y:S02]  /*7420*/  IMAD.MOV R13, RZ, RZ, -R13 ;  /* 0x000000ffff0d7224 */ /* 0x000fe400078e0a0d */
[----:B0-----:R-:W-:-:S04]  /*7430*/  IMAD.HI.U32 R11, R61, R10, RZ ;  /* 0x0000000a3d0b7227 */ /* 0x001fc800078e00ff */
[----:B------:R-:W-:Y:S02]  /*7440*/  IMAD R59, R2, R13, R59 ;  /* 0x0000000d023b7224 */ /* 0x000fe400078e023b */
[----:B------:R-:W-:-:S04]  /*7450*/  IMAD.HI.U32 R13, R61, R12, RZ ;  /* 0x0000000c3d0d7227 */ /* 0x000fc800078e00ff */
[----:B------:R-:W-:Y:S02]  /*7460*/  @!P6 IMAD.IADD R9, R9, 0x1, -R2 ;  /* 0x000000010909e824 */ /* 0x000fe400078e0a02 */
[----:B------:R-:W-:Y:S02]  /*7470*/  IMAD.MOV R13, RZ, RZ, -R13 ;  /* 0x000000ffff0d7224 */ /* 0x000fe400078e0a0d */
[----:B------:R-:W-:Y:S02]  /*7480*/  IMAD.MOV R11, RZ, RZ, -R11 ;  /* 0x000000ffff0b7224 */ /* 0x000fe400078e0a0b */
[----:B------:R-:W-:Y:S02]  /*7490*/  @!P3 IMAD.MOV R9, RZ, RZ, -R9 ;  /* 0x000000ffff09b224 */ /* 0x000fe400078e0a09 */
[C---:B------:R-:W-:Y:S02]  /*74a0*/  IMAD R28, R2.reuse, R13, R12 ;  /* 0x0000000d021c7224 */ /* 0x040fe400078e020c */
[----:B------:R-:W-:Y:S01]  /*74b0*/  IMAD R24, R2, R11, R10 ;  /* 0x0000000b02187224 */ /* 0x000fe200078e020a */
[----:B--2---:R-:W-:-:S02]  /*74c0*/  IABS R12, R38 ;  /* 0x00000026000c7213 */ /* 0x004fc40000000000 */
[----:B------:R-:W2:Y:S01]  /*74d0*/  LDL R38, [R1+0x215c] ;  /* 0x00215c0001267983 */ /* 0x000ea20000100800 */
[----:B----4-:R-:W-:-:S03]  /*74e0*/  IABS R10, R40 ;  /* 0x00000028000a7213 */ /* 0x010fc60000000000 */
[----:B------:R-:W4:Y:S01]  /*74f0*/  LDL R40, [R1+0x2160] ;  /* 0x0021600001287983 */ /* 0x000f220000100800 */
[----:B-----5:R-:W-:-:S03]  /*7500*/  IABS R11, R45 ;  /* 0x0000002d000b7213 */ /* 0x020fc60000000000 */
[----:B------:R0:W-:Y:S04]  /*7510*/  STL [R1+0x138], R9 ;  /* 0x0001380901007387 */ /* 0x0001e80000100800 */
[----:B------:R-:W5:Y:S01]  /*7520*/  LDL R45, [R1+0x2164] ;  /* 0x00216400012d7983 */ /* 0x000f620000100800 */
[----:B------:R-:W-:-:S13]  /*7530*/  ISETP.GT.U32.AND P5, PT, R2, R8, PT ;  /* 0x000000080200720c */ /* 0x000fda0003fa4070 */
[----:B------:R-:W-:-:S05]  /*7540*/  @!P5 IMAD.IADD R8, R8, 0x1, -R2 ;  /* 0x000000010808d824 */ /* 0x000fca00078e0a02 */
[----:B------:R-:W-:Y:S02]  /*7550*/  ISETP.GT.U32.AND P5, PT, R2, R8, PT ;  /* 0x000000080200720c */ /* 0x000fe40003fa4070 */
[----:B------:R-:W-:Y:S02]  /*7560*/  ISETP.GE.AND P4, PT, R29, RZ, PT ;  /* 0x000000ff1d00720c */ /* 0x000fe40003f86270 */
[----:B------:R-:W-:-:S09]  /*7570*/  IABS R16, R20 ;  /* 0x0000001400107213 */ /* 0x000fd20000000000 */
[----:B------:R-:W-:-:S04]  /*7580*/  @!P5 IMAD.IADD R8, R8, 0x1, -R2 ;  /* 0x000000010808d824 */ /* 0x000fc800078e0a02 */
[----:B0-----:R-:W-:Y:S02]  /*7590*/  IMAD.MOV.U32 R9, RZ, RZ, R8 ;  /* 0x000000ffff097224 */ /* 0x001fe400078e0008 */
[----:B------:R-:W-:Y:S02]  /*75a0*/  IMAD.MOV.U32 R8, RZ, RZ, R11 ;  /* 0x000000ffff087224 */ /* 0x000fe400078e000b */
[----:B------:R-:W-:Y:S02]  /*75b0*/  @!P4 IMAD.MOV R9, RZ, RZ, -R9 ;  /* 0x000000ffff09c224 */ /* 0x000fe400078e0a09 */
[----:B------:R-:W-:-:S03]  /*75c0*/  IMAD.HI.U32 R17, R61, R16, RZ ;  /* 0x000000103d117227 */ /* 0x000fc600078e00ff */
[----:B------:R0:W-:Y:S01]  /*75d0*/  STL [R1+0x13c], R9 ;  /* 0x00013c0901007387 */ /* 0x0001e20000100800 */
[----:B------:R-:W-:-:S04]  /*75e0*/  IMAD.HI.U32 R13, R61, R12, RZ ;  /* 0x0000000c3d0d7227 */ /* 0x000fc800078e00ff */
[----:B------:R-:W-:-:S04]  /*75f0*/  IMAD.HI.U32 R11, R61, R10, RZ ;  /* 0x0000000a3d0b7227 */ /* 0x000fc800078e00ff */
[----:B------:R-:W-:Y:S02]  /*7600*/  IMAD.MOV R17, RZ, RZ, -R17 ;  /* 0x000000ffff117224 */ /* 0x000fe400078e0a11 */
[----:B0-----:R-:W-:-:S04]  /*7610*/  IMAD.HI.U32 R9, R61, R8, RZ ;  /* 0x000000083d097227 */ /* 0x001fc800078e00ff */
[----:B------:R-:W-:Y:S02]  /*7620*/  IMAD.MOV R13, RZ, RZ, -R13 ;  /* 0x000000ffff0d7224 */ /* 0x000fe400078e0a0d */
[----:B------:R-:W-:Y:S02]  /*7630*/  IMAD.MOV R11, RZ, RZ, -R11 ;  /* 0x000000ffff0b7224 */ /* 0x000fe400078e0a0b */
[----:B------:R-:W-:Y:S02]  /*7640*/  IMAD.MOV R9, RZ, RZ, -R9 ;  /* 0x000000ffff097224 */ /* 0x000fe400078e0a09 */
[C---:B------:R-:W-:Y:S02]  /*7650*/  IMAD R25, R2.reuse, R17, R16 ;  /* 0x0000001102197224 */ /* 0x040fe400078e0210 */
[C---:B------:R-:W-:Y:S02]  /*7660*/  IMAD R17, R2.reuse, R13, R12 ;  /* 0x0000000d02117224 */ /* 0x040fe400078e020c */
[----:B------:R-:W-:-:S02]  /*7670*/  IMAD R16, R2, R11, R10 ;  /* 0x0000000b02107224 */ /* 0x000fc400078e020a */
[----:B------:R-:W-:Y:S01]  /*7680*/  IMAD R27, R2, R9, R8 ;  /* 0x00000009021b7224 */ /* 0x000fe200078e0208 */
[----:B--2---:R-:W-:Y:S02]  /*7690*/  IABS R12, R38 ;  /* 0x00000026000c7213 */ /* 0x004fe40000000000 */
[----:B------:R-:W2:Y:S01]  /*76a0*/  LDL R38, [R1+0x2168] ;  /* 0x0021680001267983 */ /* 0x000ea20000100800 */
[----:B----4-:R-:W-:-:S03]  /*76b0*/  IABS R10, R40 ;  /* 0x00000028000a7213 */ /* 0x010fc60000000000 */
[----:B------:R-:W4:Y:S01]  /*76c0*/  LDL R40, [R1+0x216c] ;  /* 0x00216c0001287983 */ /* 0x000f220000100800 */
[----:B-----5:R-:W-:-:S03]  /*76d0*/  IABS R8, R45 ;  /* 0x0000002d00087213 */ /* 0x020fc60000000000 */
[----:B------:R-:W5:Y:S01]  /*76e0*/  LDL R45, [R1+0x2170] ;  /* 0x00217000012d7983 */ /* 0x000f620000100800 */
[----:B------:R-:W-:-:S05]  /*76f0*/  IABS R3, R34 ;  /* 0x0000002200037213 */ /* 0x000fca0000000000 */
[----:B------:R-:W-:-:S04]  /*7700*/  IMAD.HI.U32 R15, R61, R3, RZ ;  /* 0x000000033d0f7227 */ /* 0x000fc800078e00ff */
[----:B------:R-:W-:-:S04]  /*7710*/  IMAD.MOV R0, RZ, RZ, -R15 ;  /* 0x000000ffff007224 */ /* 0x000fc800078e0a0f */
[----:B------:R-:W-:Y:S01]  /*7720*/  IMAD R3, R2, R0, R3 ;  /* 0x0000000002037224 */ /* 0x000fe200078e0203 */
[----:B------:R-:W-:-:S05]  /*7730*/  IABS R0, R35 ;  /* 0x0000002300007213 */ /* 0x000fca0000000000 */
[----:B------:R-:W-:-:S04]  /*7740*/  IMAD.HI.U32 R15, R61, R0, RZ ;  /* 0x000000003d0f7227 */ /* 0x000fc800078e00ff */
[----:B------:R-:W-:Y:S02]  /*7750*/  IMAD.MOV R15, RZ, RZ, -R15 ;  /* 0x000000ffff0f7224 */ /* 0x000fe400078e0a0f */
[----:B------:R-:W-:-:S04]  /*7760*/  IMAD.HI.U32 R13, R61, R12, RZ ;  /* 0x0000000c3d0d7227 */ /* 0x000fc800078e00ff */
[----:B------:R-:W-:Y:S02]  /*7770*/  IMAD R0, R2, R15, R0 ;  /* 0x0000000f02007224 */ /* 0x000fe400078e0200 */
[----:B------:R-:W-:-:S04]  /*7780*/  IMAD.HI.U32 R15, R61, R14, RZ ;  /* 0x0000000e3d0f7227 */ /* 0x000fc800078e00ff */
[----:B------:R-:W-:-:S04]  /*7790*/  IMAD.HI.U32 R11, R61, R10, RZ ;  /* 0x0000000a3d0b7227 */ /* 0x000fc800078e00ff */
[----:B------:R-:W-:-:S04]  /*77a0*/  IMAD.HI.U32 R9, R61, R8, RZ ;  /* 0x000000083d097227 */ /* 0x000fc800078e00ff */
[----:B------:R-:W-:Y:S02]  /*77b0*/  IMAD.MOV R15, RZ, RZ, -R15 ;  /* 0x000000ffff0f7224 */ /* 0x000fe400078e0a0f */
[----:B------:R-:W-:Y:S02]  /*77c0*/  IMAD.MOV R13, RZ, RZ, -R13 ;  /* 0x000000ffff0d7224 */ /* 0x000fe400078e0a0d */
[----:B------:R-:W-:Y:S02]  /*77d0*/  IMAD.MOV R11, RZ, RZ, -R11 ;  /* 0x000000ffff0b7224 */ /* 0x000fe400078e0a0b */
[----:B------:R-:W-:Y:S02]  /*77e0*/  IMAD.MOV R9, RZ, RZ, -R9 ;  /* 0x000000ffff097224 */ /* 0x000fe400078e0a09 */
[C---:B------:R-:W-:Y:S02]  /*77f0*/  IMAD R22, R2.reuse, R15, R14 ;  /* 0x0000000f02167224 */ /* 0x040fe400078e020e */
[----:B------:R-:W-:-:S02]  /*7800*/  IMAD R20, R2, R13, R12 ;  /* 0x0000000d02147224 */ /* 0x000fc400078e020c */
[C---:B------:R-:W-:Y:S02]  /*7810*/  IMAD R15, R2.reuse, R11, R10 ;  /* 0x0000000b020f7224 */ /* 0x040fe400078e020a */
[----:B------:R-:W-:Y:S01]  /*7820*/  IMAD R14, R2, R9, R8 ;  /* 0x00000009020e7224 */ /* 0x000fe200078e0208 */
[----:B--2---:R-:W-:Y:S02]  /*7830*/  IABS R12, R38 ;  /* 0x00000026000c7213 */ /* 0x004fe40000000000 */
[----:B------:R-:W2:Y:S01]  /*7840*/  LDL R38, [R1+0x2290] ;  /* 0x0022900001267983 */ /* 0x000ea20000100800 */
[----:B----4-:R-:W-:-:S03]  /*7850*/  IABS R10, R40 ;  /* 0x00000028000a7213 */ /* 0x010fc60000000000 */
[----:B------:R-:W4:Y:S01]  /*7860*/  LDL R40, [R1+0x2294] ;  /* 0x0022940001287983 */ /* 0x000f220000100800 */
[----:B-----5:R-:W-:-:S03]  /*7870*/  IABS R8, R45 ;  /* 0x0000002d00087213 */ /* 0x020fc60000000000 */
[----:B------:R-:W5:Y:S01]  /*7880*/  LDL R45, [R1+0x2298] ;  /* 0x00229800012d7983 */ /* 0x000f620000100800 */
[----:B------:R-:W-:-:S13]  /*7890*/  ISETP.GT.U32.AND P5, PT, R2, R6, PT ;  /* 0x000000060200720c */ /* 0x000fda0003fa4070 */
[----:B------:R-:W-:-:S05]  /*78a0*/  @!P5 IMAD.IADD R6, R6, 0x1, -R2 ;  /* 0x000000010606d824 */ /* 0x000fca00078e0a02 */
[----:B------:R-:W-:-:S13]  /*78b0*/  ISETP.GT.U32.AND P5, PT, R2, R6, PT ;  /* 0x000000060200720c */ /* 0x000fda0003fa4070 */
[----:B------:R-:W-:Y:S01]  /*78c0*/  @!P5 IMAD.IADD R6, R6, 0x1, -R2 ;  /* 0x000000010606d824 */ /* 0x000fe200078e0a02 */
[----:B------:R-:W-:-:S13]  /*78d0*/  ISETP.GT.U32.AND P5, PT, R2, R0, PT ;  /* 0x000000000200720c */ /* 0x000fda0003fa4070 */
[----:B------:R-:W-:-:S05]  /*78e0*/  @!P5 IMAD.IADD R0, R0, 0x1, -R2 ;  /* 0x000000010000d824 */ /* 0x000fca00078e0a02 */
[----:B------:R-:W-:-:S13]  /*78f0*/  ISETP.GT.U32.AND P5, PT, R2, R0, PT ;  /* 0x000000000200720c */ /* 0x000fda0003fa4070 */
[----:B------:R-:W-:Y:S01]  /*7900*/  @!P5 IMAD.IADD R0, R0, 0x1, -R2 ;  /* 0x000000010000d824 */ /* 0x000fe200078e0a02 */
[----:B------:R-:W-:-:S13]  /*7910*/  ISETP.GT.U32.AND P5, PT, R2, R59, PT ;  /* 0x0000003b0200720c */ /* 0x000fda0003fa4070 */
[----:B------:R-:W-:-:S05]  /*7920*/  @!P5 IMAD.IADD R59, R59, 0x1, -R2 ;  /* 0x000000013b3bd824 */ /* 0x000fca00078e0a02 */
[----:B------:R-:W-:Y:S01]  /*7930*/  ISETP.GT.U32.AND P5, PT, R2, R59, PT ;  /* 0x0000003b0200720c */ /* 0x000fe20003fa4070 */
[----:B------:R-:W-:-:S04]  /*7940*/  IMAD.HI.U32 R13, R61, R12, RZ ;  /* 0x0000000c3d0d7227 */ /* 0x000fc800078e00ff */
[----:B------:R-:W-:-:S04]  /*7950*/  IMAD.HI.U32 R11, R61, R10, RZ ;  /* 0x0000000a3d0b7227 */ /* 0x000fc800078e00ff */
[----:B------:R-:W-:-:S04]  /*7960*/  IMAD.HI.U32 R9, R61, R8, RZ ;  /* 0x000000083d097227 */ /* 0x000fc800078e00ff */
[----:B------:R-:W-:Y:S02]  /*7970*/  IMAD.MOV R13, RZ, RZ, -R13 ;  /* 0x000000ffff0d7224 */ /* 0x000fe400078e0a0d */
[----:B------:R-:W-:Y:S02]  /*7980*/  IMAD.MOV R11, RZ, RZ, -R11 ;  /* 0x000000ffff0b7224 */ /* 0x000fe400078e0a0b */
[----:B------:R-:W-:Y:S02]  /*7990*/  @!P5 IMAD.IADD R59, R59, 0x1, -R2 ;  /* 0x000000013b3bd824 */ /* 0x000fe400078e0a02 */
[----:B------:R-:W-:Y:S02]  /*79a0*/  IMAD.MOV R9, RZ, RZ, -R9 ;  /* 0x000000ffff097224 */ /* 0x000fe400078e0a09 */
[C---:B------:R-:W-:Y:S01]  /*79b0*/  IMAD R26, R2.reuse, R13, R12 ;  /* 0x0000000d021a7224 */ /* 0x040fe200078e020c */
[----:B--2---:R-:W-:Y:S01]  /*79c0*/  IABS R12, R38 ;  /* 0x00000026000c7213 */ /* 0x004fe20000000000 */
[C---:B------:R-:W-:Y:S01]  /*79d0*/  IMAD R23, R2.reuse, R11, R10 ;  /* 0x0000000b02177224 */ /* 0x040fe200078e020a */
[----:B------:R-:W-:Y:S01]  /*79e0*/  STL [R1+0x2b60], R59 ;  /* 0x002b603b01007387 */ /* 0x000fe20000100800 */
[----:B------:R-:W-:-:S03]  /*79f0*/  IMAD R19, R2, R9, R8 ;  /* 0x0000000902137224 */ /* 0x000fc600078e0208 */
[----:B------:R-:W2:Y:S01]  /*7a00*/  LDL R38, [R1+0x229c] ;  /* 0x00229c0001267983 */ /* 0x000ea20000100800 */
[C---:B------:R-:W-:Y:S02]  /*7a10*/  ISETP.GT.U32.AND P6, PT, R2.reuse, R7, PT ;  /* 0x000000070200720c */ /* 0x040fe40003fc4070 */
[----:B------:R-:W-:Y:S02]  /*7a20*/  ISETP.GT.U32.AND P3, PT, R2, R5, PT ;  /* 0x000000050200720c */ /* 0x000fe40003f64070 */
[----:B----4-:R-:W-:Y:S02]  /*7a30*/  IABS R10, R40 ;  /* 0x00000028000a7213 */ /* 0x010fe40000000000 */
[----:B------:R-:W4:Y:S01]  /*7a40*/  LDL R40, [R1+0x22a0] ;  /* 0x0022a00001287983 */ /* 0x000f220000100800 */
[----:B-----5:R-:W-:-:S03]  /*7a50*/  IABS R8, R45 ;  /* 0x0000002d00087213 */ /* 0x020fc60000000000 */
[----:B------:R-:W5:Y:S03]  /*7a60*/  LDL R45, [R1+0x22a4] ;  /* 0x0022a400012d7983 */ /* 0x000f660000100800 */
[--C-:B------:R-:W-:Y:S02]  /*7a70*/  @!P6 IMAD.IADD R7, R7, 0x1, -R2.reuse ;  /* 0x000000010707e824 */ /* 0x100fe400078e0a02 */
[----:B------:R-:W-:-:S03]  /*7a80*/  @!P3 IMAD.IADD R5, R5, 0x1, -R2 ;  /* 0x000000010505b824 */ /* 0x000fc600078e0a02 */
[C---:B------:R-:W-:Y:S02]  /*7a90*/  ISETP.GT.U32.AND P6, PT, R2.reuse, R7, PT ;  /* 0x000000070200720c */ /* 0x040fe40003fc4070 */
[C---:B------:R-:W-:Y:S02]  /*7aa0*/  ISETP.GT.U32.AND P3, PT, R2.reuse, R5, PT ;  /* 0x000000050200720c */ /* 0x040fe40003f64070 */
[----:B------:R-:W-:-:S09]  /*7ab0*/  ISETP.GT.U32.AND P4, PT, R2, R4, PT ;  /* 0x000000040200720c */ /* 0x000fd20003f84070 */
[--C-:B------:R-:W-:Y:S01]  /*7ac0*/  @!P6 IMAD.IADD R7, R7, 0x1, -R2.reuse ;  /* 0x000000010707e824 */ /* 0x100fe200078e0a02 */
[C---:B------:R-:W-:Y:S01]  /*7ad0*/  ISETP.GT.U32.AND P6, PT, R2.reuse, R3, PT ;  /* 0x000000030200720c */ /* 0x040fe20003fc4070 */
[--C-:B------:R-:W-:Y:S01]  /*7ae0*/  @!P3 IMAD.IADD R5, R5, 0x1, -R2.reuse ;  /* 0x000000010505b824 */ /* 0x100fe200078e0a02 */
[----:B------:R-:W-:Y:S01]  /*7af0*/  ISETP.GT.U32.AND P3, PT, R2, R56, PT ;  /* 0x000000380200720c */ /* 0x000fe20003f64070 */
[----:B------:R-:W-:Y:S01]  /*7b00*/  @!P4 IMAD.IADD R4, R4, 0x1, -R2 ;  /* 0x000000010404c824 */ /* 0x000fe200078e0a02 */
[----:B------:R-:W-:-:S04]  /*7b10*/  IABS R60, R60 ;  /* 0x0000003c003c7213 */ /* 0x000fc80000000000 */
[----:B------:R-:W-:-:S05]  /*7b20*/  ISETP.GT.U32.AND P4, PT, R2, R4, PT ;  /* 0x000000040200720c */ /* 0x000fca0003f84070 */
[--C-:B------:R-:W-:Y:S02]  /*7b30*/  @!P6 IMAD.IADD R3, R3, 0x1, -R2.reuse ;  /* 0x000000010303e824 */ /* 0x100fe400078e0a02 */
[----:B------:R-:W-:-:S03]  /*7b40*/  @!P3 IMAD.IADD R56, R56, 0x1, -R2 ;  /* 0x000000013838b824 */ /* 0x000fc600078e0a02 */
[C---:B------:R-:W-:Y:S01]  /*7b50*/  ISETP.GT.U32.AND P6, PT, R2.reuse, R3, PT ;  /* 0x000000030200720c */ /* 0x040fe20003fc4070 */
[----:B------:R-:W-:Y:S01]  /*7b60*/  IMAD.HI.U32 R18, R61, R60, RZ ;  /* 0x0000003c3d127227 */ /* 0x000fe200078e00ff */
[----:B------:R-:W-:-:S03]  /*7b70*/  ISETP.GT.U32.AND P3, PT, R2, R56, PT ;  /* 0x000000380200720c */ /* 0x000fc60003f64070 */
[----:B------:R-:W-:Y:S02]  /*7b80*/  IMAD.MOV R18, RZ, RZ, -R18 ;  /* 0x000000ffff127224 */ /* 0x000fe400078e0a12 */
[----:B------:R-:W-:Y:S01]  /*7b90*/  @!P4 IMAD.IADD R4, R4, 0x1, -R2 ;  /* 0x000000010404c824 */ /* 0x000fe200078e0a02 */
[C---:B------:R-:W-:Y:S01]  /*7ba0*/  ISETP.GT.U32.AND P4, PT, R2.reuse, R57, PT ;  /* 0x000000390200720c */ /* 0x040fe20003f84070 */
[----:B------:R-:W-:-:S04]  /*7bb0*/  IMAD R60, R2, R18, R60 ;  /* 0x00000012023c7224 */ /* 0x000fc800078e023c */
[--C-:B------:R-:W-:Y:S01]  /*7bc0*/  @!P6 IMAD.IADD R3, R3, 0x1, -R2.reuse ;  /* 0x000000010303e824 */ /* 0x100fe200078e0a02 */
[----:B------:R-:W-:Y:S01]  /*7bd0*/  ISETP.GT.U32.AND P6, PT, R2, R58, PT ;  /* 0x0000003a0200720c */ /* 0x000fe20003fc4070 */
[----:B------:R-:W-:Y:S01]  /*7be0*/  @!P3 IMAD.IADD R56, R56, 0x1, -R2 ;  /* 0x000000013838b824 */ /* 0x000fe200078e0a02 */
[----:B------:R-:W-:-:S05]  /*7bf0*/  ISETP.GT.U32.AND P3, PT, R2, R60, PT ;  /* 0x0000003c0200720c */ /* 0x000fca0003f64070 */
[----:B------:R-:W-:-:S06]  /*7c00*/  @!P4 IMAD.IADD R57, R57, 0x1, -R2 ;  /* 0x000000013939c824 */ /* 0x000fcc00078e0a02 */
[--C-:B------:R-:W-:Y:S01]  /*7c10*/  @!P6 IMAD.IADD R58, R58, 0x1, -R2.reuse ;  /* 0x000000013a3ae824 */ /* 0x100fe200078e0a02 */
[----:B------:R-:W-:Y:S01]  /*7c20*/  ISETP.GT.U32.AND P4, PT, R2, R57, PT ;  /* 0x000000390200720c */ /* 0x000fe20003f84070 */
[----:B------:R-:W-:-:S03]  /*7c30*/  @!P3 IMAD.IADD R60, R60, 0x1, -R2 ;  /* 0x000000013c3cb824 */ /* 0x000fc600078e0a02 */
[C---:B------:R-:W-:Y:S02]  /*7c40*/  ISETP.GT.U32.AND P6, PT, R2.reuse, R58, PT ;  /* 0x0000003a0200720c */ /* 0x040fe40003fc4070 */
[C---:B------:R-:W-:Y:S02]  /*7c50*/  ISETP.GT.U32.AND P3, PT, R2.reuse, R60, PT ;  /* 0x0000003c0200720c */ /* 0x040fe40003f64070 */
[----:B------:R-:W-:-:S05]  /*7c60*/  ISETP.GT.U32.AND P5, PT, R2, R28, PT ;  /* 0x0000001c0200720c */ /* 0x000fca0003fa4070 */
[----:B------:R-:W-:Y:S01]  /*7c70*/  @!P4 IMAD.IADD R57, R57, 0x1, -R2 ;  /* 0x000000013939c824 */ /* 0x000fe200078e0a02 */
[----:B------:R-:W-:-:S03]  /*7c80*/  ISETP.GT.U32.AND P4, PT, R2, R25, PT ;  /* 0x000000190200720c */ /* 0x000fc60003f84070 */
[--C-:B------:R-:W-:Y:S01]  /*7c90*/  @!P6 IMAD.IADD R58, R58, 0x1, -R2.reuse ;  /* 0x000000013a3ae824 */ /* 0x100fe200078e0a02 */
[----:B------:R-:W-:Y:S01]  /*7ca0*/  ISETP.GT.U32.AND P6, PT, R2, R22, PT ;  /* 0x000000160200720c */ /* 0x000fe20003fc4070 */
[--C-:B------:R-:W-:Y:S01]  /*7cb0*/  @!P3 IMAD.IADD R60, R60, 0x1, -R2.reuse ;  /* 0x000000013c3cb824 */ /* 0x100fe200078e0a02 */
[----:B------:R-:W-:Y:S01]  /*7cc0*/  ISETP.GT.U32.AND P3, PT, R2, R24, PT ;  /* 0x000000180200720c */ /* 0x000fe20003f64070 */
[----:B------:R-:W-:-:S06]  /*7cd0*/  @!P5 IMAD.IADD R28, R28, 0x1, -R2 ;  /* 0x000000011c1cd824 */ /* 0x000fcc00078e0a02 */
[----:B------:R-:W-:-:S04]  /*7ce0*/  @!P4 IMAD.IADD R25, R25, 0x1, -R2 ;  /* 0x000000011919c824 */ /* 0x000fc800078e0a02 */
[--C-:B------:R-:W-:Y:S01]  /*7cf0*/  @!P6 IMAD.IADD R22, R22, 0x1, -R2.reuse ;  /* 0x000000011616e824 */ /* 0x100fe200078e0a02 */
[----:B------:R-:W-:Y:S01]  /*7d00*/  ISETP.GT.U32.AND P4, PT, R2, R25, PT ;  /* 0x000000190200720c */ /* 0x000fe20003f84070 */
[----:B------:R-:W-:Y:S01]  /*7d10*/  @!P3 IMAD.IADD R24, R24, 0x1, -R2 ;  /* 0x000000011818b824 */ /* 0x000fe200078e0a02 */
[C---:B------:R-:W-:Y:S02]  /*7d20*/  ISETP.GT.U32.AND P5, PT, R2.reuse, R28, PT ;  /* 0x0000001c0200720c */ /* 0x040fe40003fa4070 */
[C---:B------:R-:W-:Y:S02]  /*7d30*/  ISETP.GT.U32.AND P6, PT, R2.reuse, R22, PT ;  /* 0x000000160200720c */ /* 0x040fe40003fc4070 */
[----:B------:R-:W-:Y:S01]  /*7d40*/  ISETP.GT.U32.AND P3, PT, R2, R24, PT ;  /* 0x000000180200720c */ /* 0x000fe20003f64070 */
[----:B------:R-:W-:-:S04]  /*7d50*/  IMAD.HI.U32 R13, R61, R12, RZ ;  /* 0x0000000c3d0d7227 */ /* 0x000fc800078e00ff */
[----:B------:R-:W-:-:S04]  /*7d60*/  IMAD.HI.U32 R11, R61, R10, RZ ;  /* 0x0000000a3d0b7227 */ /* 0x000fc800078e00ff */
[----:B------:R-:W-:Y:S02]  /*7d70*/  @!P4 IMAD.IADD R25, R25, 0x1, -R2 ;  /* 0x000000011919c824 */ /* 0x000fe400078e0a02 */
[----:B------:R-:W-:-:S04]  /*7d80*/  IMAD.HI.U32 R9, R61, R8, RZ ;  /* 0x000000083d097227 */ /* 0x000fc800078e00ff */
[--C-:B------:R-:W-:Y:S02]  /*7d90*/  @!P6 IMAD.IADD R22, R22, 0x1, -R2.reuse ;  /* 0x000000011616e824 */ /* 0x100fe400078e0a02 */
[----:B------:R-:W-:Y:S02]  /*7da0*/  IMAD.MOV R13, RZ, RZ, -R13 ;  /* 0x000000ffff0d7224 */ /* 0x000fe400078e0a0d */
[----:B------:R-:W-:Y:S02]  /*7db0*/  IMAD.MOV R11, RZ, RZ, -R11 ;  /* 0x000000ffff0b7224 */ /* 0x000fe400078e0a0b */
[--C-:B------:R-:W-:Y:S01]  /*7dc0*/  @!P5 IMAD.IADD R28, R28, 0x1, -R2.reuse ;  /* 0x000000011c1cd824 */ /* 0x100fe200078e0a02 */
[----:B------:R0:W-:Y:S01]  /*7dd0*/  STL [R1+0x94], R25 ;  /* 0x0000941901007387 */ /* 0x0001e20000100800 */
[----:B------:R-:W-:Y:S02]  /*7de0*/  IMAD.MOV R9, RZ, RZ, -R9 ;  /* 0x000000ffff097224 */ /* 0x000fe400078e0a09 */
[----:B------:R-:W-:Y:S01]  /*7df0*/  @!P3 IMAD.IADD R24, R24, 0x1, -R2 ;  /* 0x000000011818b824 */ /* 0x000fe200078e0a02 */
[----:B------:R1:W-:Y:S01]  /*7e00*/  STL [R1+0x90], R22 ;  /* 0x0000901601007387 */ /* 0x0003e20000100800 */
[----:B------:R-:W-:Y:S01]  /*7e10*/  IMAD R18, R2, R13, R12 ;  /* 0x0000000d02127224 */ /* 0x000fe200078e020c */
[----:B--2---:R-:W-:-:S02]  /*7e20*/  IABS R12, R38 ;  /* 0x00000026000c7213 */ /* 0x004fc40000000000 */
[----:B------:R-:W-:Y:S01]  /*7e30*/  STL [R1+0x8c], R28 ;  /* 0x00008c1c01007387 */ /* 0x000fe20000100800 */
[----:B0-----:R-:W-:-:S03]  /*7e40*/  IMAD R25, R2, R11, R10 ;  /* 0x0000000b02197224 */ /* 0x001fc600078e020a */
[----:B------:R-:W2:Y:S01]  /*7e50*/  LDL R38, [R1+0x22a8] ;  /* 0x0022a80001267983 */ /* 0x000ea20000100800 */
[----:B-1----:R-:W-:Y:S01]  /*7e60*/  IMAD R22, R2, R9, R8 ;  /* 0x0000000902167224 */ /* 0x002fe200078e0208 */
[----:B----4-:R-:W-:Y:S02]  /*7e70*/  IABS R10, R40 ;  /* 0x00000028000a7213 */ /* 0x010fe40000000000 */
[----:B------:R-:W4:Y:S04]  /*7e80*/  LDL R40, [R1+0x22ac] ;  /* 0x0022ac0001287983 */ /* 0x000f280000100800 */
[----:B------:R0:W-:Y:S01]  /*7e90*/  STL [R1+0x88], R24 ;  /* 0x0000881801007387 */ /* 0x0001e20000100800 */
[----:B-----5:R-:W-:-:S03]  /*7ea0*/  IABS R8, R45 ;  /* 0x0000002d00087213 */ /* 0x020fc60000000000 */
[----:B------:R-:W5:Y:S01]  /*7eb0*/  LDL R45, [R1+0x22b0] ;  /* 0x0022b000012d7983 */ /* 0x000f620000100800 */
[C---:B------:R-:W-:Y:S02]  /*7ec0*/  ISETP.GT.U32.AND P4, PT, R2.reuse, R17, PT ;  /* 0x000000110200720c */ /* 0x040fe40003f84070 */
[C---:B------:R-:W-:Y:S02]  /*7ed0*/  ISETP.GT.U32.AND P6, PT, R2.reuse, R16, PT ;  /* 0x000000100200720c */ /* 0x040fe40003fc4070 */
[C---:B------:R-:W-:Y:S02]  /*7ee0*/  ISETP.GT.U32.AND P5, PT, R2.reuse, R27, PT ;  /* 0x0000001b0200720c */ /* 0x040fe40003fa4070 */
[----:B------:R-:W-:-:S07]  /*7ef0*/  ISETP.GT.U32.AND P3, PT, R2, R20, PT ;  /* 0x000000140200720c */ /* 0x000fce0003f64070 */
[--C-:B------:R-:W-:Y:S02]  /*7f00*/  @!P4 IMAD.IADD R17, R17, 0x1, -R2.reuse ;  /* 0x000000011111c824 */ /* 0x100fe400078e0a02 */
[--C-:B------:R-:W-:Y:S02]  /*7f10*/  @!P6 IMAD.IADD R16, R16, 0x1, -R2.reuse ;  /* 0x000000011010e824 */ /* 0x100fe400078e0a02 */
        /* <DEDUP_REMOVED lines=18> */
[----:B0-----:R-:W-:-:S03]  /*8040*/  IMAD R24, R2, R9, R8 ;  /* 0x0000000902187224 */ /* 0x001fc600078e0208 */
[----:B------:R-:W-:Y:S01]  /*8050*/  STL [R1+0x7c], R27 ;  /* 0x00007c1b01007387 */ /* 0x000fe20000100800 */
[C---:B-1----:R-:W-:Y:S02]  /*8060*/  IMAD R17, R2.reuse, R13, R12 ;  /* 0x0000000d02117224 */ /* 0x042fe400078e020c */
[----:B---3--:R-:W-:Y:S01]  /*8070*/  IMAD R16, R2, R11, R10 ;  /* 0x0000000b02107224 */ /* 0x008fe200078e020a */
[----:B--2---:R-:W-:Y:S02]  /*8080*/  IABS R12, R38 ;  /* 0x00000026000c7213 */ /* 0x004fe40000000000 */
[----:B------:R-:W2:Y:S01]  /*8090*/  LDL R38, [R1+0x22b8] ;  /* 0x0022b80001267983 */ /* 0x000ea20000100800 */
[----:B----4-:R-:W-:-:S03]  /*80a0*/  IABS R10, R40 ;  /* 0x00000028000a7213 */ /* 0x010fc60000000000 */
[----:B------:R-:W3:Y:S04]  /*80b0*/  LDL R40, [R1+0x22bc] ;  /* 0x0022bc0001287983 */ /* 0x000ee80000100800 */
[----:B------:R0:W-:Y:S01]  /*80c0*/  STL [R1+0x78], R20 ;  /* 0x0000781401007387 */ /* 0x0001e20000100800 */
[----:B-----5:R-:W-:-:S03]  /*80d0*/  IABS R8, R45 ;  /* 0x0000002d00087213 */ /* 0x020fc60000000000 */
[----:B------:R-:W4:Y:S01]  /*80e0*/  LDL R45, [R1+0x22c0] ;  /* 0x0022c000012d7983 */ /* 0x000f220000100800 */
[C---:B------:R-:W-:Y:S02]  /*80f0*/  ISETP.GT.U32.AND P4, PT, R2.reuse, R15, PT ;  /* 0x0000000f0200720c */ /* 0x040fe40003f84070 */
[C---:B------:R-:W-:Y:S02]  /*8100*/  ISETP.GT.U32.AND P6, PT, R2.reuse, R14, PT ;  /* 0x0000000e0200720c */ /* 0x040fe40003fc4070 */
[C---:B------:R-:W-:Y:S02]  /*8110*/  ISETP.GT.U32.AND P5, PT, R2.reuse, R26, PT ;  /* 0x0000001a0200720c */ /* 0x040fe40003fa4070 */
[----:B------:R-:W-:-:S07]  /*8120*/  ISETP.GT.U32.AND P3, PT, R2, R23, PT ;  /* 0x000000170200720c */ /* 0x000fce0003f64070 */
[--C-:B------:R-:W-:Y:S02]  /*8130*/  @!P4 IMAD.IADD R15, R15, 0x1, -R2.reuse ;  /* 0x000000010f0fc824 */ /* 0x100fe400078e0a02 */
[--C-:B------:R-:W-:Y:S02]  /*8140*/  @!P6 IMAD.IADD R14, R14, 0x1, -R2.reuse ;  /* 0x000000010e0ee824 */ /* 0x100fe400078e0a02 */
[--C-:B------:R-:W-:Y:S01]  /*8150*/  @!P5 IMAD.IADD R26, R26, 0x1, -R2.reuse ;  /* 0x000000011a1ad824 */ /* 0x100fe200078e0a02 */
[C---:B------:R-:W-:Y:S01]  /*8160*/  ISETP.GT.U32.AND P4, PT, R2.reuse, R15, PT ;  /* 0x0000000f0200720c */ /* 0x040fe20003f84070 */
        /* <DEDUP_REMOVED lines=19> */
[----:B-----5:R-:W-:Y:S01]  /*82a0*/  IMAD R14, R2, R9, R8 ;  /* 0x00000009020e7224 */ /* 0x020fe200078e0208 */
[----:B--2---:R-:W-:Y:S02]  /*82b0*/  IABS R12, R38 ;  /* 0x00000026000c7213 */ /* 0x004fe40000000000 */
[----:B------:R-:W2:Y:S01]  /*82c0*/  LDL R38, [R1+0x22c4] ;  /* 0x0022c40001267983 */ /* 0x000ea20000100800 */
[----:B---3--:R-:W-:-:S03]  /*82d0*/  IABS R10, R40 ;  /* 0x00000028000a7213 */ /* 0x008fc60000000000 */
[----:B------:R-:W3:Y:S04]  /*82e0*/  LDL R40, [R1+0x22c8] ;  /* 0x0022c80001287983 */ /* 0x000ee80000100800 */
[----:B------:R0:W-:Y:S01]  /*82f0*/  STL [R1+0x68], R23 ;  /* 0x0000681701007387 */ /* 0x0001e20000100800 */
[----:B----4-:R-:W-:-:S03]  /*8300*/  IABS R8, R45 ;  /* 0x0000002d00087213 */ /* 0x010fc60000000000 */
        /* <DEDUP_REMOVED lines=103> */
[----:B------:R-:W-:Y:S01]  /*8980*/  STL [R1+0x38], R19 ;  /* 0x0000381301007387 */ /* 0x000fe20000100800 */
[----:B----4-:R-:W-:-:S03]  /*8990*/  IABS R8, R45 ;  /* 0x0000002d00087213 */ /* 0x010fc60000000000 */
[----:B------:R-:W4:Y:S01]  /*89a0*/  LDL R45, [R1+0x22f0] ;  /* 0x0022f000012d7983 */ /* 0x000f220000100800 */
[C---:B------:R-:W-:Y:S02]  /*89b0*/  ISETP.GT.U32.AND P4, PT, R2.reuse, R18, PT ;  /* 0x000000120200720c */ /* 0x040fe40003f84070 */
[C---:B------:R-:W-:Y:S02]  /*89c0*/  ISETP.GT.U32.AND P6, PT, R2.reuse, R17, PT ;  /* 0x000000110200720c */ /* 0x040fe40003fc4070 */
[----:B------:R-:W-:-:S09]  /*89d0*/  ISETP.GT.U32.AND P5, PT, R2, R22, PT ;  /* 0x000000160200720c */ /* 0x000fd20003fa4070 */
[--C-:B------:R-:W-:Y:S02]  /*89e0*/  @!P4 IMAD.IADD R18, R18, 0x1, -R2.reuse ;  /* 0x000000011212c824 */ /* 0x100fe400078e0a02 */
[--C-:B------:R-:W-:Y:S02]  /*89f0*/  @!P6 IMAD.IADD R17, R17, 0x1, -R2.reuse ;  /* 0x000000011111e824 */ /* 0x100fe400078e0a02 */
[----:B------:R-:W-:Y:S01]  /*8a00*/  @!P5 IMAD.IADD R22, R22, 0x1, -R2 ;  /* 0x000000011616d824 */ /* 0x000fe200078e0a02 */
[C---:B------:R-:W-:Y:S02]  /*8a10*/  ISETP.GT.U32.AND P4, PT, R2.reuse, R18, PT ;  /* 0x000000120200720c */ /* 0x040fe40003f84070 */
[C---:B------:R-:W-:Y:S02]  /*8a20*/  ISETP.GT.U32.AND P6, PT, R2.reuse, R17, PT ;  /* 0x000000110200720c */ /* 0x040fe40003fc4070 */
[----:B------:R-:W-:Y:S01]  /*8a30*/  ISETP.GT.U32.AND P5, PT, R2, R22, PT ;  /* 0x000000160200720c */ /* 0x000fe20003fa4070 */
[----:B------:R-:W-:-:S04]  /*8a40*/  IMAD.HI.U32 R9, R61, R8, RZ ;  /* 0x000000083d097227 */ /* 0x000fc800078e00ff */
[----:B------:R-:W-:-:S04]  /*8a50*/  IMAD.MOV R9, RZ, RZ, -R9 ;  /* 0x000000ffff097224 */ /* 0x000fc800078e0a09 */
[--C-:B------:R-:W-:Y:S02]  /*8a60*/  @!P4 IMAD.IADD R18, R18, 0x1, -R2.reuse ;  /* 0x000000011212c824 */ /* 0x100fe400078e0a02 */
[--C-:B------:R-:W-:Y:S02]  /*8a70*/  @!P6 IMAD.IADD R17, R17, 0x1, -R2.reuse ;  /* 0x000000011111e824 */ /* 0x100fe400078e0a02 */
[----:B------:R-:W-:Y:S01]  /*8a80*/  @!P5 IMAD.IADD R22, R22, 0x1, -R2 ;  /* 0x000000011616d824 */ /* 0x000fe200078e0a02 */
[----:B------:R-:W-:Y:S04]  /*8a90*/  STL [R1+0x34], R18 ;  /* 0x0000341201007387 */ /* 0x000fe80000100800 */
[----:B------:R0:W-:Y:S04]  /*8aa0*/  STL [R1+0x30], R17 ;  /* 0x0000301101007387 */ /* 0x0001e80000100800 */
[----:B------:R-:W-:Y:S01]  /*8ab0*/  STL [R1+0x2c], R22 ;  /* 0x00002c1601007387 */ /* 0x000fe20000100800 */
[C---:B0-----:R-:W-:Y:S01]  /*8ac0*/  IMAD R17, R2.reuse, R9, R8 ;  /* 0x0000000902117224 */ /* 0x041fe200078e0208 */
[----:B------:R-:W-:-:S02]  /*8ad0*/  ISETP.GT.U32.AND P3, PT, R2, R16, PT ;  /* 0x000000100200720c */ /* 0x000fc40003f64070 */
[----:B------:R-:W-:Y:S02]  /*8ae0*/  ISETP.GT.U32.AND P4, PT, R2, R15, PT ;  /* 0x0000000f0200720c */ /* 0x000fe40003f84070 */
[----:B----4-:R-:W-:Y:S02]  /*8af0*/  IABS R8, R45 ;  /* 0x0000002d00087213 */ /* 0x010fe40000000000 */
[----:B------:R-:W4:Y:S07]  /*8b00*/  LDL R45, [R1+0x22f4] ;  /* 0x0022f400012d7983 */ /* 0x000f2e0000100800 */
[----:B------:R-:W-:-:S02]  /*8b10*/  @!P3 IMAD.IADD R16, R16, 0x1, -R2 ;  /* 0x000000011010b824 */ /* 0x000fc400078e0a02 */
[----:B------:R-:W-:-:S03]  /*8b20*/  IMAD.HI.U32 R13, R61, R12, RZ ;  /* 0x0000000c3d0d7227 */ /* 0x000fc600078e00ff */
[C---:B------:R-:W-:Y:S01]  /*8b30*/  ISETP.GT.U32.AND P3, PT, R2.reuse, R16, PT ;  /* 0x000000100200720c */ /* 0x040fe20003f64070 */
[----:B------:R-:W-:Y:S02]  /*8b40*/  @!P4 IMAD.IADD R15, R15, 0x1, -R2 ;  /* 0x000000010f0fc824 */ /* 0x000fe400078e0a02 */
[----:B------:R-:W-:Y:S01]  /*8b50*/  IMAD.MOV R13, RZ, RZ, -R13 ;  /* 0x000000ffff0d7224 */ /* 0x000fe200078e0a0d */
[C---:B------:R-:W-:Y:S01]  /*8b60*/  ISETP.GT.U32.AND P5, PT, R2.reuse, R20, PT ;  /* 0x000000140200720c */ /* 0x040fe20003fa4070 */
[----:B------:R-:W-:Y:S01]  /*8b70*/  IMAD.HI.U32 R11, R61, R10, RZ ;  /* 0x0000000a3d0b7227 */ /* 0x000fe200078e00ff */
[----:B------:R-:W-:-:S03]  /*8b80*/  ISETP.GT.U32.AND P4, PT, R2, R15, PT ;  /* 0x0000000f0200720c */ /* 0x000fc60003f84070 */
[C---:B------:R-:W-:Y:S01]  /*8b90*/  IMAD R19, R2.reuse, R13, R12 ;  /* 0x0000000d02137224 */ /* 0x040fe200078e020c */
[----:B------:R-:W-:Y:S01]  /*8ba0*/  ISETP.GT.U32.AND P6, PT, R2, R14, PT ;  /* 0x0000000e0200720c */ /* 0x000fe20003fc4070 */
[----:B------:R-:W-:Y:S02]  /*8bb0*/  IMAD.MOV R11, RZ, RZ, -R11 ;  /* 0x000000ffff0b7224 */ /* 0x000fe400078e0a0b */
[----:B------:R-:W-:Y:S01]  /*8bc0*/  @!P3 IMAD.IADD R16, R16, 0x1, -R2 ;  /* 0x000000011010b824 */ /* 0x000fe200078e0a02 */
[C---:B------:R-:W-:Y:S01]  /*8bd0*/  ISETP.GT.U32.AND P3, PT, R2.reuse, R19, PT ;  /* 0x000000130200720c */ /* 0x040fe20003f64070 */
[----:B------:R-:W-:Y:S01]  /*8be0*/  IMAD R18, R2, R11, R10 ;  /* 0x0000000b02127224 */ /* 0x000fe200078e020a */
[----:B--2---:R-:W-:Y:S01]  /*8bf0*/  IABS R11, R38 ;  /* 0x00000026000b7213 */ /* 0x004fe20000000000 */
[--C-:B------:R-:W-:Y:S02]  /*8c00*/  @!P5 IMAD.IADD R20, R20, 0x1, -R2.reuse ;  /* 0x000000011414d824 */ /* 0x100fe400078e0a02 */
[----:B------:R-:W-:Y:S01]  /*8c10*/  @!P4 IMAD.IADD R15, R15, 0x1, -R2 ;  /* 0x000000010f0fc824 */ /* 0x000fe200078e0a02 */
[----:B------:R-:W-:-:S03]  /*8c20*/  ISETP.GT.U32.AND P4, PT, R2, R18, PT ;  /* 0x000000120200720c */ /* 0x000fc60003f84070 */
[----:B------:R-:W-:Y:S01]  /*8c30*/  @!P6 IMAD.IADD R14, R14, 0x1, -R2 ;  /* 0x000000010e0ee824 */ /* 0x000fe200078e0a02 */
[----:B---3--:R-:W-:Y:S01]  /*8c40*/  IABS R9, R40 ;  /* 0x0000002800097213 */ /* 0x008fe20000000000 */
[----:B------:R-:W-:Y:S01]  /*8c50*/  IMAD.HI.U32 R12, R61, R11, RZ ;  /* 0x0000000b3d0c7227 */ /* 0x000fe200078e00ff */
[----:B------:R-:W-:-:S03]  /*8c60*/  ISETP.GT.U32.AND P5, PT, R2, R20, PT ;  /* 0x000000140200720c */ /* 0x000fc60003fa4070 */
[----:B------:R-:W-:Y:S01]  /*8c70*/  @!P3 IMAD.IADD R19, R19, 0x1, -R2 ;  /* 0x000000011313b824 */ /* 0x000fe200078e0a02 */
[----:B------:R-:W-:Y:S01]  /*8c80*/  ISETP.GT.U32.AND P6, PT, R2, R14, PT ;  /* 0x0000000e0200720c */ /* 0x000fe20003fc4070 */
[----:B------:R-:W-:-:S03]  /*8c90*/  IMAD.HI.U32 R10, R61, R9, RZ ;  /* 0x000000093d0a7227 */ /* 0x000fc600078e00ff */
[----:B------:R-:W-:Y:S01]  /*8ca0*/  ISETP.GT.U32.AND P3, PT, R2, R19, PT ;  /* 0x000000130200720c */ /* 0x000fe20003f64070 */
[----:B------:R-:W-:Y:S01]  /*8cb0*/  IMAD.MOV R12, RZ, RZ, -R12 ;  /* 0x000000ffff0c7224 */ /* 0x000fe200078e0a0c */
[----:B------:R0:W-:Y:S01]  /*8cc0*/  STL [R1+0x28], R16 ;  /* 0x0000281001007387 */ /* 0x0001e20000100800 */
[----:B------:R-:W-:Y:S02]  /*8cd0*/  @!P4 IMAD.IADD R18, R18, 0x1, -R2 ;  /* 0x000000011212c824 */ /* 0x000fe400078e0a02 */
[----:B------:R-:W-:Y:S01]  /*8ce0*/  IMAD.MOV R10, RZ, RZ, -R10 ;  /* 0x000000ffff0a7224 */ /* 0x000fe200078e0a0a */
[----:B------:R1:W-:Y:S01]  /*8cf0*/  STL [R1+0x24], R15 ;  /* 0x0000240f01007387 */ /* 0x0003e20000100800 */
[----:B------:R-:W-:Y:S01]  /*8d00*/  @!P5 IMAD.IADD R20, R20, 0x1, -R2 ;  /* 0x000000011414d824 */ /* 0x000fe200078e0a02 */
[C---:B------:R-:W-:Y:S01]  /*8d10*/  ISETP.GT.U32.AND P4, PT, R2.reuse, R18, PT ;  /* 0x000000120200720c */ /* 0x040fe20003f84070 */
[----:B0-----:R-:W-:Y:S02]  /*8d20*/  IMAD R16, R2, R12, R11 ;  /* 0x0000000c02107224 */ /* 0x001fe400078e020b */
[----:B------:R-:W-:-:S03]  /*8d30*/  IMAD.HI.U32 R13, R61, R8, RZ ;  /* 0x000000083d0d7227 */ /* 0x000fc600078e00ff */
[C---:B------:R-:W-:Y:S01]  /*8d40*/  ISETP.GT.U32.AND P5, PT, R2.reuse, R16, PT ;  /* 0x000000100200720c */ /* 0x040fe20003fa4070 */
[----:B-1----:R-:W-:Y:S02]  /*8d50*/  IMAD R15, R2, R10, R9 ;  /* 0x0000000a020f7224 */ /* 0x002fe400078e0209 */
[--C-:B------:R-:W-:Y:S02]  /*8d60*/  @!P6 IMAD.IADD R14, R14, 0x1, -R2.reuse ;  /* 0x000000010e0ee824 */ /* 0x100fe400078e0a02 */
[--C-:B------:R-:W-:Y:S01]  /*8d70*/  @!P3 IMAD.IADD R19, R19, 0x1, -R2.reuse ;  /* 0x000000011313b824 */ /* 0x100fe200078e0a02 */
[----:B------:R-:W-:Y:S01]  /*8d80*/  ISETP.GT.U32.AND P3, PT, R2, R15, PT ;  /* 0x0000000f0200720c */ /* 0x000fe20003f64070 */
[----:B------:R-:W-:Y:S01]  /*8d90*/  IMAD.MOV R13, RZ, RZ, -R13 ;  /* 0x000000ffff0d7224 */ /* 0x000fe200078e0a0d */
[----:B------:R0:W-:Y:S01]  /*8da0*/  STL [R1+0x20], R14 ;  /* 0x0000200e01007387 */ /* 0x0001e20000100800 */
[----:B------:R-:W-:-:S04]  /*8db0*/  @!P4 IMAD.IADD R18, R18, 0x1, -R2 ;  /* 0x000000011212c824 */ /* 0x000fc800078e0a02 */
[----:B------:R-:W-:Y:S02]  /*8dc0*/  @!P5 IMAD.IADD R16, R16, 0x1, -R2 ;  /* 0x000000011010d824 */ /* 0x000fe400078e0a02 */
[----:B0-----:R-:W-:-:S05]  /*8dd0*/  IMAD R14, R2, R13, R8 ;  /* 0x0000000d020e7224 */ /* 0x001fca00078e0208 */
[C---:B------:R-:W-:Y:S01]  /*8de0*/  ISETP.GT.U32.AND P4, PT, R2.reuse, R14, PT ;  /* 0x0000000e0200720c */ /* 0x040fe20003f84070 */
[----:B------:R-:W-:Y:S01]  /*8df0*/  @!P3 IMAD.IADD R15, R15, 0x1, -R2 ;  /* 0x000000010f0fb824 */ /* 0x000fe200078e0a02 */
[----:B------:R-:W-:Y:S02]  /*8e00*/  IABS R55, R55 ;  /* 0x0000003700377213 */ /* 0x000fe40000000000 */
[C---:B------:R-:W-:Y:S02]  /*8e10*/  ISETP.GT.U32.AND P5, PT, R2.reuse, R16, PT ;  /* 0x000000100200720c */ /* 0x040fe40003fa4070 */
[----:B------:R-:W-:Y:S01]  /*8e20*/  ISETP.GT.U32.AND P3, PT, R2, R15, PT ;  /* 0x0000000f0200720c */ /* 0x000fe20003f64070 */
[----:B------:R-:W-:Y:S01]  /*8e30*/  IMAD.HI.U32 R10, R61, R55, RZ ;  /* 0x000000373d0a7227 */ /* 0x000fe200078e00ff */
[----:B------:R-:W-:-:S03]  /*8e40*/  IABS R54, R54 ;  /* 0x0000003600367213 */ /* 0x000fc60000000000 */
[----:B------:R-:W-:Y:S02]  /*8e50*/  IMAD.MOV R10, RZ, RZ, -R10 ;  /* 0x000000ffff0a7224 */ /* 0x000fe400078e0a0a */
[--C-:B------:R-:W-:Y:S02]  /*8e60*/  @!P4 IMAD.IADD R14, R14, 0x1, -R2.reuse ;  /* 0x000000010e0ec824 */ /* 0x100fe400078e0a02 */
[----:B------:R-:W-:Y:S02]  /*8e70*/  IMAD R55, R2, R10, R55 ;  /* 0x0000000a02377224 */ /* 0x000fe400078e0237 */
[----:B------:R-:W-:Y:S01]  /*8e80*/  @!P5 IMAD.IADD R16, R16, 0x1, -R2 ;  /* 0x000000011010d824 */ /* 0x000fe200078e0a02 */
[----:B------:R-:W-:Y:S01]  /*8e90*/  ISETP.GT.U32.AND P4, PT, R2, R14, PT ;  /* 0x0000000e0200720c */ /* 0x000fe20003f84070 */
[----:B------:R-:W-:-:S04]  /*8ea0*/  IMAD.HI.U32 R11, R61, R54, RZ ;  /* 0x000000363d0b7227 */ /* 0x000fc800078e00ff */
[----:B------:R-:W-:Y:S01]  /*8eb0*/  @!P3 IMAD.IADD R15, R15, 0x1, -R2 ;  /* 0x000000010f0fb824 */ /* 0x000fe200078e0a02 */
[----:B------:R-:W-:Y:S02]  /*8ec0*/  ISETP.GT.U32.AND P3, PT, R2, R55, PT ;  /* 0x000000370200720c */ /* 0x000fe40003f64070 */
[----:B------:R-:W-:-:S05]  /*8ed0*/  IABS R53, R53 ;  /* 0x0000003500357213 */ /* 0x000fca0000000000 */
[----:B------:R-:W-:Y:S01]  /*8ee0*/  @!P4 IMAD.IADD R14, R14, 0x1, -R2 ;  /* 0x000000010e0ec824 */ /* 0x000fe200078e0a02 */
[----:B------:R-:W-:-:S05]  /*8ef0*/  ISETP.GE.AND P2, PT, R30, RZ, PT ;  /* 0x000000ff1e00720c */ /* 0x000fca0003f46270 */
[----:B------:R-:W-:Y:S01]  /*8f00*/  @!P3 IMAD.IADD R55, R55, 0x1, -R2 ;  /* 0x000000013737b824 */ /* 0x000fe200078e0a02 */
[----:B------:R-:W-:Y:S02]  /*8f10*/  IABS R52, R52 ;  /* 0x0000003400347213 */ /* 0x000fe40000000000 */
[----:B------:R-:W-:Y:S02]  /*8f20*/  IABS R51, R51 ;  /* 0x0000003300337213 */ /* 0x000fe40000000000 */
[----:B------:R-:W-:Y:S01]  /*8f30*/  IABS R50, R50 ;  /* 0x0000003200327213 */ /* 0x000fe20000000000 */
[----:B------:R-:W-:Y:S01]  /*8f40*/  IMAD.HI.U32 R10, R61, R52, RZ ;  /* 0x000000343d0a7227 */ /* 0x000fe200078e00ff */
[----:B------:R-:W-:-:S03]  /*8f50*/  ISETP.GT.U32.AND P6, PT, R2, R17, PT ;  /* 0x000000110200720c */ /* 0x000fc60003fc4070 */
[----:B------:R-:W-:-:S04]  /*8f60*/  IMAD.MOV R10, RZ, RZ, -R10 ;  /* 0x000000ffff0a7224 */ /* 0x000fc800078e0a0a */
[----:B------:R-:W-:Y:S01]  /*8f70*/  IMAD R52, R2, R10, R52 ;  /* 0x0000000a02347224 */ /* 0x000fe200078e0234 */
[----:B------:R-:W-:-:S05]  /*8f80*/  ISETP.GE.AND P0, PT, R31, RZ, PT ;  /* 0x000000ff1f00720c */ /* 0x000fca0003f06270 */
[----:B------:R-:W-:-:S05]  /*8f90*/  @!P6 IMAD.IADD R17, R17, 0x1, -R2 ;  /* 0x000000011111e824 */ /* 0x000fca00078e0a02 */
[----:B------:R-:W-:-:S03]  /*8fa0*/  ISETP.GT.U32.AND P6, PT, R2, R17, PT ;  /* 0x000000110200720c */ /* 0x000fc60003fc4070 */
[----:B------:R-:W-:Y:S01]  /*8fb0*/  @!P0 IMAD.MOV R6, RZ, RZ, -R6 ;  /* 0x000000ffff068224 */ /* 0x000fe200078e0a06 */
[----:B------:R-:W-:Y:S04]  /*8fc0*/  STL [R1+0x1c], R20 ;  /* 0x00001c1401007387 */ /* 0x000fe80000100800 */
[----:B------:R0:W-:Y:S05]  /*8fd0*/  STL [R1+0x18], R19 ;  /* 0x0000181301007387 */ /* 0x0001ea0000100800 */
[----:B------:R-:W-:Y:S01]  /*8fe0*/  @!P6 IMAD.IADD R17, R17, 0x1, -R2 ;  /* 0x000000011111e824 */ /* 0x000fe200078e0a02 */
[----:B------:R-:W-:Y:S04]  /*8ff0*/  STL [R1+0x14], R18 ;  /* 0x0000141201007387 */ /* 0x000fe80000100800 */
[----:B------:R-:W-:Y:S04]  /*9000*/  STL [R1+0x10], R17 ;  /* 0x0000101101007387 */ /* 0x000fe80000100800 */
[----:B------:R-:W-:Y:S04]  /*9010*/  STL [R1+0xc], R16 ;  /* 0x00000c1001007387 */ /* 0x000fe80000100800 */
[----:B------:R1:W-:Y:S04]  /*9020*/  STL [R1+0x8], R15 ;  /* 0x0000080f01007387 */ /* 0x0003e80000100800 */
[----:B------:R2:W-:Y:S01]  /*9030*/  STL [R1+0x4], R14 ;  /* 0x0000040e01007387 */ /* 0x0005e20000100800 */
[----:B----4-:R-:W-:-:S05]  /*9040*/  IABS R8, R45 ;  /* 0x0000002d00087213 */ /* 0x010fca0000000000 */
[----:B------:R-:W-:-:S04]  /*9050*/  IMAD.HI.U32 R9, R61, R8, RZ ;  /* 0x000000083d097227 */ /* 0x000fc800078e00ff */
[----:B------:R-:W-:-:S04]  /*9060*/  IMAD.MOV R9, RZ, RZ, -R9 ;  /* 0x000000ffff097224 */ /* 0x000fc800078e0a09 */
[----:B------:R-:W-:-:S05]  /*9070*/  IMAD R12, R2, R9, R8 ;  /* 0x00000009020c7224 */ /* 0x000fca00078e0208 */
[----:B------:R-:W-:Y:S01]  /*9080*/  ISETP.GT.U32.AND P5, PT, R2, R12, PT ;  /* 0x0000000c0200720c */ /* 0x000fe20003fa4070 */
[----:B------:R-:W-:-:S04]  /*9090*/  IMAD.MOV R8, RZ, RZ, -R11 ;  /* 0x000000ffff087224 */ /* 0x000fc800078e0a0b */
[----:B------:R-:W-:-:S05]  /*90a0*/  IMAD R54, R2, R8, R54 ;  /* 0x0000000802367224 */ /* 0x000fca00078e0236 */
[----:B------:R-:W-:-:S03]  /*90b0*/  ISETP.GT.U32.AND P4, PT, R2, R54, PT ;  /* 0x000000360200720c */ /* 0x000fc60003f84070 */
[----:B------:R-:W-:Y:S02]  /*90c0*/  @!P5 IMAD.IADD R12, R12, 0x1, -R2 ;  /* 0x000000010c0cd824 */ /* 0x000fe400078e0a02 */
[----:B------:R-:W-:-:S03]  /*90d0*/  IMAD.HI.U32 R8, R61, R53, RZ ;  /* 0x000000353d087227 */ /* 0x000fc600078e00ff */
[----:B------:R-:W-:Y:S01]  /*90e0*/  ISETP.GT.U32.AND P3, PT, R2, R12, PT ;  /* 0x0000000c0200720c */ /* 0x000fe20003f64070 */
[----:B------:R-:W-:Y:S02]  /*90f0*/  IMAD.MOV R8, RZ, RZ, -R8 ;  /* 0x000000ffff087224 */ /* 0x000fe400078e0a08 */
[----:B------:R-:W-:Y:S02]  /*9100*/  IMAD.MOV.U32 R11, RZ, RZ, R7 ;  /* 0x000000ffff0b7224 */ /* 0x000fe400078e0007 */
[----:B------:R-:W-:Y:S02]  /*9110*/  @!P4 IMAD.IADD R54, R54, 0x1, -R2 ;  /* 0x000000013636c824 */ /* 0x000fe400078e0a02 */
[C---:B------:R-:W-:Y:S01]  /*9120*/  IMAD R53, R2.reuse, R8, R53 ;  /* 0x0000000802357224 */ /* 0x040fe200078e0235 */
[C---:B------:R-:W-:Y:S01]  /*9130*/  ISETP.GT.U32.AND P4, PT, R2.reuse, R55, PT ;  /* 0x000000370200720c */ /* 0x040fe20003f84070 */
[----:B------:R-:W-:Y:S01]  /*9140*/  @!P2 IMAD.MOV R11, RZ, RZ, -R11 ;  /* 0x000000ffff0ba224 */ /* 0x000fe200078e0a0b */
[----:B------:R-:W-:Y:S01]  /*9150*/  ISETP.GT.U32.AND P2, PT, R2, R54, PT ;  /* 0x000000360200720c */ /* 0x000fe20003f44070 */
[----:B------:R-:W-:-:S04]  /*9160*/  IMAD.HI.U32 R8, R61, R51, RZ ;  /* 0x000000333d087227 */ /* 0x000fc800078e00ff */
[----:B------:R-:W-:Y:S01]  /*9170*/  @!P3 IMAD.IADD R12, R12, 0x1, -R2 ;  /* 0x000000010c0cb824 */ /* 0x000fe200078e0a02 */
[----:B------:R-:W-:Y:S01]  /*9180*/  ISETP.GT.U32.AND P3, PT, R2, R53, PT ;  /* 0x000000350200720c */ /* 0x000fe20003f64070 */
[----:B------:R-:W-:-:S04]  /*9190*/  IMAD.HI.U32 R9, R61, R50, RZ ;  /* 0x000000323d097227 */ /* 0x000fc800078e00ff */
[----:B------:R-:W-:Y:S02]  /*91a0*/  IMAD.MOV R7, RZ, RZ, -R8 ;  /* 0x000000ffff077224 */ /* 0x000fe400078e0a08 */
[----:B------:R-:W-:Y:S02]  /*91b0*/  IMAD.MOV R8, RZ, RZ, -R9 ;  /* 0x000000ffff087224 */ /* 0x000fe400078e0a09 */
[C---:B------:R-:W-:Y:S02]  /*91c0*/  IMAD R51, R2.reuse, R7, R51 ;  /* 0x0000000702337224 */ /* 0x040fe400078e0233 */
[C---:B------:R-:W-:Y:S02]  /*91d0*/  IMAD R50, R2.reuse, R8, R50 ;  /* 0x0000000802327224 */ /* 0x040fe400078e0232 */
[--C-:B------:R-:W-:Y:S01]  /*91e0*/  @!P4 IMAD.IADD R55, R55, 0x1, -R2.reuse ;  /* 0x000000013737c824 */ /* 0x100fe200078e0a02 */
[----:B------:R-:W-:Y:S01]  /*91f0*/  ISETP.GT.U32.AND P4, PT, R2, R52, PT ;  /* 0x000000340200720c */ /* 0x000fe20003f84070 */
[--C-:B------:R-:W-:Y:S01]  /*9200*/  @!P2 IMAD.IADD R54, R54, 0x1, -R2.reuse ;  /* 0x000000013636a824 */ /* 0x100fe200078e0a02 */
[C---:B------:R-:W-:Y:S01]  /*9210*/  ISETP.GT.U32.AND P2, PT, R2.reuse, R51, PT ;  /* 0x000000330200720c */ /* 0x040fe20003f44070 */
[----:B------:R-:W-:Y:S01]  /*9220*/  @!P3 IMAD.IADD R53, R53, 0x1, -R2 ;  /* 0x000000013535b824 */ /* 0x000fe200078e0a02 */
[----:B------:R-:W-:-:S09]  /*9230*/  ISETP.GT.U32.AND P3, PT, R2, R50, PT ;  /* 0x000000320200720c */ /* 0x000fd20003f64070 */
[--C-:B------:R-:W-:Y:S02]  /*9240*/  @!P4 IMAD.IADD R52, R52, 0x1, -R2.reuse ;  /* 0x000000013434c824 */ /* 0x100fe400078e0a02 */
[--C-:B------:R-:W-:Y:S02]  /*9250*/  @!P2 IMAD.IADD R51, R51, 0x1, -R2.reuse ;  /* 0x000000013333a824 */ /* 0x100fe400078e0a02 */
[--C-:B------:R-:W-:Y:S01]  /*9260*/  @!P3 IMAD.IADD R50, R50, 0x1, -R2.reuse ;  /* 0x000000013232b824 */ /* 0x100fe200078e0a02 */
[C---:B------:R-:W-:Y:S02]  /*9270*/  ISETP.GT.U32.AND P4, PT, R2.reuse, R53, PT ;  /* 0x000000350200720c */ /* 0x040fe40003f84070 */
[C---:B------:R-:W-:Y:S02]  /*9280*/  ISETP.GT.U32.AND P2, PT, R2.reuse, R52, PT ;  /* 0x000000340200720c */ /* 0x040fe40003f44070 */
[C---:B------:R-:W-:Y:S02]  /*9290*/  ISETP.GT.U32.AND P3, PT, R2.reuse, R51, PT ;  /* 0x000000330200720c */ /* 0x040fe40003f64070 */
[----:B------:R-:W-:Y:S01]  /*92a0*/  ISETP.GT.U32.AND P0, PT, R2, R50, PT ;  /* 0x000000320200720c */ /* 0x000fe20003f04070 */
[----:B------:R-:W-:Y:S04]  /*92b0*/  STL [R1+0xe0], R11 ;  /* 0x0000e00b01007387 */ /* 0x000fe80000100800 */
[----:B------:R-:W-:Y:S02]  /*92c0*/  STL [R1], R12 ;  /* 0x0000000c01007387 */ /* 0x000fe40000100800 */
[----:B------:R-:W-:-:S02]  /*92d0*/  @!P4 IMAD.IADD R53, R53, 0x1, -R2 ;  /* 0x000000013535c824 */ /* 0x000fc400078e0a02 */
[--C-:B------:R-:W-:Y:S01]  /*92e0*/  @!P2 IMAD.IADD R52, R52, 0x1, -R2.reuse ;  /* 0x000000013434a824 */ /* 0x100fe200078e0a02 */
[----:B------:R-:W-:Y:S01]  /*92f0*/  STL [R1+0x2b48], R55 ;  /* 0x002b483701007387 */ /* 0x000fe20000100800 */
[--C-:B------:R-:W-:Y:S02]  /*9300*/  @!P3 IMAD.IADD R51, R51, 0x1, -R2.reuse ;  /* 0x000000013333b824 */ /* 0x100fe400078e0a02 */
[----:B------:R-:W-:Y:S01]  /*9310*/  @!P0 IMAD.IADD R50, R50, 0x1, -R2 ;  /* 0x0000000132328824 */ /* 0x000fe200078e0a02 */
[----:B------:R-:W-:Y:S01]  /*9320*/  STL [R1+0x2b4c], R54 ;  /* 0x002b4c3601007387 */ /* 0x000fe20000100800 */
[----:B------:R-:W-:-:S03]  /*9330*/  IABS R45, R41 ;  /* 0x00000029002d7213 */ /* 0x000fc60000000000 */
[----:B------:R-:W-:Y:S01]  /*9340*/  STL [R1+0xd8], R6 ;  /* 0x0000d80601007387 */ /* 0x000fe20000100800 */
[----:B------:R-:W-:-:S03]  /*9350*/  IMAD.MOV.U32 R41, RZ, RZ, R21 ;  /* 0x000000ffff297224 */ /* 0x000fc600078e0015 */
[----:B------:R3:W-:Y:S04]  /*9360*/  STL [R1+0x2b50], R53 ;  /* 0x002b503501007387 */ /* 0x0007e80000100800 */
[----:B------:R-:W-:Y:S04]  /*9370*/  STL [R1+0x2b54], R52 ;  /* 0x002b543401007387 */ /* 0x000fe80000100800 */
[----:B------:R-:W-:Y:S04]  /*9380*/  STL [R1+0x2b58], R51 ;  /* 0x002b583301007387 */ /* 0x000fe80000100800 */
[----:B------:R4:W-:Y:S04]  /*9390*/  STL [R1+0x2b5c], R50 ;  /* 0x002b5c3201007387 */ /* 0x0009e80000100800 */
[----:B------:R-:W5:Y:S04]  /*93a0*/  LDL R21, [R1+0x2340] ;  /* 0x0023400001157983 */ /* 0x000f680000100800 */
[----:B0-----:R-:W4:Y:S04]  /*93b0*/  LDL R19, [R1+0x2348] ;  /* 0x0023480001137983 */ /* 0x001f280000100800 */
[----:B------:R-:W4:Y:S01]  /*93c0*/  LDL R20, [R1+0x234c] ;  /* 0x00234c0001147983 */ /* 0x000f220000100800 */
[----:B------:R-:W-:-:S03]  /*93d0*/  IABS R40, R37 ;  /* 0x0000002500287213 */ /* 0x000fc60000000000 */
[----:B------:R-:W4:Y:S01]  /*93e0*/  LDL R22, [R1+0x2358] ;  /* 0x0023580001167983 */ /* 0x000f220000100800 */
[----:B------:R-:W-:Y:S02]  /*93f0*/  ISETP.GE.AND P0, PT, R35, RZ, PT ;  /* 0x000000ff2300720c */ /* 0x000fe40003f06270 */
[----:B------:R-:W-:Y:S01]  /*9400*/  ISETP.GE.AND P5, PT, R34, RZ, PT ;  /* 0x000000ff2200720c */ /* 0x000fe20003fa6270 */
[----:B------:R-:W4:Y:S01]  /*9410*/  LDL R59, [R1+0x2868] ;  /* 0x00286800013b7983 */ /* 0x000f220000100800 */
[----:B------:R-:W-:Y:S02]  /*9420*/  ISETP.GE.AND P6, PT, R33, RZ, PT ;  /* 0x000000ff2100720c */ /* 0x000fe40003fc6270 */
[----:B------:R-:W-:Y:S01]  /*9430*/  ISETP.GE.AND P1, PT, R32, RZ, PT ;  /* 0x000000ff2000720c */ /* 0x000fe20003f26270 */
[----:B------:R-:W4:Y:S01]  /*9440*/  LDL R23, [R1+0x28ac] ;  /* 0x0028ac0001177983 */ /* 0x000f220000100800 */
[----:B------:R-:W-:-:S03]  /*9450*/  IABS R38, R36 ;  /* 0x0000002400267213 */ /* 0x000fc60000000000 */
[----:B------:R-:W4:Y:S04]  /*9460*/  LDL R36, [R1+0x2344] ;  /* 0x0023440001247983 */ /* 0x000f280000100800 */
[----:B-1----:R-:W4:Y:S04]  /*9470*/  LDL R15, [R1+0x2880] ;  /* 0x00288000010f7983 */ /* 0x002f280000100800 */
[----:B------:R-:W4:Y:S04]  /*9480*/  LDL R18, [R1+0x2894] ;  /* 0x0028940001127983 */ /* 0x000f280000100800 */
[----:B--2---:R-:W2:Y:S04]  /*9490*/  LDL R14, [R1+0x287c] ;  /* 0x00287c00010e7983 */ /* 0x004ea80000100800 */
[----:B------:R-:W2:Y:S04]  /*94a0*/  LDL R16, [R1+0x2888] ;  /* 0x0028880001107983 */ /* 0x000ea80000100800 */
[----:B---3--:R-:W3:Y:S04]  /*94b0*/  LDL R53, [R1+0x2864] ;  /* 0x0028640001357983 */ /* 0x008ee80000100800 */
[----:B------:R-:W3:Y:S04]  /*94c0*/  LDL R55, [R1+0x285c] ;  /* 0x00285c0001377983 */ /* 0x000ee80000100800 */
[----:B------:R-:W3:Y:S04]  /*94d0*/  LDL R12, [R1+0x2870] ;  /* 0x00287000010c7983 */ /* 0x000ee80000100800 */
[----:B------:R-:W3:Y:S01]  /*94e0*/  LDL R54, [R1+0x2860] ;  /* 0x0028600001367983 */ /* 0x000ee20000100800 */
[----:B------:R-:W-:-:S02]  /*94f0*/  IABS R49, R49 ;  /* 0x0000003100317213 */ /* 0x000fc40000000000 */
[----:B------:R-:W-:Y:S01]  /*9500*/  IABS R48, R48 ;  /* 0x0000003000307213 */ /* 0x000fe20000000000 */
[----:B------:R-:W3:Y:S01]  /*9510*/  LDL R24, [R1+0x28b4] ;  /* 0x0028b40001187983 */ /* 0x000ee20000100800 */
[----:B------:R-:W-:Y:S02]  /*9520*/  IABS R44, R44 ;  /* 0x0000002c002c7213 */ /* 0x000fe40000000000 */
[----:B------:R-:W-:Y:S01]  /*9530*/  IABS R42, R42 ;  /* 0x0000002a002a7213 */ /* 0x000fe20000000000 */
[----:B------:R-:W3:Y:S01]  /*9540*/  LDL R17, [R1+0x288c] ;  /* 0x00288c0001117983 */ /* 0x000ee20000100800 */
[----:B------:R-:W-:Y:S02]  /*9550*/  IABS R41, R41 ;  /* 0x0000002900297213 */ /* 0x000fe40000000000 */
[----:B------:R-:W-:Y:S01]  /*9560*/  IABS R46, R46 ;  /* 0x0000002e002e7213 */ /* 0x000fe20000000000 */
[----:B------:R-:W3:Y:S01]  /*9570*/  LDL R13, [R1+0x2878] ;  /* 0x00287800010d7983 */ /* 0x000ee20000100800 */
[----:B-----5:R-:W-:-:S03]  /*9580*/  IABS R37, R21 ;  /* 0x0000001500257213 */ /* 0x020fc60000000000 */
[----:B------:R-:W5:Y:S01]  /*9590*/  LDL R21, [R1+0x2350] ;  /* 0x0023500001157983 */ /* 0x000f620000100800 */
[----:B----4-:R-:W-:-:S03]  /*95a0*/  IABS R35, R19 ;  /* 0x0000001300237213 */ /* 0x010fc60000000000 */
[----:B------:R-:W4:Y:S01]  /*95b0*/  LDL R19, [R1+0x235c] ;  /* 0x00235c0001137983 */ /* 0x000f220000100800 */
[----:B------:R-:W-:-:S03]  /*95c0*/  IABS R34, R20 ;  /* 0x0000001400227213 */ /* 0x000fc60000000000 */
[----:B------:R-:W2:Y:S01]  /*95d0*/  LDL R20, [R1+0x2360] ;  /* 0x0023600001147983 */ /* 0x000ea20000100800 */
[----:B------:R-:W-:-:S03]  /*95e0*/  IABS R32, R22 ;  /* 0x0000001600207213 */ /* 0x000fc60000000000 */
[----:B------:R-:W3:Y:S01]  /*95f0*/  LDL R22, [R1+0x2368] ;  /* 0x0023680001167983 */ /* 0x000ee20000100800 */
[----:B-----5:R-:W-:-:S03]  /*9600*/  IABS R33, R21 ;  /* 0x0000001500217213 */ /* 0x020fc60000000000 */
[----:B------:R-:W5:Y:S01]  /*9610*/  LDL R21, [R1+0x2364] ;  /* 0x0023640001157983 */ /* 0x000f620000100800 */
[----:B----4-:R-:W-:-:S03]  /*9620*/  IABS R31, R19 ;  /* 0x00000013001f7213 */ /* 0x010fc60000000000 */
[----:B------:R-:W4:Y:S01]  /*9630*/  LDL R19, [R1+0x236c] ;  /* 0x00236c0001137983 */ /* 0x000f220000100800 */
[----:B--2---:R-:W-:-:S03]  /*9640*/  IABS R30, R20 ;  /* 0x00000014001e7213 */ /* 0x004fc60000000000 */
[----:B------:R-:W2:Y:S01]  /*9650*/  LDL R20, [R1+0x28c0] ;  /* 0x0028c00001147983 */ /* 0x000ea20000100800 */
[----:B---3--:R-:W-:-:S03]  /*9660*/  IABS R28, R22 ;  /* 0x00000016001c7213 */ /* 0x008fc60000000000 */
[----:B------:R-:W3:Y:S01]  /*9670*/  LDL R22, [R1+0x28a4] ;  /* 0x0028a40001167983 */ /* 0x000ee20000100800 */
[----:B------:R-:W-:-:S03]  /*9680*/  IABS R11, R59 ;  /* 0x0000003b000b7213 */ /* 0x000fc60000000000 */
[----:B------:R-:W3:Y:S01]  /*9690*/  LDL R59, [R1+0x2858] ;  /* 0x00285800013b7983 */ /* 0x000ee20000100800 */
[----:B------:R-:W-:-:S04]  /*96a0*/  IMAD.HI.U32 R7, R61, R49, RZ ;  /* 0x000000313d077227 */ /* 0x000fc800078e00ff */
[----:B------:R-:W-:-:S04]  /*96b0*/  IMAD.HI.U32 R8, R61, R48, RZ ;  /* 0x000000303d087227 */ /* 0x000fc800078e00ff */
[----:B------:R-:W-:Y:S02]  /*96c0*/  IMAD.MOV R7, RZ, RZ, -R7 ;  /* 0x000000ffff077224 */ /* 0x000fe400078e0a07 */
[----:B------:R-:W-:Y:S02]  /*96d0*/  IMAD.MOV R8, RZ, RZ, -R8 ;  /* 0x000000ffff087224 */ /* 0x000fe400078e0a08 */
[----:B------:R-:W-:Y:S02]  /*96e0*/  IMAD R49, R2, R7, R49 ;  /* 0x0000000702317224 */ /* 0x000fe400078e0231 */
[----:B------:R-:W-:Y:S01]  /*96f0*/  IMAD.HI.U32 R7, R61, R45, RZ ;  /* 0x0000002d3d077227 */ /* 0x000fe200078e00ff */
[----:B-----5:R-:W-:Y:S02]  /*9700*/  IABS R29, R21 ;  /* 0x00000015001d7213 */ /* 0x020fe40000000000 */
[----:B------:R-:W5:Y:S01]  /*9710*/  LDL R21, [R1+0x28b8] ;  /* 0x0028b80001157983 */ /* 0x000f620000100800 */
[----:B----4-:R-:W-:-:S03]  /*9720*/  IABS R27, R19 ;  /* 0x00000013001b7213 */ /* 0x010fc60000000000 */
[----:B------:R-:W4:Y:S01]  /*9730*/  LDL R19, [R1+0x2898] ;  /* 0x0028980001137983 */ /* 0x000f220000100800 */
[----:B--2---:R-:W-:-:S03]  /*9740*/  IABS R26, R20 ;  /* 0x00000014001a7213 */ /* 0x004fc60000000000 */
[----:B------:R-:W2:Y:S01]  /*9750*/  LDL R20, [R1+0x289c] ;  /* 0x00289c0001147983 */ /* 0x000ea20000100800 */
[----:B------:R-:W-:Y:S02]  /*9760*/  IMAD R48, R2, R8, R48 ;  /* 0x0000000802307224 */ /* 0x000fe400078e0230 */
[----:B------:R-:W-:-:S04]  /*9770*/  IMAD.HI.U32 R8, R61, R44, RZ ;  /* 0x0000002c3d087227 */ /* 0x000fc800078e00ff */
[----:B------:R-:W-:Y:S02]  /*9780*/  IMAD.MOV R7, RZ, RZ, -R7 ;  /* 0x000000ffff077224 */ /* 0x000fe400078e0a07 */
[----:B------:R-:W-:Y:S02]  /*9790*/  IMAD.MOV R8, RZ, RZ, -R8 ;  /* 0x000000ffff087224 */ /* 0x000fe400078e0a08 */
[----:B------:R-:W-:Y:S02]  /*97a0*/  IMAD R45, R2, R7, R45 ;  /* 0x00000007022d7224 */ /* 0x000fe400078e022d */
[----:B------:R-:W-:Y:S01]  /*97b0*/  IMAD.HI.U32 R7, R61, R42, RZ ;  /* 0x0000002a3d077227 */ /* 0x000fe200078e00ff */
[----:B------:R-:W-:-:S03]  /*97c0*/  IABS R39, R39 ;  /* 0x0000002700277213 */ /* 0x000fc60000000000 */
[----:B------:R-:W-:Y:S02]  /*97d0*/  IMAD R44, R2, R8, R44 ;  /* 0x00000008022c7224 */ /* 0x000fe400078e022c */
[----:B------:R-:W-:-:S04]  /*97e0*/  IMAD.HI.U32 R8, R61, R41, RZ ;  /* 0x000000293d087227 */ /* 0x000fc800078e00ff */
[----:B------:R-:W-:Y:S02]  /*97f0*/  IMAD.MOV R7, RZ, RZ, -R7 ;  /* 0x000000ffff077224 */ /* 0x000fe400078e0a07 */
[----:B------:R-:W-:Y:S01]  /*9800*/  IMAD.HI.U32 R6, R61, R46, RZ ;  /* 0x0000002e3d067227 */ /* 0x000fe200078e00ff */
[----:B------:R-:W-:-:S03]  /*9810*/  IABS R43, R43 ;  /* 0x0000002b002b7213 */ /* 0x000fc60000000000 */
[----:B------:R-:W-:Y:S02]  /*9820*/  IMAD.MOV R8, RZ, RZ, -R8 ;  /* 0x000000ffff087224 */ /* 0x000fe400078e0a08 */
[----:B------:R-:W-:Y:S02]  /*9830*/  IMAD R42, R2, R7, R42 ;  /* 0x00000007022a7224 */ /* 0x000fe400078e022a */
[----:B------:R-:W-:Y:S02]  /*9840*/  IMAD.MOV R6, RZ, RZ, -R6 ;  /* 0x000000ffff067224 */ /* 0x000fe400078e0a06 */
[----:B------:R-:W-:Y:S01]  /*9850*/  IMAD.HI.U32 R7, R61, R39, RZ ;  /* 0x000000273d077227 */ /* 0x000fe200078e00ff */
[----:B------:R-:W-:-:S03]  /*9860*/  IABS R47, R47 ;  /* 0x0000002f002f7213 */ /* 0x000fc60000000000 */
[C---:B------:R-:W-:Y:S02]  /*9870*/  IMAD R41, R2.reuse, R8, R41 ;  /* 0x0000000802297224 */ /* 0x040fe400078e0229 */
[----:B------:R-:W-:Y:S02]  /*9880*/  IMAD R46, R2, R6, R46 ;  /* 0x00000006022e7224 */ /* 0x000fe400078e022e */
[----:B------:R-:W-:-:S04]  /*9890*/  IMAD.HI.U32 R8, R61, R38, RZ ;  /* 0x000000263d087227 */ /* 0x000fc800078e00ff */
[----:B------:R-:W-:Y:S02]  /*98a0*/  IMAD.MOV R7, RZ, RZ, -R7 ;  /* 0x000000ffff077224 */ /* 0x000fe400078e0a07 */
[----:B------:R-:W-:-:S04]  /*98b0*/  IMAD.HI.U32 R6, R61, R43, RZ ;  /* 0x0000002b3d067227 */ /* 0x000fc800078e00ff */
[----:B------:R-:W-:Y:S02]  /*98c0*/  IMAD.MOV R8, RZ, RZ, -R8 ;  /* 0x000000ffff087224 */ /* 0x000fe400078e0a08 */
[----:B------:R-:W-:Y:S02]  /*98d0*/  IMAD R39, R2, R7, R39 ;  /* 0x0000000702277224 */ /* 0x000fe400078e0227 */
[----:B------:R-:W-:Y:S02]  /*98e0*/  IMAD.MOV R6, RZ, RZ, -R6 ;  /* 0x000000ffff067224 */ /* 0x000fe400078e0a06 */
[----:B------:R-:W-:-:S04]  /*98f0*/  IMAD.HI.U32 R7, R61, R35, RZ ;  /* 0x000000233d077227 */ /* 0x000fc800078e00ff */
[----:B------:R-:W-:-:S04]  /*9900*/  IMAD.HI.U32 R9, R61, R47, RZ ;  /* 0x0000002f3d097227 */ /* 0x000fc800078e00ff */
[C---:B------:R-:W-:Y:S02]  /*9910*/  IMAD R38, R2.reuse, R8, R38 ;  /* 0x0000000802267224 */ /* 0x040fe400078e0226 */
[----:B------:R-:W-:Y:S02]  /*9920*/  IMAD R43, R2, R6, R43 ;  /* 0x00000006022b7224 */ /* 0x000fe400078e022b */
[----:B------:R-:W-:-:S04]  /*9930*/  IMAD.HI.U32 R8, R61, R34, RZ ;  /* 0x000000223d087227 */ /* 0x000fc800078e00ff */
[----:B------:R-:W-:Y:S02]  /*9940*/  IMAD.MOV R7, RZ, RZ, -R7 ;  /* 0x000000ffff077224 */ /* 0x000fe400078e0a07 */
[----:B------:R-:W-:Y:S02]  /*9950*/  IMAD.MOV R9, RZ, RZ, -R9 ;  /* 0x000000ffff097224 */ /* 0x000fe400078e0a09 */
[----:B------:R-:W-:Y:S01]  /*9960*/  IMAD.HI.U32 R6, R61, R40, RZ ;  /* 0x000000283d067227 */ /* 0x000fe200078e00ff */
[----:B------:R-:W-:-:S03]  /*9970*/  IABS R36, R36 ;  /* 0x0000002400247213 */ /* 0x000fc60000000000 */
[----:B------:R-:W-:Y:S02]  /*9980*/  IMAD.MOV R8, RZ, RZ, -R8 ;  /* 0x000000ffff087224 */ /* 0x000fe400078e0a08 */
[C---:B------:R-:W-:Y:S02]  /*9990*/  IMAD R35, R2.reuse, R7, R35 ;  /* 0x0000000702237224 */ /* 0x040fe400078e0223 */
        /* <DEDUP_REMOVED lines=9> */
[----:B------:R-:W-:-:S04]  /*9a30*/  IMAD.HI.U32 R6, R61, R36, RZ ;  /* 0x000000243d067227 */ /* 0x000fc800078e00ff */
[----:B------:R-:W-:Y:S02]  /*9a40*/  IMAD.MOV R8, RZ, RZ, -R8 ;  /* 0x000000ffff087224 */ /* 0x000fe400078e0a08 */
[C---:B------:R-:W-:Y:S02]  /*9a50*/  IMAD R30, R2.reuse, R7, R30 ;  /* 0x00000007021e7224 */ /* 0x040fe400078e021e */
[----:B------:R-:W-:Y:S02]  /*9a60*/  IMAD R37, R2, R9, R37 ;  /* 0x0000000902257224 */ /* 0x000fe400078e0225 */
[----:B------:R-:W-:Y:S02]  /*9a70*/  IMAD.MOV R6, RZ, RZ, -R6 ;  /* 0x000000ffff067224 */ /* 0x000fe400078e0a06 */
[----:B------:R-:W-:Y:S01]  /*9a80*/  IMAD.HI.U32 R7, R61, R27, RZ ;  /* 0x0000001b3d077227 */ /* 0x000fe200078e00ff */
[----:B---3--:R-:W-:-:S03]  /*9a90*/  IABS R22, R22 ;  /* 0x0000001600167213 */ /* 0x008fc60000000000 */
[----:B------:R-:W-:-:S04]  /*9aa0*/  IMAD.HI.U32 R9, R61, R33, RZ ;  /* 0x000000213d097227 */ /* 0x000fc800078e00ff */
[C---:B------:R-:W-:Y:S02]  /*9ab0*/  IMAD R31, R2.reuse, R8, R31 ;  /* 0x00000008021f7224 */ /* 0x040fe400078e021f */
[----:B------:R-:W-:Y:S02]  /*9ac0*/  IMAD R36, R2, R6, R36 ;  /* 0x0000000602247224 */ /* 0x000fe400078e0224 */
[----:B------:R-:W-:Y:S02]  /*9ad0*/  IMAD.MOV R8, RZ, RZ, -R7 ;  /* 0x000000ffff087224 */ /* 0x000fe400078e0a07 */
[----:B------:R-:W-:Y:S02]  /*9ae0*/  IMAD.MOV R9, RZ, RZ, -R9 ;  /* 0x000000ffff097224 */ /* 0x000fe400078e0a09 */
[----:B------:R-:W-:-:S04]  /*9af0*/  IMAD.HI.U32 R6, R61, R32, RZ ;  /* 0x000000203d067227 */ /* 0x000fc800078e00ff */
[C---:B------:R-:W-:Y:S02]  /*9b00*/  IMAD R27, R2.reuse, R8, R27 ;  /* 0x00000008021b7224 */ /* 0x040fe400078e021b */
[----:B------:R-:W-:Y:S02]  /*9b10*/  IMAD R33, R2, R9, R33 ;  /* 0x0000000902217224 */ /* 0x000fe400078e0221 */
[----:B------:R-:W-:Y:S02]  /*9b20*/  IMAD.MOV R6, RZ, RZ, -R6 ;  /* 0x000000ffff067224 */ /* 0x000fe400078e0a06 */
[----:B------:R-:W-:-:S04]  /*9b30*/  IMAD.HI.U32 R8, R61, R22, RZ ;  /* 0x000000163d087227 */ /* 0x000fc800078e00ff */
[----:B------:R-:W-:-:S04]  /*9b40*/  IMAD.HI.U32 R9, R61, R29, RZ ;  /* 0x0000001d3d097227 */ /* 0x000fc800078e00ff */
[C---:B------:R-:W-:Y:S02]  /*9b50*/  IMAD R32, R2.reuse, R6, R32 ;  /* 0x0000000602207224 */ /* 0x040fe400078e0220 */
[----:B------:R-:W-:Y:S02]  /*9b60*/  IMAD.MOV R8, RZ, RZ, -R8 ;  /* 0x000000ffff087224 */ /* 0x000fe400078e0a08 */
[----:B------:R-:W-:Y:S02]  /*9b70*/  IMAD.MOV R6, RZ, RZ, -R9 ;  /* 0x000000ffff067224 */ /* 0x000fe400078e0a09 */
[C---:B------:R-:W-:Y:S01]  /*9b80*/  IMAD R22, R2.reuse, R8, R22 ;  /* 0x0000000802167224 */ /* 0x040fe200078e0216 */
[----:B------:R-:W-:Y:S02]  /*9b90*/  IABS R23, R23 ;  /* 0x0000001700177213 */ /* 0x000fe40000000000 */
[----:B------:R-:W-:Y:S02]  /*9ba0*/  IABS R15, R15 ;  /* 0x0000000f000f7213 */ /* 0x000fe40000000000 */
[----:B------:R-:W-:Y:S01]  /*9bb0*/  IABS R18, R18 ;  /* 0x0000001200127213 */ /* 0x000fe20000000000 */
[----:B------:R-:W-:-:S02]  /*9bc0*/  IMAD R29, R2, R6, R29 ;  /* 0x00000006021d7224 */ /* 0x000fc400078e021d */
[----:B------:R-:W-:Y:S01]  /*9bd0*/  IMAD.HI.U32 R6, R61, R28, RZ ;  /* 0x0000001c3d067227 */ /* 0x000fe200078e00ff */
[----:B------:R-:W-:-:S03]  /*9be0*/  IABS R14, R14 ;  /* 0x0000000e000e7213 */ /* 0x000fc60000000000 */
[----:B------:R-:W-:Y:S02]  /*9bf0*/  IMAD.MOV R6, RZ, RZ, -R6 ;  /* 0x000000ffff067224 */ /* 0x000fe400078e0a06 */
[----:B------:R-:W-:Y:S01]  /*9c00*/  IMAD.HI.U32 R10, R61, R26, RZ ;  /* 0x0000001a3d0a7227 */ /* 0x000fe200078e00ff */
[----:B------:R-:W-:-:S03]  /*9c10*/  IABS R16, R16 ;  /* 0x0000001000107213 */ /* 0x000fc60000000000 */
[----:B------:R-:W-:Y:S02]  /*9c20*/  IMAD R28, R2, R6, R28 ;  /* 0x00000006021c7224 */ /* 0x000fe400078e021c */
[----:B------:R-:W-:Y:S01]  /*9c30*/  IMAD.MOV R6, RZ, RZ, -R10 ;  /* 0x000000ffff067224 */ /* 0x000fe200078e0a0a */
[----:B------:R-:W-:Y:S02]  /*9c40*/  IABS R10, R53 ;  /* 0x00000035000a7213 */ /* 0x000fe40000000000 */
[----:B------:R-:W3:Y:S01]  /*9c50*/  LDL R53, [R1+0x2854] ;  /* 0x0028540001357983 */ /* 0x000ee20000100800 */
[----:B------:R-:W-:Y:S02]  /*9c60*/  IABS R12, R12 ;  /* 0x0000000c000c7213 */ /* 0x000fe40000000000 */
[----:B-----5:R-:W-:Y:S02]  /*9c70*/  IABS R25, R21 ;  /* 0x0000001500197213 */ /* 0x020fe40000000000 */
[----:B------:R-:W5:Y:S01]  /*9c80*/  LDL R21, [R1+0x28a0] ;  /* 0x0028a00001157983 */ /* 0x000f620000100800 */
[----:B----4-:R-:W-:-:S02]  /*9c90*/  IABS R19, R19 ;  /* 0x0000001300137213 */ /* 0x010fc40000000000 */
[----:B------:R-:W-:-:S04]  /*9ca0*/  IMAD.HI.U32 R9, R61, R25, RZ ;  /* 0x000000193d097227 */ /* 0x000fc800078e00ff */
[----:B------:R-:W-:-:S04]  /*9cb0*/  IMAD.HI.U32 R8, R61, R19, RZ ;  /* 0x000000133d087227 */ /* 0x000fc800078e00ff */
[----:B------:R-:W-:Y:S02]  /*9cc0*/  IMAD.MOV R7, RZ, RZ, -R9 ;  /* 0x000000ffff077224 */ /* 0x000fe400078e0a09 */
[----:B------:R-:W-:Y:S02]  /*9cd0*/  IMAD.MOV R8, RZ, RZ, -R8 ;  /* 0x000000ffff087224 */ /* 0x000fe400078e0a08 */
[----:B------:R-:W-:Y:S02]  /*9ce0*/  IMAD R25, R2, R7, R25 ;  /* 0x0000000702197224 */ /* 0x000fe400078e0219 */
[----:B------:R-:W-:Y:S01]  /*9cf0*/  IMAD.HI.U32 R7, R61, R23, RZ ;  /* 0x000000173d077227 */ /* 0x000fe200078e00ff */
[----:B--2---:R-:W-:-:S03]  /*9d00*/  IABS R20, R20 ;  /* 0x0000001400147213 */ /* 0x004fc60000000000 */
        /* <DEDUP_REMOVED lines=17> */
[C---:B------:R-:W-:Y:S01]  /*9e20*/  IMAD R11, R2.reuse, R8, R11 ;  /* 0x00000008020b7224 */ /* 0x040fe200078e020b */
[----:B------:R-:W-:Y:S01]  /*9e30*/  IABS R8, R55 ;  /* 0x0000003700087213 */ /* 0x000fe20000000000 */
[C---:B------:R-:W-:Y:S01]  /*9e40*/  IMAD R14, R2.reuse, R9, R14 ;  /* 0x00000009020e7224 */ /* 0x040fe200078e020e */
[----:B------:R-:W-:Y:S01]  /*9e50*/  IABS R9, R54 ;  /* 0x0000003600097213 */ /* 0x000fe20000000000 */
[----:B------:R-:W-:Y:S01]  /*9e60*/  IMAD.MOV R7, RZ, RZ, -R7 ;  /* 0x000000ffff077224 */ /* 0x000fe200078e0a07 */
[----:B------:R-:W2:Y:S04]  /*9e70*/  LDL R55, [R1+0x284c] ;  /* 0x00284c0001377983 */ /* 0x000ea80000100800 */
[----:B------:R-:W4:Y:S01]  /*9e80*/  LDL R54, [R1+0x2850] ;  /* 0x0028500001367983 */ /* 0x000f220000100800 */
[----:B------:R-:W-:-:S02]  /*9e90*/  IMAD R16, R2, R7, R16 ;  /* 0x0000000702107224 */ /* 0x000fc400078e0210 */
[----:B------:R-:W-:-:S04]  /*9ea0*/  IMAD.HI.U32 R7, R61, R12, RZ ;  /* 0x0000000c3d077227 */ /* 0x000fc800078e00ff */
[----:B------:R-:W-:-:S04]  /*9eb0*/  IMAD.MOV R7, RZ, RZ, -R7 ;  /* 0x000000ffff077224 */ /* 0x000fc800078e0a07 */
[C---:B------:R-:W-:Y:S01]  /*9ec0*/  IMAD R12, R2.reuse, R7, R12 ;  /* 0x00000007020c7224 */ /* 0x040fe200078e020c */
[----:B------:R-:W-:Y:S02]  /*9ed0*/  IABS R7, R59 ;  /* 0x0000003b00077213 */ /* 0x000fe40000000000 */
[----:B------:R-:W4:Y:S01]  /*9ee0*/  LDL R59, [R1+0x2848] ;  /* 0x00284800013b7983 */ /* 0x000f220000100800 */
[C---:B------:R-:W-:Y:S02]  /*9ef0*/  ISETP.GT.U32.AND P4, PT, R2.reuse, R49, PT ;  /* 0x000000310200720c */ /* 0x040fe40003f84070 */
[C---:B------:R-:W-:Y:S02]  /*9f00*/  ISETP.GT.U32.AND P2, PT, R2.reuse, R48, PT ;  /* 0x000000300200720c */ /* 0x040fe40003f44070 */
[----:B------:R-:W-:-:S09]  /*9f10*/  ISETP.GT.U32.AND P3, PT, R2, R47, PT ;  /* 0x0000002f0200720c */ /* 0x000fd20003f64070 */
[--C-:B------:R-:W-:Y:S02]  /*9f20*/  @!P4 IMAD.IADD R49, R49, 0x1, -R2.reuse ;  /* 0x000000013131c824 */ /* 0x100fe400078e0a02 */
[----:B------:R-:W-:-:S03]  /*9f30*/  @!P2 IMAD.IADD R48, R48, 0x1, -R2 ;  /* 0x000000013030a824 */ /* 0x000fc600078e0a02 */
[C---:B------:R-:W-:Y:S02]  /*9f40*/  ISETP.GT.U32.AND P4, PT, R2.reuse, R49, PT ;  /* 0x000000310200720c */ /* 0x040fe40003f84070 */
[C---:B------:R-:W-:Y:S01]  /*9f50*/  ISETP.GT.U32.AND P2, PT, R2.reuse, R48, PT ;  /* 0x000000300200720c */ /* 0x040fe20003f44070 */
[----:B------:R-:W-:Y:S01]  /*9f60*/  @!P3 IMAD.IADD R47, R47, 0x1, -R2 ;  /* 0x000000012f2fb824 */ /* 0x000fe200078e0a02 */
[----:B------:R-:W-:Y:S01]  /*9f70*/  IABS R24, R24 ;  /* 0x0000001800187213 */ /* 0x000fe20000000000 */
[----:B------:R-:W-:-:S03]  /*9f80*/  IMAD R26, R2, R6, R26 ;  /* 0x00000006021a7224 */ /* 0x000fc600078e021a */
[----:B------:R-:W-:Y:S01]  /*9f90*/  ISETP.GT.U32.AND P3, PT, R2, R47, PT ;  /* 0x0000002f0200720c */ /* 0x000fe20003f64070 */
[----:B------:R-:W-:-:S04]  /*9fa0*/  IMAD.HI.U32 R6, R61, R24, RZ ;  /* 0x000000183d067227 */ /* 0x000fc800078e00ff */
[--C-:B------:R-:W-:Y:S01]  /*9fb0*/  @!P4 IMAD.IADD R49, R49, 0x1, -R2.reuse ;  /* 0x000000013131c824 */ /* 0x100fe200078e0a02 */
[----:B------:R-:W-:Y:S01]  /*9fc0*/  ISETP.GT.U32.AND P4, PT, R2, R46, PT ;  /* 0x0000002e0200720c */ /* 0x000fe20003f84070 */
[----:B------:R-:W-:Y:S01]  /*9fd0*/  @!P2 IMAD.IADD R48, R48, 0x1, -R2 ;  /* 0x000000013030a824 */ /* 0x000fe200078e0a02 */
[----:B------:R-:W-:Y:S01]  /*9fe0*/  ISETP.GT.U32.AND P2, PT, R2, R45, PT ;  /* 0x0000002d0200720c */ /* 0x000fe20003f44070 */
[----:B------:R-:W-:-:S04]  /*9ff0*/  IMAD.MOV R6, RZ, RZ, -R6 ;  /* 0x000000ffff067224 */ /* 0x000fc800078e0a06 */
[C---:B------:R-:W-:Y:S02]  /*a000*/  IMAD R24, R2.reuse, R6, R24 ;  /* 0x0000000602187224 */ /* 0x040fe400078e0218 */
[----:B------:R-:W-:Y:S01]  /*a010*/  @!P3 IMAD.IADD R47, R47, 0x1, -R2 ;  /* 0x000000012f2fb824 */ /* 0x000fe200078e0a02 */
[----:B------:R-:W-:-:S03]  /*a020*/  ISETP.GT.U32.AND P3, PT, R2, R44, PT ;  /* 0x0000002c0200720c */ /* 0x000fc60003f64070 */
[--C-:B------:R-:W-:Y:S01]  /*a030*/  @!P4 IMAD.IADD R46, R46, 0x1, -R2.reuse ;  /* 0x000000012e2ec824 */ /* 0x100fe200078e0a02 */
[----:B------:R-:W-:Y:S01]  /*a040*/  IABS R17, R17 ;  /* 0x0000001100117213 */ /* 0x000fe20000000000 */
[----:B------:R-:W-:-:S03]  /*a050*/  @!P2 IMAD.IADD R45, R45, 0x1, -R2 ;  /* 0x000000012d2da824 */ /* 0x000fc600078e0a02 */
[C---:B------:R-:W-:Y:S02]  /*a060*/  ISETP.GT.U32.AND P4, PT, R2.reuse, R46, PT ;  /* 0x0000002e0200720c */ /* 0x040fe40003f84070 */
[----:B------:R-:W-:Y:S02]  /*a070*/  ISETP.GT.U32.AND P2, PT, R2, R45, PT ;  /* 0x0000002d0200720c */ /* 0x000fe40003f44070 */
[----:B------:R-:W-:Y:S01]  /*a080*/  IABS R13, R13 ;  /* 0x0000000d000d7213 */ /* 0x000fe20000000000 */
[----:B------:R-:W-:-:S05]  /*a090*/  @!P3 IMAD.IADD R44, R44, 0x1, -R2 ;  /* 0x000000012c2cb824 */ /* 0x000fca00078e0a02 */
[----:B------:R-:W-:-:S03]  /*a0a0*/  ISETP.GT.U32.AND P3, PT, R2, R44, PT ;  /* 0x0000002c0200720c */ /* 0x000fc60003f64070 */
[--C-:B------:R-:W-:Y:S01]  /*a0b0*/  @!P4 IMAD.IADD R46, R46, 0x1, -R2.reuse ;  /* 0x000000012e2ec824 */ /* 0x100fe200078e0a02 */
[C---:B------:R-:W-:Y:S01]  /*a0c0*/  ISETP.GT.U32.AND P4, PT, R2.reuse, R43, PT ;  /* 0x0000002b0200720c */ /* 0x040fe20003f84070 */
[----:B------:R-:W-:Y:S01]  /*a0d0*/  @!P2 IMAD.IADD R45, R45, 0x1, -R2 ;  /* 0x000000012d2da824 */ /* 0x000fe200078e0a02 */
[----:B------:R-:W-:Y:S01]  /*a0e0*/  ISETP.GT.U32.AND P2, PT, R2, R42, PT ;  /* 0x0000002a0200720c */ /* 0x000fe20003f44070 */
[----:B------:R-:W-:-:S04]  /*a0f0*/  IMAD.HI.U32 R50, R61, R7, RZ ;  /* 0x000000073d327227 */ /* 0x000fc800078e00ff */
[----:B------:R-:W-:Y:S02]  /*a100*/  IMAD.MOV R50, RZ, RZ, -R50 ;  /* 0x000000ffff327224 */ /* 0x000fe400078e0a32 */
[----:B------:R-:W-:Y:S01]  /*a110*/  @!P3 IMAD.IADD R44, R44, 0x1, -R2 ;  /* 0x000000012c2cb824 */ /* 0x000fe200078e0a02 */
[----:B------:R-:W-:-:S03]  /*a120*/  ISETP.GT.U32.AND P3, PT, R2, R41, PT ;  /* 0x000000290200720c */ /* 0x000fc60003f64070 */
[--C-:B------:R-:W-:Y:S02]  /*a130*/  @!P4 IMAD.IADD R43, R43, 0x1, -R2.reuse ;  /* 0x000000012b2bc824 */ /* 0x100fe400078e0a02 */
[----:B------:R-:W-:Y:S02]  /*a140*/  @!P2 IMAD.IADD R42, R42, 0x1, -R2 ;  /* 0x000000012a2aa824 */ /* 0x000fe400078e0a02 */
[C---:B------:R-:W-:Y:S01]  /*a150*/  IMAD R7, R2.reuse, R50, R7 ;  /* 0x0000003202077224 */ /* 0x040fe200078e0207 */
[C---:B------:R-:W-:Y:S01]  /*a160*/  ISETP.GT.U32.AND P4, PT, R2.reuse, R43, PT ;  /* 0x0000002b0200720c */ /* 0x040fe20003f84070 */
[----:B------:R-:W-:Y:S02]  /*a170*/  IMAD.MOV.U32 R50, RZ, RZ, R5 ;  /* 0x000000ffff327224 */ /* 0x000fe400078e0005 */
[----:B------:R-:W-:Y:S01]  /*a180*/  IMAD.HI.U32 R51, R61, R8, RZ ;  /* 0x000000083d337227 */ /* 0x000fe200078e00ff */
[----:B------:R-:W-:-:S03]  /*a190*/  ISETP.GT.U32.AND P2, PT, R2, R42, PT ;  /* 0x0000002a0200720c */ /* 0x000fc60003f44070 */
[----:B------:R-:W-:Y:S02]  /*a1a0*/  @!P1 IMAD.MOV R50, RZ, RZ, -R50 ;  /* 0x000000ffff329224 */ /* 0x000fe400078e0a32 */
[----:B------:R-:W-:Y:S02]  /*a1b0*/  IMAD.MOV R51, RZ, RZ, -R51 ;  /* 0x000000ffff337224 */ /* 0x000fe400078e0a33 */
[----:B------:R-:W-:Y:S01]  /*a1c0*/  @!P3 IMAD.IADD R41, R41, 0x1, -R2 ;  /* 0x000000012929b824 */ /* 0x000fe200078e0a02 */
[----:B------:R2:W-:Y:S01]  /*a1d0*/  STL [R1+0xbc], R50 ;  /* 0x0000bc3201007387 */ /* 0x0005e20000100800 */
[C---:B------:R-:W-:Y:S02]  /*a1e0*/  IMAD R8, R2.reuse, R51, R8 ;  /* 0x0000003302087224 */ /* 0x040fe400078e0208 */
[--C-:B------:R-:W-:Y:S01]  /*a1f0*/  @!P4 IMAD.IADD R43, R43, 0x1, -R2.reuse ;  /* 0x000000012b2bc824 */ /* 0x100fe200078e0a02 */
[C---:B------:R-:W-:Y:S02]  /*a200*/  ISETP.GT.U32.AND P3, PT, R2.reuse, R41, PT ;  /* 0x000000290200720c */ /* 0x040fe40003f64070 */
[----:B------:R-:W-:Y:S01]  /*a210*/  ISETP.GT.U32.AND P4, PT, R2, R40, PT ;  /* 0x000000280200720c */ /* 0x000fe20003f84070 */
[----:B------:R-:W-:Y:S01]  /*a220*/  @!P2 IMAD.IADD R42, R42, 0x1, -R2 ;  /* 0x000000012a2aa824 */ /* 0x000fe200078e0a02 */
[----:B------:R-:W-:Y:S01]  /*a230*/  ISETP.GT.U32.AND P2, PT, R2, R39, PT ;  /* 0x000000270200720c */ /* 0x000fe20003f44070 */
[----:B------:R-:W-:-:S04]  /*a240*/  IMAD.MOV.U32 R52, RZ, RZ, R4 ;  /* 0x000000ffff347224 */ /* 0x000fc800078e0004 */
[----:B------:R-:W-:-:S04]  /*a250*/  @!P6 IMAD.MOV R52, RZ, RZ, -R52 ;  /* 0x000000ffff34e224 */ /* 0x000fc800078e0a34 */
[--C-:B------:R-:W-:Y:S01]  /*a260*/  @!P3 IMAD.IADD R41, R41, 0x1, -R2.reuse ;  /* 0x000000012929b824 */ /* 0x100fe200078e0a02 */
[----:B------:R-:W-:Y:S01]  /*a270*/  ISETP.GT.U32.AND P3, PT, R2, R38, PT ;  /* 0x000000260200720c */ /* 0x000fe20003f64070 */
[--C-:B------:R-:W-:Y:S02]  /*a280*/  @!P4 IMAD.IADD R40, R40, 0x1, -R2.reuse ;  /* 0x000000012828c824 */ /* 0x100fe400078e0a02 */
[----:B------:R-:W-:-:S03]  /*a290*/  @!P2 IMAD.IADD R39, R39, 0x1, -R2 ;  /* 0x000000012727a824 */ /* 0x000fc600078e0a02 */
[C---:B------:R-:W-:Y:S02]  /*a2a0*/  ISETP.GT.U32.AND P4, PT, R2.reuse, R40, PT ;  /* 0x000000280200720c */ /* 0x040fe40003f84070 */
[----:B------:R-:W-:-:S05]  /*a2b0*/  ISETP.GT.U32.AND P2, PT, R2, R39, PT ;  /* 0x000000270200720c */ /* 0x000fca0003f44070 */
[----:B------:R-:W-:Y:S01]  /*a2c0*/  @!P3 IMAD.IADD R38, R38, 0x1, -R2 ;  /* 0x000000012626b824 */ /* 0x000fe200078e0a02 */
[----:B-----5:R-:W-:-:S05]  /*a2d0*/  IABS R21, R21 ;  /* 0x0000001500157213 */ /* 0x020fca0000000000 */
[----:B------:R-:W-:-:S04]  /*a2e0*/  IMAD.HI.U32 R6, R61, R21, RZ ;  /* 0x000000153d067227 */ /* 0x000fc800078e00ff */
[----:B------:R-:W-:-:S04]  /*a2f0*/  IMAD.MOV R6, RZ, RZ, -R6 ;  /* 0x000000ffff067224 */ /* 0x000fc800078e0a06 */
[----:B------:R-:W-:Y:S02]  /*a300*/  IMAD R21, R2, R6, R21 ;  /* 0x0000000602157224 */ /* 0x000fe400078e0215 */
        /* <DEDUP_REMOVED lines=11> */
[----:B------:R-:W-:Y:S01]  /*a3c0*/  IMAD R9, R2, R6, R9 ;  /* 0x0000000602097224 */ /* 0x000fe200078e0209 */
[----:B---3--:R-:W-:-:S05]  /*a3d0*/  IABS R6, R53 ;  /* 0x0000003500067213 */ /* 0x008fca0000000000 */
[----:B------:R-:W-:-:S04]  /*a3e0*/  IMAD.HI.U32 R51, R61, R6, RZ ;  /* 0x000000063d337227 */ /* 0x000fc800078e00ff */
[----:B------:R-:W-:Y:S01]  /*a3f0*/  IMAD.MOV R51, RZ, RZ, -R51 ;  /* 0x000000ffff337224 */ /* 0x000fe200078e0a33 */
[----:B--2---:R-:W-:Y:S02]  /*a400*/  IABS R50, R55 ;  /* 0x0000003700327213 */ /* 0x004fe40000000000 */
[----:B----4-:R-:W-:-:S03]  /*a410*/  IABS R5, R54 ;  /* 0x0000003600057213 */ /* 0x010fc60000000000 */
[----:B------:R-:W-:Y:S02]  /*a420*/  IMAD.MOV.U32 R54, RZ, RZ, R50 ;  /* 0x000000ffff367224 */ /* 0x000fe400078e0032 */
[----:B------:R-:W-:Y:S02]  /*a430*/  IMAD R6, R2, R51, R6 ;  /* 0x0000003302067224 */ /* 0x000fe400078e0206 */
[----:B------:R-:W-:-:S04]  /*a440*/  IMAD.HI.U32 R50, R61, R5, RZ ;  /* 0x000000053d327227 */ /* 0x000fc800078e00ff */
[----:B------:R-:W-:-:S04]  /*a450*/  IMAD.HI.U32 R51, R61, R54, RZ ;  /* 0x000000363d337227 */ /* 0x000fc800078e00ff */
[----:B------:R-:W-:Y:S02]  /*a460*/  IMAD.MOV R50, RZ, RZ, -R50 ;  /* 0x000000ffff327224 */ /* 0x000fe400078e0a32 */
[----:B------:R-:W-:Y:S02]  /*a470*/  IMAD.MOV R53, RZ, RZ, -R51 ;  /* 0x000000ffff357224 */ /* 0x000fe400078e0a33 */
[C---:B------:R-:W-:Y:S01]  /*a480*/  IMAD R5, R2.reuse, R50, R5 ;  /* 0x0000003202057224 */ /* 0x040fe200078e0205 */
[----:B------:R-:W-:Y:S01]  /*a490*/  IABS R50, R59 ;  /* 0x0000003b00327213 */ /* 0x000fe20000000000 */
[----:B------:R-:W2:Y:S01]  /*a4a0*/  LDL R51, [R1+0x2844] ;  /* 0x0028440001337983 */ /* 0x000ea20000100800 */
[----:B------:R-:W-:-:S03]  /*a4b0*/  IMAD R4, R2, R53, R54 ;  /* 0x0000003502047224 */ /* 0x000fc600078e0236 */
[----:B------:R-:W3:Y:S04]  /*a4c0*/  LDL.LU R59, [R1+0x1050] ;  /* 0x00105000013b7983 */ /* 0x000ee80000300800 */
[----:B------:R0:W-:Y:S04]  /*a4d0*/  STL [R1+0xb8], R52 ;  /* 0x0000b83401007387 */ /* 0x0001e80000100800 */
[----:B0-----:R-:W4:Y:S04]  /*a4e0*/  LDL.LU R52, [R1+0x1054] ;  /* 0x0010540001347983 */ /* 0x001f280000300800 */
[----:B------:R-:W5:Y:S04]  /*a4f0*/  LDL.LU R53, [R1+0x1058] ;  /* 0x0010580001357983 */ /* 0x000f680000300800 */
[----:B------:R-:W3:Y:S01]  /*a500*/  LDL.LU R54, [R1+0x105c] ;  /* 0x00105c0001367983 */ /* 0x000ee20000300800 */
[----:B------:R-:W-:Y:S01]  /*a510*/  IMAD.MOV.U32 R55, RZ, RZ, R3 ;  /* 0x000000ffff377224 */ /* 0x000fe200078e0003 */
[----:B------:R-:W-:Y:S01]  /*a520*/  ISETP.GT.U32.AND P3, PT, R2, R38, PT ;  /* 0x000000260200720c */ /* 0x000fe20003f64070 */
[----:B------:R-:W-:Y:S01]  /*a530*/  @!P4 IMAD.IADD R40, R40, 0x1, -R2 ;  /* 0x000000012828c824 */ /* 0x000fe200078e0a02 */
[----:B------:R-:W-:Y:S01]  /*a540*/  ISETP.GT.U32.AND P4, PT, R2, R37, PT ;  /* 0x000000250200720c */ /* 0x000fe20003f84070 */
[----:B------:R-:W-:-:S02]  /*a550*/  @!P5 IMAD.MOV R55, RZ, RZ, -R55 ;  /* 0x000000ffff37d224 */ /* 0x000fc400078e0a37 */
[--C-:B------:R-:W-:Y:S01]  /*a560*/  @!P2 IMAD.IADD R39, R39, 0x1, -R2.reuse ;  /* 0x000000012727a824 */ /* 0x100fe200078e0a02 */
[----:B------:R-:W-:Y:S02]  /*a570*/  ISETP.GT.U32.AND P2, PT, R2, R36, PT ;  /* 0x000000240200720c */ /* 0x000fe40003f44070 */
[----:B------:R0:W-:Y:S04]  /*a580*/  STL [R1+0xb4], R55 ;  /* 0x0000b43701007387 */ /* 0x0001e80000100800 */
[----:B0-----:R-:W3:Y:S01]  /*a590*/  LDL.LU R55, [R1+0x1060] ;  /* 0x0010600001377983 */ /* 0x001ee20000300800 */
[--C-:B------:R-:W-:Y:S01]  /*a5a0*/  @!P3 IMAD.IADD R38, R38, 0x1, -R2.reuse ;  /* 0x000000012626b824 */ /* 0x100fe200078e0a02 */
[----:B------:R-:W-:Y:S01]  /*a5b0*/  ISETP.GT.U32.AND P3, PT, R2, R35, PT ;  /* 0x000000230200720c */ /* 0x000fe20003f64070 */
[----:B------:R-:W-:-:S04]  /*a5c0*/  @!P4 IMAD.IADD R37, R37, 0x1, -R2 ;  /* 0x000000012525c824 */ /* 0x000fc800078e0a02 */
[----:B------:R-:W-:Y:S01]  /*a5d0*/  @!P2 IMAD.IADD R36, R36, 0x1, -R2 ;  /* 0x000000012424a824 */ /* 0x000fe200078e0a02 */
[----:B------:R-:W-:-:S04]  /*a5e0*/  ISETP.GT.U32.AND P4, PT, R2, R37, PT ;  /* 0x000000250200720c */ /* 0x000fc80003f84070 */
[----:B------:R-:W-:-:S03]  /*a5f0*/  ISETP.GT.U32.AND P2, PT, R2, R36, PT ;  /* 0x000000240200720c */ /* 0x000fc60003f44070 */
[----:B------:R-:W-:-:S05]  /*a600*/  @!P3 IMAD.IADD R35, R35, 0x1, -R2 ;  /* 0x000000012323b824 */ /* 0x000fca00078e0a02 */
[C---:B------:R-:W-:Y:S01]  /*a610*/  ISETP.GT.U32.AND P3, PT, R2.reuse, R35, PT ;  /* 0x000000230200720c */ /* 0x040fe20003f64070 */
[----:B------:R-:W-:Y:S01]  /*a620*/  @!P4 IMAD.IADD R37, R37, 0x1, -R2 ;  /* 0x000000012525c824 */ /* 0x000fe200078e0a02 */
[----:B------:R-:W-:-:S03]  /*a630*/  ISETP.GT.U32.AND P4, PT, R2, R34, PT ;  /* 0x000000220200720c */ /* 0x000fc60003f84070 */
[----:B------:R-:W-:Y:S01]  /*a640*/  @!P2 IMAD.IADD R36, R36, 0x1, -R2 ;  /* 0x000000012424a824 */ /* 0x000fe200078e0a02 */
[----:B------:R-:W-:-:S07]  /*a650*/  ISETP.GT.U32.AND P2, PT, R2, R33, PT ;  /* 0x000000210200720c */ /* 0x000fce0003f44070 */
[--C-:B------:R-:W-:Y:S01]  /*a660*/  @!P3 IMAD.IADD R35, R35, 0x1, -R2.reuse ;  /* 0x000000012323b824 */ /* 0x100fe200078e0a02 */
[----:B------:R-:W-:Y:S01]  /*a670*/  ISETP.GT.U32.AND P3, PT, R2, R32, PT ;  /* 0x000000200200720c */ /* 0x000fe20003f64070 */
[----:B------:R-:W-:-:S04]  /*a680*/  @!P4 IMAD.IADD R34, R34, 0x1, -R2 ;  /* 0x000000012222c824 */ /* 0x000fc800078e0a02 */
[----:B------:R-:W-:Y:S01]  /*a690*/  @!P2 IMAD.IADD R33, R33, 0x1, -R2 ;  /* 0x000000012121a824 */ /* 0x000fe200078e0a02 */
[----:B------:R-:W-:-:S04]  /*a6a0*/  ISETP.GT.U32.AND P4, PT, R2, R34, PT ;  /* 0x000000220200720c */ /* 0x000fc80003f84070 */
[----:B------:R-:W-:-:S03]  /*a6b0*/  ISETP.GT.U32.AND P2, PT, R2, R33, PT ;  /* 0x000000210200720c */ /* 0x000fc60003f44070 */
[----:B------:R-:W-:-:S05]  /*a6c0*/  @!P3 IMAD.IADD R32, R32, 0x1, -R2 ;  /* 0x000000012020b824 */ /* 0x000fca00078e0a02 */
[----:B------:R-:W-:Y:S01]  /*a6d0*/  ISETP.GT.U32.AND P3, PT, R2, R32, PT ;  /* 0x000000200200720c */ /* 0x000fe20003f64070 */
        /* <DEDUP_REMOVED lines=53> */
[C---:B------:R-:W-:Y:S01]  /*aa30*/  ISETP.GT.U32.AND P3, PT, R2.reuse, R17, PT ;  /* 0x000000110200720c */ /* 0x040fe20003f64070 */
[----:B------:R-:W-:Y:S01]  /*aa40*/  @!P4 IMAD.IADD R19, R19, 0x1, -R2 ;  /* 0x000000011313c824 */ /* 0x000fe200078e0a02 */
[----:B------:R-:W-:-:S03]  /*aa50*/  ISETP.GT.U32.AND P4, PT, R2, R16, PT ;  /* 0x000000100200720c */ /* 0x000fc60003f84070 */
[----:B------:R-:W-:Y:S01]  /*aa60*/  @!P2 IMAD.IADD R18, R18, 0x1, -R2 ;  /* 0x000000011212a824 */ /* 0x000fe200078e0a02 */
[----:B------:R-:W-:-:S04]  /*aa70*/  ISETP.GT.U32.AND P2, PT, R2, R19, PT ;  /* 0x000000130200720c */ /* 0x000fc80003f44070 */
[----:B------:R-:W-:-:S03]  /*aa80*/  ISETP.GT.U32.AND P1, PT, R2, R18, PT ;  /* 0x000000120200720c */ /* 0x000fc60003f24070 */
[--C-:B------:R-:W-:Y:S02]  /*aa90*/  @!P3 IMAD.IADD R17, R17, 0x1, -R2.reuse ;  /* 0x000000011111b824 */ /* 0x100fe400078e0a02 */
[----:B------:R-:W-:-:S03]  /*aaa0*/  @!P4 IMAD.IADD R16, R16, 0x1, -R2 ;  /* 0x000000011010c824 */ /* 0x000fc600078e0a02 */
[C---:B------:R-:W-:Y:S01]  /*aab0*/  ISETP.GT.U32.AND P3, PT, R2.reuse, R17, PT ;  /* 0x000000110200720c */ /* 0x040fe20003f64070 */
[--C-:B------:R-:W-:Y:S01]  /*aac0*/  @!P2 IMAD.IADD R19, R19, 0x1, -R2.reuse ;  /* 0x000000011313a824 */ /* 0x100fe200078e0a02 */
[C---:B------:R-:W-:Y:S02]  /*aad0*/  ISETP.GT.U32.AND P4, PT, R2.reuse, R16, PT ;  /* 0x000000100200720c */ /* 0x040fe40003f84070 */
[----:B------:R-:W-:Y:S01]  /*aae0*/  ISETP.GT.U32.AND P2, PT, R2, R15, PT ;  /* 0x0000000f0200720c */ /* 0x000fe20003f44070 */
[----:B------:R-:W-:Y:S01]  /*aaf0*/  @!P1 IMAD.IADD R18, R18, 0x1, -R2 ;  /* 0x0000000112129824 */ /* 0x000fe200078e0a02 */
[----:B------:R-:W-:-:S07]  /*ab00*/  ISETP.GT.U32.AND P1, PT, R2, R14, PT ;  /* 0x0000000e0200720c */ /* 0x000fce0003f24070 */
[--C-:B------:R-:W-:Y:S01]  /*ab10*/  @!P3 IMAD.IADD R17, R17, 0x1, -R2.reuse ;  /* 0x000000011111b824 */ /* 0x100fe200078e0a02 */
[----:B------:R-:W-:Y:S01]  /*ab20*/  ISETP.GT.U32.AND P3, PT, R2, R13, PT ;  /* 0x0000000d0200720c */ /* 0x000fe20003f64070 */
[--C-:B------:R-:W-:Y:S01]  /*ab30*/  @!P4 IMAD.IADD R16, R16, 0x1, -R2.reuse ;  /* 0x000000011010c824 */ /* 0x100fe200078e0a02 */
[C---:B------:R-:W-:Y:S01]  /*ab40*/  ISETP.GT.U32.AND P4, PT, R2.reuse, R12, PT ;  /* 0x0000000c0200720c */ /* 0x040fe20003f84070 */
[--C-:B------:R-:W-:Y:S01]  /*ab50*/  @!P2 IMAD.IADD R15, R15, 0x1, -R2.reuse ;  /* 0x000000010f0fa824 */ /* 0x100fe200078e0a02 */
[----:B------:R-:W-:Y:S01]  /*ab60*/  ISETP.GT.U32.AND P2, PT, R2, R11, PT ;  /* 0x0000000b0200720c */ /* 0x000fe20003f44070 */
[----:B------:R-:W-:Y:S01]  /*ab70*/  @!P1 IMAD.IADD R14, R14, 0x1, -R2 ;  /* 0x000000010e0e9824 */ /* 0x000fe200078e0a02 */
[----:B------:R-:W-:-:S07]  /*ab80*/  ISETP.GT.U32.AND P1, PT, R2, R10, PT ;  /* 0x0000000a0200720c */ /* 0x000fce0003f24070 */
[--C-:B------:R-:W-:Y:S02]  /*ab90*/  @!P3 IMAD.IADD R13, R13, 0x1, -R2.reuse ;  /* 0x000000010d0db824 */ /* 0x100fe400078e0a02 */
[--C-:B------:R-:W-:Y:S02]  /*aba0*/  @!P4 IMAD.IADD R12, R12, 0x1, -R2.reuse ;  /* 0x000000010c0cc824 */ /* 0x100fe400078e0a02 */
[--C-:B------:R-:W-:Y:S01]  /*abb0*/  @!P2 IMAD.IADD R11, R11, 0x1, -R2.reuse ;  /* 0x000000010b0ba824 */ /* 0x100fe200078e0a02 */
[----:B------:R-:W-:Y:S01]  /*abc0*/  ISETP.GT.U32.AND P4, PT, R2, R13, PT ;  /* 0x0000000d0200720c */ /* 0x000fe20003f84070 */
[----:B------:R-:W-:Y:S01]  /*abd0*/  @!P1 IMAD.IADD R10, R10, 0x1, -R2 ;  /* 0x000000010a0a9824 */ /* 0x000fe200078e0a02 */
[C---:B------:R-:W-:Y:S02]  /*abe0*/  ISETP.GT.U32.AND P2, PT, R2.reuse, R12, PT ;  /* 0x0000000c0200720c */ /* 0x040fe40003f44070 */
[C---:B------:R-:W-:Y:S01]  /*abf0*/  ISETP.GT.U32.AND P1, PT, R2.reuse, R11, PT ;  /* 0x0000000b0200720c */ /* 0x040fe20003f24070 */
[----:B------:R-:W-:Y:S01]  /*ac00*/  IMAD.HI.U32 R3, R61, R50, RZ ;  /* 0x000000323d037227 */ /* 0x000fe200078e00ff */
[----:B------:R-:W-:-:S07]  /*ac10*/  ISETP.GT.U32.AND P6, PT, R2, R15, PT ;  /* 0x0000000f0200720c */ /* 0x000fce0003fc4070 */
[--C-:B------:R-:W-:Y:S01]  /*ac20*/  @!P4 IMAD.IADD R13, R13, 0x1, -R2.reuse ;  /* 0x000000010d0dc824 */ /* 0x100fe200078e0a02 */
[----:B------:R-:W-:Y:S01]  /*ac30*/  ISETP.GT.U32.AND P4, PT, R2, R7, PT ;  /* 0x000000070200720c */ /* 0x000fe20003f84070 */
[--C-:B------:R-:W-:Y:S01]  /*ac40*/  @!P2 IMAD.IADD R12, R12, 0x1, -R2.reuse ;  /* 0x000000010c0ca824 */ /* 0x100fe200078e0a02 */
[C---:B------:R-:W-:Y:S01]  /*ac50*/  ISETP.GT.U32.AND P2, PT, R2.reuse, R6, PT ;  /* 0x000000060200720c */ /* 0x040fe20003f44070 */
[----:B------:R-:W-:Y:S01]  /*ac60*/  @!P1 IMAD.IADD R11, R11, 0x1, -R2 ;  /* 0x000000010b0b9824 */ /* 0x000fe200078e0a02 */
[C---:B------:R-:W-:Y:S01]  /*ac70*/  ISETP.GT.U32.AND P1, PT, R2.reuse, R5, PT ;  /* 0x000000050200720c */ /* 0x040fe20003f24070 */
[----:B------:R-:W-:Y:S01]  /*ac80*/  IMAD.MOV R3, RZ, RZ, -R3 ;  /* 0x000000ffff037224 */ /* 0x000fe200078e0a03 */
[----:B------:R-:W-:-:S03]  /*ac90*/  ISETP.GT.U32.AND P5, PT, R2, R10, PT ;  /* 0x0000000a0200720c */ /* 0x000fc60003fa4070 */
[----:B------:R-:W-:Y:S01]  /*aca0*/  IMAD R3, R2, R3, R50 ;  /* 0x0000000302037224 */ /* 0x000fe200078e0232 */
[----:B--2---:R-:W-:Y:S02]  /*acb0*/  IABS R50, R51 ;  /* 0x0000003300327213 */ /* 0x004fe40000000000 */
[----:B------:R-:W2:Y:S01]  /*acc0*/  LDL.LU R51, [R1+0x1068] ;  /* 0x0010680001337983 */ /* 0x000ea20000300800 */
[--C-:B------:R-:W-:Y:S01]  /*acd0*/  @!P4 IMAD.IADD R7, R7, 0x1, -R2.reuse ;  /* 0x000000010707c824 */ /* 0x100fe200078e0a02 */
[----:B----4-:R-:W-:Y:S01]  /*ace0*/  ISETP.GE.AND P4, PT, R52, RZ, PT ;  /* 0x000000ff3400720c */ /* 0x010fe20003f86270 */
[--C-:B------:R-:W-:Y:S01]  /*acf0*/  @!P2 IMAD.IADD R6, R6, 0x1, -R2.reuse ;  /* 0x000000010606a824 */ /* 0x100fe200078e0a02 */
[----:B------:R-:W4:Y:S01]  /*ad00*/  LDL.LU R52, [R1+0x106c] ;  /* 0x00106c0001347983 */ /* 0x000f220000300800 */
[--C-:B------:R-:W-:Y:S01]  /*ad10*/  @!P1 IMAD.IADD R5, R5, 0x1, -R2.reuse ;  /* 0x0000000105059824 */ /* 0x100fe200078e0a02 */
[----:B-----5:R-:W-:Y:S01]  /*ad20*/  ISETP.GE.AND P2, PT, R53, RZ, PT ;  /* 0x000000ff3500720c */ /* 0x020fe20003f46270 */
[----:B------:R-:W-:Y:S01]  /*ad30*/  @!P6 IMAD.IADD R15, R15, 0x1, -R2 ;  /* 0x000000010f0fe824 */ /* 0x000fe200078e0a02 */
[----:B------:R-:W5:Y:S01]  /*ad40*/  LDL.LU R53, [R1+0x1070] ;  /* 0x0010700001357983 */ /* 0x000f620000300800 */
[----:B---3--:R-:W-:-:S03]  /*ad50*/  ISETP.GE.AND P1, PT, R54, RZ, PT ;  /* 0x000000ff3600720c */ /* 0x008fc60003f26270 */
[----:B------:R-:W3:Y:S01]  /*ad60*/  LDL.LU R54, [R1+0x1074] ;  /* 0x0010740001367983 */ /* 0x000ee20000300800 */
[----:B------:R-:W-:Y:S01]  /*ad70*/  ISETP.GT.U32.AND P6, PT, R2, R9, PT ;  /* 0x000000090200720c */ /* 0x000fe20003fc4070 */
[----:B------:R-:W-:Y:S01]  /*ad80*/  @!P5 IMAD.IADD R10, R10, 0x1, -R2 ;  /* 0x000000010a0ad824 */ /* 0x000fe200078e0a02 */
[----:B------:R-:W-:-:S11]  /*ad90*/  ISETP.GT.U32.AND P5, PT, R2, R4, PT ;  /* 0x000000040200720c */ /* 0x000fd60003fa4070 */
[----:B------:R-:W-:Y:S01]  /*ada0*/  @!P6 IMAD.IADD R9, R9, 0x1, -R2 ;  /* 0x000000010909e824 */ /* 0x000fe200078e0a02 */
[----:B------:R-:W-:Y:S01]  /*adb0*/  ISETP.GE.AND P6, PT, R59, RZ, PT ;  /* 0x000000ff3b00720c */ /* 0x000fe20003fc6270 */
[----:B------:R-:W-:Y:S02]  /*adc0*/  IMAD.MOV.U32 R59, RZ, RZ, R50 ;  /* 0x000000ffff3b7224 */ /* 0x000fe400078e0032 */
[----:B------:R-:W-:Y:S01]  /*add0*/  @!P5 IMAD.IADD R4, R4, 0x1, -R2 ;  /* 0x000000010404d824 */ /* 0x000fe200078e0a02 */
[----:B------:R-:W-:Y:S01]  /*ade0*/  ISETP.GE.AND P5, PT, R55, RZ, PT ;  /* 0x000000ff3700720c */ /* 0x000fe20003fa6270 */
[----:B------:R-:W-:Y:S02]  /*adf0*/  IMAD.MOV.U32 R55, RZ, RZ, R0 ;  /* 0x000000ffff377224 */ /* 0x000fe400078e0000 */
[----:B------:R-:W-:Y:S01]  /*ae00*/  IMAD.MOV.U32 R50, RZ, RZ, R56 ;  /* 0x000000ffff327224 */ /* 0x000fe200078e0038 */
[----:B------:R-:W2:Y:S01]  /*ae10*/  LDL.LU R0, [R1+0x1064] ;  /* 0x0010640001007983 */ /* 0x000ea20000300800 */
[----:B------:R-:W-:-:S04]  /*ae20*/  IMAD.HI.U32 R61, R61, R59, RZ ;  /* 0x0000003b3d3d7227 */ /* 0x000fc800078e00ff */
[----:B------:R-:W-:Y:S02]  /*ae30*/  IMAD.MOV.U32 R56, RZ, RZ, R59 ;  /* 0x000000ffff387224 */ /* 0x000fe400078e003b */
[----:B------:R-:W4:Y:S01]  /*ae40*/  LDL.LU R59, [R1+0x2b60] ;  /* 0x002b6000013b7983 */ /* 0x000f220000300800 */
[----:B------:R-:W-:-:S05]  /*ae50*/  @!P0 IMAD.MOV R55, RZ, RZ, -R55 ;  /* 0x000000ffff378224 */ /* 0x000fca00078e0a37 */
[----:B------:R0:W-:Y:S04]  /*ae60*/  STL [R1+0xb0], R55 ;  /* 0x0000b03701007387 */ /* 0x0001e80000100800 */
[----:B0-----:R-:W5:Y:S01]  /*ae70*/  LDL.LU R55, [R1+0x1078] ;  /* 0x0010780001377983 */ /* 0x001f620000300800 */
[----:B------:R-:W-:Y:S02]  /*ae80*/  @!P6 IMAD.MOV R50, RZ, RZ, -R50 ;  /* 0x000000ffff32e224 */ /* 0x000fe400078e0a32 */
[----:B------:R-:W-:-:S03]  /*ae90*/  @!P4 IMAD.MOV R57, RZ, RZ, -R57 ;  /* 0x000000ffff39c224 */ /* 0x000fc600078e0a39 */
[----:B------:R-:W-:Y:S04]  /*aea0*/  STL [R1+0xac], R50 ;  /* 0x0000ac3201007387 */ /* 0x000fe80000100800 */
[----:B------:R0:W-:Y:S01]  /*aeb0*/  STL [R1+0xa8], R57 ;  /* 0x0000a83901007387 */ /* 0x0001e20000100800 */
[----:B------:R-:W-:Y:S01]  /*aec0*/  ISETP.GT.U32.AND P3, PT, R2, R14, PT ;  /* 0x0000000e0200720c */ /* 0x000fe20003f64070 */
[----:B0-----:R-:W-:-:S04]  /*aed0*/  IMAD.MOV.U32 R57, RZ, RZ, R60 ;  /* 0x000000ffff397224 */ /* 0x001fc800078e003c */
[----:B------:R-:W-:Y:S01]  /*aee0*/  @!P5 IMAD.MOV R57, RZ, RZ, -R57 ;  /* 0x000000ffff39d224 */ /* 0x000fe200078e0a39 */
[----:B------:R-:W-:-:S07]  /*aef0*/  ISETP.GT.U32.AND P5, PT, R2, R4, PT ;  /* 0x000000040200720c */ /* 0x000fce0003fa4070 */
[----:B------:R-:W-:Y:S01]  /*af00*/  @!P3 IMAD.IADD R14, R14, 0x1, -R2 ;  /* 0x000000010e0eb824 */ /* 0x000fe200078e0a02 */
[----:B------:R-:W-:-:S05]  /*af10*/  ISETP.GT.U32.AND P3, PT, R2, R8, PT ;  /* 0x000000080200720c */ /* 0x000fca0003f64070 */
[----:B------:R-:W-:-:S08]  /*af20*/  @!P5 IMAD.IADD R4, R4, 0x1, -R2 ;  /* 0x000000010404d824 */ /* 0x000fd000078e0a02 */
[----:B------:R-:W-:Y:S01]  /*af30*/  @!P3 IMAD.IADD R8, R8, 0x1, -R2 ;  /* 0x000000010808b824 */ /* 0x000fe200078e0a02 */
[----:B------:R-:W-:Y:S01]  /*af40*/  ISETP.GT.U32.AND P3, PT, R2, R3, PT ;  /* 0x000000030200720c */ /* 0x000fe20003f64070 */
[----:B------:R-:W-:-:S04]  /*af50*/  IMAD.MOV.U32 R50, RZ, RZ, R58 ;  /* 0x000000ffff327224 */ /* 0x000fc800078e003a */
[----:B------:R-:W-:-:S05]  /*af60*/  @!P2 IMAD.MOV R50, RZ, RZ, -R50 ;  /* 0x000000ffff32a224 */ /* 0x000fca00078e0a32 */
[----:B------:R0:W-:Y:S03]  /*af70*/  STL [R1+0xa4], R50 ;  /* 0x0000a43201007387 */ /* 0x0001e60000100800 */
[----:B------:R-:W-:Y:S02]  /*af80*/  @!P3 IMAD.IADD R3, R3, 0x1, -R2 ;  /* 0x000000010303b824 */ /* 0x000fe400078e0a02 */
[----:B------:R-:W-:-:S03]  /*af90*/  IMAD.MOV R61, RZ, RZ, -R61 ;  /* 0x000000ffff3d7224 */ /* 0x000fc600078e0a3d */
[C---:B------:R-:W-:Y:S01]  /*afa0*/  ISETP.GT.U32.AND P6, PT, R2.reuse, R3, PT ;  /* 0x000000030200720c */ /* 0x040fe20003fc4070 */
[----:B0-----:R-:W2:Y:S01]  /*afb0*/  LDL.LU R50, [R1+0x2b5c] ;  /* 0x002b5c0001327983 */ /* 0x001ea20000300800 */
[C---:B------:R-:W-:Y:S01]  /*afc0*/  IMAD R56, R2.reuse, R61, R56 ;  /* 0x0000003d02387224 */ /* 0x040fe200078e0238 */
[----:B------:R-:W-:-:S10]  /*afd0*/  ISETP.GT.U32.AND P0, PT, R2, R9, PT ;  /* 0x000000090200720c */ /* 0x000fd40003f04070 */
[----:B------:R-:W-:-:S03]  /*afe0*/  @!P6 IMAD.IADD R3, R3, 0x1, -R2 ;  /* 0x000000010303e824 */ /* 0x000fc600078e0a02 */
[----:B------:R-:W-:Y:S01]  /*aff0*/  @!P0 IMAD.IADD R9, R9, 0x1, -R2 ;  /* 0x0000000109098824 */ /* 0x000fe200078e0a02 */
[C---:B------:R-:W-:Y:S02]  /*b000*/  ISETP.GT.U32.AND P4, PT, R2.reuse, R7, PT ;  /* 0x000000070200720c */ /* 0x040fe40003f84070 */
[----:B------:R-:W-:-:S11]  /*b010*/  ISETP.GT.U32.AND P2, PT, R2, R6, PT ;  /* 0x000000060200720c */ /* 0x000fd60003f44070 */
[--C-:B------:R-:W-:Y:S02]  /*b020*/  @!P4 IMAD.IADD R7, R7, 0x1, -R2.reuse ;  /* 0x000000010707c824 */ /* 0x100fe400078e0a02 */
[----:B------:R-:W-:Y:S01]  /*b030*/  @!P2 IMAD.IADD R6, R6, 0x1, -R2 ;  /* 0x000000010606a824 */ /* 0x000fe200078e0a02 */
[----:B---3--:R-:W-:Y:S02]  /*b040*/  ISETP.GE.AND P5, PT, R54, RZ, PT ;  /* 0x000000ff3600720c */ /* 0x008fe40003fa6270 */
[----:B------:R-:W0:Y:S01]  /*b050*/  S2R R54, SR_TID.X ;  /* 0x0000000000367919 */ /* 0x000e220000002100 */
[----:B----4-:R-:W-:-:S04]  /*b060*/  IMAD.MOV.U32 R58, RZ, RZ, R59 ;  /* 0x000000ffff3a7224 */ /* 0x010fc800078e003b */
[----:B------:R-:W-:-:S05]  /*b070*/  @!P1 IMAD.MOV R58, RZ, RZ, -R58 ;  /* 0x000000ffff3a9224 */ /* 0x000fca00078e0a3a */
[----:B------:R-:W-:Y:S04]  /*b080*/  STL [R1+0xa0], R58 ;  /* 0x0000a03a01007387 */ /* 0x000fe80000100800 */
[----:B------:R0:W-:Y:S02]  /*b090*/  STL [R1+0x9c], R57 ;  /* 0x00009c3901007387 */ /* 0x0001e40000100800 */
[----:B0-----:R-:W-:-:S05]  /*b0a0*/  LOP3.LUT R57, R54, 0x3, RZ, 0xc0, !PT ;  /* 0x0000000336397812 */ /* 0x001fca00078ec0ff */
[C---:B------:R-:W-:Y:S02]  /*b0b0*/  IMAD.SHL.U32 R58, R57.reuse, 0x20, RZ ;  /* 0x00000020393a7824 */ /* 0x040fe400078e00ff */
[----:B------:R-:W-:Y:S02]  /*b0c0*/  IMAD.SHL.U32 R61, R57, 0x400, RZ ;  /* 0x00000400393d7824 */ /* 0x000fe400078e00ff */
[----:B------:R-:W0:Y:S01]  /*b0d0*/  S2R R57, SR_TID.X ;  /* 0x0000000000397919 */ /* 0x000e220000002100 */
[----:B-----5:R-:W-:Y:S02]  /*b0e0*/  ISETP.GE.AND P6, PT, R55, RZ, PT ;  /* 0x000000ff3700720c */ /* 0x020fe40003fc6270 */
[----:B------:R-:W1:Y:S01]  /*b0f0*/  LDC R55, c[0x0][0x230] ;  /* 0x00008c00ff377b82 */ /* 0x000e620000000800 */
[----:B--2---:R-:W-:Y:S02]  /*b100*/  ISETP.GE.AND P0, PT, R0, RZ, PT ;  /* 0x000000ff0000720c */ /* 0x004fe40003f06270 */
[----:B------:R-:W-:-:S02]  /*b110*/  SHF.R.S32.HI R0, RZ, 0x2, R54 ;  /* 0x00000002ff007819 */ /* 0x000fc40000011436 */
[----:B------:R-:W-:Y:S02]  /*b120*/  ISETP.GT.U32.AND P1, PT, R2, R5, PT ;  /* 0x000000050200720c */ /* 0x000fe40003f24070 */
[----:B------:R-:W-:Y:S02]  /*b130*/  SGXT R0, R0, 0x1 ;  /* 0x000000010000781a */ /* 0x000fe40000000200 */
[----:B------:R-:W-:Y:S02]  /*b140*/  SHF.R.U32.HI R60, RZ, 0x2, R54 ;  /* 0x00000002ff3c7819 */ /* 0x000fe40000011636 */
[----:B------:R-:W-:Y:S02]  /*b150*/  LOP3.LUT R0, R58, 0x90, R0, 0xf8, !PT ;  /* 0x000000903a007812 */ /* 0x000fe400078ef800 */
[----:B------:R-:W-:Y:S02]  /*b160*/  SGXT.U32 R60, R60, 0x3 ;  /* 0x000000033c3c781a */ /* 0x000fe40000000000 */
[----:B------:R-:W-:-:S02]  /*b170*/  ISETP.GE.AND P4, PT, R51, RZ, PT ;  /* 0x000000ff3300720c */ /* 0x000fc40003f86270 */
[----:B------:R-:W-:Y:S01]  /*b180*/  ISETP.GE.AND P2, PT, R52, RZ, PT ;  /* 0x000000ff3400720c */ /* 0x000fe20003f46270 */
[----:B-1----:R-:W-:Y:S01]  /*b190*/  VIADD R55, R55, 0x1f ;  /* 0x0000001f37377836 */ /* 0x002fe20000000000 */
[----:B------:R-:W2:Y:S01]  /*b1a0*/  LDL R51, [R1+0x2354] ;  /* 0x0023540001337983 */ /* 0x000ea20000100800 */
[----:B0-----:R-:W-:-:S03]  /*b1b0*/  IMAD.SHL.U32 R57, R57, 0x2, RZ ;  /* 0x0000000239397824 */ /* 0x001fc600078e00ff */
[----:B------:R-:W-:Y:S01]  /*b1c0*/  SHF.R.S32.HI R59, RZ, 0x1f, R55 ;  /* 0x0000001fff3b7819 */ /* 0x000fe20000011437 */
[----:B------:R-:W-:Y:S01]  /*b1d0*/  @!P1 IMAD.IADD R5, R5, 0x1, -R2 ;  /* 0x0000000105059824 */ /* 0x000fe200078e0a02 */
[----:B------:R-:W3:Y:S01]  /*b1e0*/  LDL R52, [R1+0x215c] ;  /* 0x00215c0001347983 */ /* 0x000ee20000100800 */
[----:B------:R-:W-:Y:S02]  /*b1f0*/  LOP3.LUT R57, R0, 0x10, R57, 0x78, !PT ;  /* 0x0000001000397812 */ /* 0x000fe400078e7839 */
[----:B------:R-:W-:Y:S02]  /*b200*/  LOP3.LUT R0, R58, R61, R60, 0xfe, !PT ;  /* 0x0000003d3a007212 */ /* 0x000fe400078efe3c */
[----:B------:R-:W-:Y:S01]  /*b210*/  ISETP.GE.AND P1, PT, R53, RZ, PT ;  /* 0x000000ff3500720c */ /* 0x000fe20003f26270 */
[----:B------:R-:W4:Y:S01]  /*b220*/  LDL R61, [R1+0x2164] ;  /* 0x00216400013d7983 */ /* 0x000f220000100800 */
[----:B------:R-:W-:-:S03]  /*b230*/  LEA.HI R59, R59, R55, RZ, 0x5 ;  /* 0x000000373b3b7211 */ /* 0x000fc600078f28ff */
[----:B------:R-:W5:Y:S04]  /*b240*/  LDL R53, [R1+0x2160] ;  /* 0x0021600001357983 */ /* 0x000f680000100800 */
[----:B------:R-:W4:Y:S04]  /*b250*/  LDL R55, [R1+0x2168] ;  /* 0x0021680001377983 */ /* 0x000f280000100800 */
[----:B------:R0:W-:Y:S04]  /*b260*/  STL [R1+0x2a48], R0 ;  /* 0x002a480001007387 */ /* 0x0001e80000100800 */
[----:B------:R-:W3:Y:S01]  /*b270*/  LDL.LU R60, [R1+0x94] ;  /* 0x00009400013c7983 */ /* 0x000ee20000300800 */
[----:B------:R-:W-:Y:S01]  /*b280*/  ISETP.GT.U32.AND P3, PT, R2, R8, PT ;  /* 0x000000080200720c */ /* 0x000fe20003f64070 */
[----:B------:R-:W-:-:S12]  /*b290*/  IMAD.SHL.U32 R54, R54, 0x10, RZ ;  /* 0x0000001036367824 */ /* 0x000fd800078e00ff */
[----:B------:R-:W-:Y:S01]  /*b2a0*/  @!P3 IMAD.IADD R8, R8, 0x1, -R2 ;  /* 0x000000010808b824 */ /* 0x000fe200078e0a02 */
[----:B------:R-:W-:Y:S02]  /*b2b0*/  ISETP.GT.U32.AND P3, PT, R2, R56, PT ;  /* 0x000000380200720c */ /* 0x000fe40003f64070 */
[----:B------:R-:W-:-:S04]  /*b2c0*/  LOP3.LUT R54, R54, 0x100, RZ, 0xc0, !PT ;  /* 0x0000010036367812 */ /* 0x000fc800078ec0ff */
[----:B0-----:R-:W-:Y:S02]  /*b2d0*/  IADD3 R0, R57, UR4, R54 ;  /* 0x0000000439007c10 */ /* 0x001fe4000fffe036 */
[----:B------:R-:W4:Y:S04]  /*b2e0*/  LDL R54, [R1+0x216c] ;  /* 0x00216c0001367983 */ /* 0x000f280000100800 */
[----:B------:R-:W4:Y:S01]  /*b2f0*/  LDL.LU R57, [R1+0x104c] ;  /* 0x00104c0001397983 */ /* 0x000f220000300800 */
[----:B------:R-:W-:-:S05]  /*b300*/  @!P3 IMAD.IADD R56, R56, 0x1, -R2 ;  /* 0x000000013838b824 */ /* 0x000fca00078e0a02 */
[----:B------:R-:W-:Y:S01]  /*b310*/  ISETP.GT.U32.AND P3, PT, R2, R56, PT ;  /* 0x000000380200720c */ /* 0x000fe20003f64070 */
[----:B------:R-:W-:Y:S04]  /*b320*/  STL [R1+0x1048], R0 ;  /* 0x0010480001007387 */ /* 0x000fe80000100800 */
[----:B------:R-:W5:Y:S04]  /*b330*/  LDL.LU R58, [R1+0x90] ;  /* 0x00009000013a7983 */ /* 0x000f680000300800 */
[----:B------:R-:W4:Y:S04]  /*b340*/  LDL R59, [R1+0x2170] ;  /* 0x00217000013b7983 */ /* 0x000f280000100800 */
[----:B------:R-:W-:Y:S01]  /*b350*/  @!P3 IMAD.IADD R56, R56, 0x1, -R2 ;  /* 0x000000013838b824 */ /* 0x000fe200078e0a02 */
[----:B--2---:R-:W-:Y:S01]  /*b360*/  ISETP.GE.AND P3, PT, R51, RZ, PT ;  /* 0x000000ff3300720c */ /* 0x004fe20003f66270 */
[----:B---3--:R-:W-:-:S05]  /*b370*/  @!P0 IMAD.MOV R60, RZ, RZ, -R60 ;  /* 0x000000ffff3c8224 */ /* 0x008fca00078e0a3c */
[----:B------:R0:W-:Y:S04]  /*b380*/  STL [R1+0x94], R60 ;  /* 0x0000943c01007387 */ /* 0x0001e80000100800 */
[----:B0-----:R-:W2:Y:S04]  /*b390*/  LDL R60, [R1+0x2290] ;  /* 0x00229000013c7983 */ /* 0x001ea80000100800 */
[----:B------:R-:W3:Y:S04]  /*b3a0*/  LDL.LU R0, [R1+0x8c] ;  /* 0x00008c0001007983 */ /* 0x000ee80000300800 */
[----:B------:R-:W2:Y:S04]  /*b3b0*/  LDL R51, [R1+0x2294] ;  /* 0x0022940001337983 */ /* 0x000ea80000100800 */
[----:B------:R-:W4:Y:S01]  /*b3c0*/  LDL.LU R2, [R1+0x88] ;  /* 0x0000880001027983 */ /* 0x000f220000300800 */
[----:B-----5:R-:W-:-:S05]  /*b3d0*/  @!P4 IMAD.MOV R58, RZ, RZ, -R58 ;  /* 0x000000ffff3ac224 */ /* 0x020fca00078e0a3a */
[----:B------:R-:W-:Y:S01]  /*b3e0*/  STL [R1+0x90], R58 ;  /* 0x0000903a01007387 */ /* 0x000fe20000100800 */
[----:B---3--:R-:W-:Y:S01]  /*b3f0*/  @!P2 IMAD.MOV R0, RZ, RZ, -R0 ;  /* 0x000000ffff00a224 */ /* 0x008fe200078e0a00 */
[----:B------:R-:W-:Y:S02]  /*b400*/  ISETP.GE.AND P2, PT, R52, RZ, PT ;  /* 0x000000ff3400720c */ /* 0x000fe40003f46270 */
[----:B------:R-:W3:Y:S04]  /*b410*/  LDL R52, [R1+0x2298] ;  /* 0x0022980001347983 */ /* 0x000ee80000100800 */
[----:B------:R0:W-:Y:S01]  /*b420*/  STL [R1+0x8c], R0 ;  /* 0x00008c0001007387 */ /* 0x0001e20000100800 */
[----:B----4-:R-:W-:Y:S01]  /*b430*/  @!P1 IMAD.MOV R2, RZ, RZ, -R2 ;  /* 0x000000ffff029224 */ /* 0x010fe200078e0a02 */
[----:B------:R-:W-:-:S02]  /*b440*/  ISETP.GE.AND P1, PT, R53, RZ, PT ;  /* 0x000000ff3500720c */ /* 0x000fc40003f26270 */
[----:B0-----:R-:W4:Y:S04]  /*b450*/  LDL.LU R0, [R1+0x84] ;  /* 0x0000840001007983 */ /* 0x001f280000300800 */
[----:B------:R-:W5:Y:S04]  /*b460*/  LDL R53, [R1+0x229c] ;  /* 0x00229c0001357983 */ /* 0x000f680000100800 */
[----:B------:R0:W-:Y:S04]  /*b470*/  STL [R1+0x88], R2 ;  /* 0x0000880201007387 */ /* 0x0001e80000100800 */
[----:B0-----:R-:W2:Y:S01]  /*b480*/  LDL.LU R2, [R1+0x80] ;  /* 0x0000800001027983 */ /* 0x001ea20000300800 */
[----:B------:R-:W-:-:S03]  /*b490*/  ISETP.GE.AND P4, PT, R61, RZ, PT ;  /* 0x000000ff3d00720c */ /* 0x000fc60003f86270 */
[----:B------:R-:W5:Y:S01]  /*b4a0*/  LDL R61, [R1+0x22a0] ;  /* 0x0022a000013d7983 */ /* 0x000f620000100800 */
[----:B----4-:R-:W-:-:S05]  /*b4b0*/  @!P5 IMAD.MOV R0, RZ, RZ, -R0 ;  /* 0x000000ffff00d224 */ /* 0x010fca00078e0a00 */
[----:B------:R0:W-:Y:S01]  /*b4c0*/  STL [R1+0x84], R0 ;  /* 0x0000840001007387 */ /* 0x0001e20000100800 */
[----:B------:R-:W-:-:S03]  /*b4d0*/  ISETP.GE.AND P5, PT, R55, RZ, PT ;  /* 0x000000ff3700720c */ /* 0x000fc60003fa6270 */
[----:B0-----:R-:W4:Y:S01]  /*b4e0*/  LDL.LU R0, [R1+0x7c] ;  /* 0x00007c0001007983 */ /* 0x001f220000300800 */
[----:B--2---:R-:W-:-:S03]  /*b4f0*/  @!P6 IMAD.MOV R2, RZ, RZ, -R2 ;  /* 0x000000ffff02e224 */ /* 0x004fc600078e0a02 */
[----:B------:R-:W2:Y:S04]  /*b500*/  LDL R55, [R1+0x22a4] ;  /* 0x0022a40001377983 */ /* 0x000ea80000100800 */
[----:B------:R0:W-:Y:S04]  /*b510*/  STL [R1+0x80], R2 ;  /* 0x0000800201007387 */ /* 0x0001e80000100800 */
[----:B0-----:R-:W3:Y:S01]  /*b520*/  LDL.LU R2, [R1+0x78] ;  /* 0x0000780001027983 */ /* 0x001ee20000300800 */
[----:B----4-:R-:W-:Y:S01]  /*b530*/  @!P3 IMAD.MOV R0, RZ, RZ, -R0 ;  /* 0x000000ffff00b224 */ /* 0x010fe200078e0a00 */
[----:B------:R-:W-:-:S02]  /*b540*/  ISETP.GE.AND P3, PT, R54, RZ, PT ;  /* 0x000000ff3600720c */ /* 0x000fc40003f66270 */
[----:B------:R-:W4:Y:S04]  /*b550*/  LDL R54, [R1+0x22a8] ;  /* 0x0022a80001367983 */ /* 0x000f280000100800 */
[----:B------:R0:W-:Y:S04]  /*b560*/  STL [R1+0x7c], R0 ;  /* 0x00007c0001007387 */ /* 0x0001e80000100800 */
[----:B0-----:R-:W5:Y:S01]  /*b570*/  LDL.LU R0, [R1+0x74] ;  /* 0x0000740001007983 */ /* 0x001f620000300800 */
[----:B---3--:R-:W-:Y:S01]  /*b580*/  @!P2 IMAD.MOV R2, RZ, RZ, -R2 ;  /* 0x000000ffff02a224 */ /* 0x008fe200078e0a02 */
[----:B------:R-:W-:-:S02]  /*b590*/  ISETP.GE.AND P2, PT, R59, RZ, PT ;  /* 0x000000ff3b00720c */ /* 0x000fc40003f46270 */
[----:B------:R-:W3:Y:S04]  /*b5a0*/  LDL R59, [R1+0x22ac] ;  /* 0x0022ac00013b7983 */ /* 0x000ee80000100800 */
[----:B------:R0:W-:Y:S04]  /*b5b0*/  STL [R1+0x78], R2 ;  /* 0x0000780201007387 */ /* 0x0001e80000100800 */
[----:B0-----:R-:W2:Y:S01]  /*b5c0*/  LDL.LU R2, [R1+0x70] ;  /* 0x0000700001027983 */ /* 0x001ea20000300800 */
[----:B-----5:R-:W-:Y:S01]  /*b5d0*/  @!P1 IMAD.MOV R0, RZ, RZ, -R0 ;  /* 0x000000ffff009224 */ /* 0x020fe200078e0a00 */
[----:B------:R-:W-:-:S02]  /*b5e0*/  ISETP.GE.AND P1, PT, R60, RZ, PT ;  /* 0x000000ff3c00720c */ /* 0x000fc40003f26270 */
[----:B------:R-:W5:Y:S04]  /*b5f0*/  LDL R60, [R1+0x22b0] ;  /* 0x0022b000013c7983 */ /* 0x000f680000100800 */
[----:B------:R0:W-:Y:S04]  /*b600*/  STL [R1+0x74], R0 ;  /* 0x0000740001007387 */ /* 0x0001e80000100800 */
[----:B0-----:R-:W4:Y:S01]  /*b610*/  LDL.LU R0, [R1+0x6c] ;  /* 0x00006c0001007983 */ /* 0x001f220000300800 */
[----:B--2---:R-:W-:Y:S01]  /*b620*/  @!P4 IMAD.MOV R2, RZ, RZ, -R2 ;  /* 0x000000ffff02c224 */ /* 0x004fe200078e0a02 */
[----:B------:R-:W-:-:S02]  /*b630*/  ISETP.GE.AND P4, PT, R51, RZ, PT ;  /* 0x000000ff3300720c */ /* 0x000fc40003f86270 */
        /* <DEDUP_REMOVED lines=28> */
[----:B---3--:R-:W-:-:S05]  /*b800*/  @!P5 IMAD.MOV R2, RZ, RZ, -R2 ;  /* 0x000000ffff02d224 */ /* 0x008fca00078e0a02 */
[----:B------:R0:W-:Y:S04]  /*b810*/  STL [R1+0x58], R2 ;  /* 0x0000580201007387 */ /* 0x0001e80000100800 */
[----:B0-----:R-:W3:Y:S01]  /*b820*/  LDL.LU R2, [R1+0x50] ;  /* 0x0000500001027983 */ /* 0x001ee20000300800 */
[----:B------:R-:W-:-:S03]  /*b830*/  ISETP.GE.AND P5, PT, R59, RZ, PT ;  /* 0x000000ff3b00720c */ /* 0x000fc60003fa6270 */
[----:B------:R-:W4:Y:S01]  /*b840*/  LDL R59, [R1+0x22d0] ;  /* 0x0022d000013b7983 */ /* 0x000f220000100800 */
[----:B-----5:R-:W-:-:S05]  /*b850*/  @!P3 IMAD.MOV R0, RZ, RZ, -R0 ;  /* 0x000000ffff00b224 */ /* 0x020fca00078e0a00 */
[----:B------:R0:W-:Y:S01]  /*b860*/  STL [R1+0x54], R0 ;  /* 0x0000540001007387 */ /* 0x0001e20000100800 */
[----:B------:R-:W-:-:S03]  /*b870*/  ISETP.GE.AND P3, PT, R60, RZ, PT ;  /* 0x000000ff3c00720c */ /* 0x000fc60003f66270 */
[----:B0-----:R-:W5:Y:S01]  /*b880*/  LDL.LU R0, [R1+0x4c] ;  /* 0x00004c0001007983 */ /* 0x001f620000300800 */
[----:B---3--:R-:W-:-:S03]  /*b890*/  @!P2 IMAD.MOV R2, RZ, RZ, -R2 ;  /* 0x000000ffff02a224 */ /* 0x008fc600078e0a02 */
[----:B------:R-:W3:Y:S04]  /*b8a0*/  LDL R60, [R1+0x22d4] ;  /* 0x0022d400013c7983 */ /* 0x000ee80000100800 */
[----:B------:R0:W-:Y:S04]  /*b8b0*/  STL [R1+0x50], R2 ;  /* 0x0000500201007387 */ /* 0x0001e80000100800 */
[----:B0-----:R-:W2:Y:S01]  /*b8c0*/  LDL.LU R2, [R1+0x48] ;  /* 0x0000480001027983 */ /* 0x001ea20000300800 */
[----:B------:R-:W-:-:S03]  /*b8d0*/  ISETP.GE.AND P2, PT, R51, RZ, PT ;  /* 0x000000ff3300720c */ /* 0x000fc60003f46270 */
[----:B------:R-:W3:Y:S01]  /*b8e0*/  LDL R51, [R1+0x22d8] ;  /* 0x0022d80001337983 */ /* 0x000ee20000100800 */
[----:B-----5:R-:W-:-:S05]  /*b8f0*/  @!P1 IMAD.MOV R0, RZ, RZ, -R0 ;  /* 0x000000ffff009224 */ /* 0x020fca00078e0a00 */
[----:B------:R0:W-:Y:S04]  /*b900*/  STL [R1+0x4c], R0 ;  /* 0x00004c0001007387 */ /* 0x0001e80000100800 */
[----:B0-----:R-:W5:Y:S01]  /*b910*/  LDL.LU R0, [R1+0x44] ;  /* 0x0000440001007983 */ /* 0x001f620000300800 */
[----:B--2---:R-:W-:-:S03]  /*b920*/  @!P4 IMAD.MOV R2, RZ, RZ, -R2 ;  /* 0x000000ffff02c224 */ /* 0x004fc600078e0a02 */
[----:B------:R-:W2:Y:S01]  /*b930*/  LDL R58, [R1+0x22dc] ;  /* 0x0022dc00013a7983 */ /* 0x000ea20000100800 */
[----:B------:R-:W-:-:S03]  /*b940*/  ISETP.GE.AND P4, PT, R53, RZ, PT ;  /* 0x000000ff3500720c */ /* 0x000fc60003f86270 */
[----:B------:R-:W4:Y:S01]  /*b950*/  LDL.LU R53, [R1+0x40] ;  /* 0x0000400001357983 */ /* 0x000f220000300800 */
[----:B------:R-:W-:-:S03]  /*b960*/  ISETP.GE.AND P1, PT, R52, RZ, PT ;  /* 0x000000ff3400720c */ /* 0x000fc60003f26270 */
[----:B------:R-:W-:Y:S04]  /*b970*/  STL [R1+0x48], R2 ;  /* 0x0000480201007387 */ /* 0x000fe80000100800 */
[----:B------:R-:W2:Y:S01]  /*b980*/  LDL R52, [R1+0x22e0] ;  /* 0x0022e00001347983 */ /* 0x000ea20000100800 */
[----:B-----5:R-:W-:-:S05]  /*b990*/  @!P5 IMAD.MOV R0, RZ, RZ, -R0 ;  /* 0x000000ffff00d224 */ /* 0x020fca00078e0a00 */
[----:B------:R0:W-:Y:S01]  /*b9a0*/  STL [R1+0x44], R0 ;  /* 0x0000440001007387 */ /* 0x0001e20000100800 */
[----:B----4-:R-:W-:Y:S01]  /*b9b0*/  @!P3 IMAD.MOV R53, RZ, RZ, -R53 ;  /* 0x000000ffff35b224 */ /* 0x010fe200078e0a35 */
[----:B------:R-:W-:Y:S02]  /*b9c0*/  ISETP.GE.AND P3, PT, R55, RZ, PT ;  /* 0x000000ff3700720c */ /* 0x000fe40003f66270 */
[----:B0-----:R-:W4:Y:S04]  /*b9d0*/  LDL R0, [R1+0x22e4] ;  /* 0x0022e40001007983 */ /* 0x001f280000100800 */
[----:B------:R-:W5:Y:S04]  /*b9e0*/  LDL.LU R2, [R1+0x3c] ;  /* 0x00003c0001027983 */ /* 0x000f680000300800 */
[----:B------:R0:W-:Y:S04]  /*b9f0*/  STL [R1+0x40], R53 ;  /* 0x0000403501007387 */ /* 0x0001e80000100800 */
[----:B0-----:R-:W4:Y:S04]  /*ba00*/  LDL R53, [R1+0x22e8] ;  /* 0x0022e80001357983 */ /* 0x001f280000100800 */
[----:B------:R-:W3:Y:S01]  /*ba10*/  LDL.LU R55, [R1+0x38] ;  /* 0x0000380001377983 */ /* 0x000ee20000300800 */
[----:B-----5:R-:W-:Y:S01]  /*ba20*/  @!P2 IMAD.MOV R2, RZ, RZ, -R2 ;  /* 0x000000ffff02a224 */ /* 0x020fe200078e0a02 */
[----:B------:R-:W-:-:S02]  /*ba30*/  ISETP.GE.AND P2, PT, R54, RZ, PT ;  /* 0x000000ff3600720c */ /* 0x000fc40003f46270 */
[----:B------:R-:W5:Y:S04]  /*ba40*/  LDL R54, [R1+0x22ec] ;  /* 0x0022ec0001367983 */ /* 0x000f680000100800 */
[----:B------:R0:W-:Y:S04]  /*ba50*/  STL [R1+0x3c], R2 ;  /* 0x00003c0201007387 */ /* 0x0001e80000100800 */
[----:B0-----:R-:W2:Y:S01]  /*ba60*/  LDL.LU R2, [R1+0x34] ;  /* 0x0000340001027983 */ /* 0x001ea20000300800 */
[----:B---3--:R-:W-:Y:S01]  /*ba70*/  @!P1 IMAD.MOV R55, RZ, RZ, -R55 ;  /* 0x000000ffff379224 */ /* 0x008fe200078e0a37 */
[----:B------:R-:W-:-:S04]  /*ba80*/  ISETP.GE.AND P1, PT, R59, RZ, PT ;  /* 0x000000ff3b00720c */ /* 0x000fc80003f26270 */
[----:B------:R0:W-:Y:S04]  /*ba90*/  STL [R1+0x38], R55 ;  /* 0x0000383701007387 */ /* 0x0001e80000100800 */
[----:B0-----:R-:W3:Y:S04]  /*baa0*/  LDL R55, [R1+0x22f0] ;  /* 0x0022f00001377983 */ /* 0x001ee80000100800 */
[----:B------:R-:W4:Y:S01]  /*bab0*/  LDL.LU R59, [R1+0x30] ;  /* 0x00003000013b7983 */ /* 0x000f220000300800 */
[----:B------:R-:W-:-:S03]  /*bac0*/  ISETP.GE.AND P5, PT, R61, RZ, PT ;  /* 0x000000ff3d00720c */ /* 0x000fc60003fa6270 */
[----:B------:R-:W3:Y:S01]  /*bad0*/  LDL R61, [R1+0x22f4] ;  /* 0x0022f400013d7983 */ /* 0x000ee20000100800 */
[----:B--2---:R-:W-:Y:S01]  /*bae0*/  @!P4 IMAD.MOV R2, RZ, RZ, -R2 ;  /* 0x000000ffff02c224 */ /* 0x004fe200078e0a02 */
[----:B------:R-:W-:Y:S02]  /*baf0*/  ISETP.GE.AND P4, PT, R60, RZ, PT ;  /* 0x000000ff3c00720c */ /* 0x000fe40003f86270 */
[----:B------:R-:W2:Y:S04]  /*bb00*/  LDL R60, [R1+0x22f8] ;  /* 0x0022f800013c7983 */ /* 0x000ea80000100800 */
[----:B------:R0:W-:Y:S04]  /*bb10*/  STL [R1+0x34], R2 ;  /* 0x0000340201007387 */ /* 0x0001e80000100800 */
[----:B0-----:R-:W5:Y:S01]  /*bb20*/  LDL.LU R2, [R1+0x2c] ;  /* 0x00002c0001027983 */ /* 0x001f620000300800 */
[----:B----4-:R-:W-:Y:S01]  /*bb30*/  @!P5 IMAD.MOV R59, RZ, RZ, -R59 ;  /* 0x000000ffff3bd224 */ /* 0x010fe200078e0a3b */
[----:B------:R-:W-:-:S04]  /*bb40*/  ISETP.GE.AND P5, PT, R51, RZ, PT ;  /* 0x000000ff3300720c */ /* 0x000fc80003fa6270 */
[----:B------:R0:W-:Y:S04]  /*bb50*/  STL [R1+0x30], R59 ;  /* 0x0000303b01007387 */ /* 0x0001e80000100800 */
[----:B0-----:R-:W4:Y:S04]  /*bb60*/  LDL R59, [R1+0x22fc] ;  /* 0x0022fc00013b7983 */ /* 0x001f280000100800 */
[----:B------:R-:W3:Y:S01]  /*bb70*/  LDL.LU R51, [R1+0x28] ;  /* 0x0000280001337983 */ /* 0x000ee20000300800 */
[----:B-----5:R-:W-:Y:S01]  /*bb80*/  @!P3 IMAD.MOV R2, RZ, RZ, -R2 ;  /* 0x000000ffff02b224 */ /* 0x020fe200078e0a02 */
[----:B------:R-:W-:-:S04]  /*bb90*/  ISETP.GE.AND P3, PT, R58, RZ, PT ;  /* 0x000000ff3a00720c */ /* 0x000fc80003f66270 */
[----:B------:R0:W-:Y:S04]  /*bba0*/  STL [R1+0x2c], R2 ;  /* 0x00002c0201007387 */ /* 0x0001e80000100800 */
[----:B0-----:R-:W5:Y:S04]  /*bbb0*/  LDL.LU R2, [R1+0x24] ;  /* 0x0000240001027983 */ /* 0x001f680000300800 */
[----:B------:R-:W4:Y:S01]  /*bbc0*/  LDL R58, [R1+0x2300] ;  /* 0x00230000013a7983 */ /* 0x000f220000100800 */
[----:B---3--:R-:W-:Y:S01]  /*bbd0*/  @!P2 IMAD.MOV R51, RZ, RZ, -R51 ;  /* 0x000000ffff33a224 */ /* 0x008fe200078e0a33 */
[----:B------:R-:W-:-:S04]  /*bbe0*/  ISETP.GE.AND P2, PT, R52, RZ, PT ;  /* 0x000000ff3400720c */ /* 0x000fc80003f46270 */
[----:B------:R0:W-:Y:S04]  /*bbf0*/  STL [R1+0x28], R51 ;  /* 0x0000283301007387 */ /* 0x0001e80000100800 */
[----:B0-----:R-:W3:Y:S04]  /*bc00*/  LDL.LU R51, [R1+0x2b58] ;  /* 0x002b580001337983 */ /* 0x001ee80000300800 */
[----:B------:R-:W2:Y:S01]  /*bc10*/  LDL.LU R52, [R1+0x20] ;  /* 0x0000200001347983 */ /* 0x000ea20000300800 */
[----:B-----5:R-:W-:Y:S01]  /*bc20*/  @!P1 IMAD.MOV R2, RZ, RZ, -R2 ;  /* 0x000000ffff029224 */ /* 0x020fe200078e0a02 */
[----:B------:R-:W-:-:S04]  /*bc30*/  ISETP.GE.AND P1, PT, R0, RZ, PT ;  /* 0x000000ff0000720c */ /* 0x000fc80003f26270 */
[----:B------:R0:W-:Y:S04]  /*bc40*/  STL [R1+0x24], R2 ;  /* 0x0000240201007387 */ /* 0x0001e80000100800 */
[----:B0-----:R-:W5:Y:S04]  /*bc50*/  LDL R2, [R1+0x2304] ;  /* 0x0023040001027983 */ /* 0x001f680000100800 */
[----:B------:R-:W4:Y:S01]  /*bc60*/  LDL.LU R0, [R1+0x1c] ;  /* 0x00001c0001007983 */ /* 0x000f220000300800 */
[----:B--2---:R-:W-:Y:S01]  /*bc70*/  @!P4 IMAD.MOV R52, RZ, RZ, -R52 ;  /* 0x000000ffff34c224 */ /* 0x004fe200078e0a34 */
[----:B------:R-:W-:-:S04]  /*bc80*/  ISETP.GE.AND P4, PT, R53, RZ, PT ;  /* 0x000000ff3500720c */ /* 0x000fc80003f86270 */
[----:B------:R0:W-:Y:S04]  /*bc90*/  STL [R1+0x20], R52 ;  /* 0x0000203401007387 */ /* 0x0001e80000100800 */
[----:B0-----:R-:W2:Y:S04]  /*bca0*/  LDL.LU R52, [R1+0x2b54] ;  /* 0x002b540001347983 */ /* 0x001ea80000300800 */
[----:B------:R-:W3:Y:S01]  /*bcb0*/  LDL.LU R53, [R1+0x18] ;  /* 0x0000180001357983 */ /* 0x000ee20000300800 */
[----:B----4-:R-:W-:Y:S01]  /*bcc0*/  @!P5 IMAD.MOV R0, RZ, RZ, -R0 ;  /* 0x000000ffff00d224 */ /* 0x010fe200078e0a00 */
[----:B------:R-:W-:-:S04]  /*bcd0*/  ISETP.GE.AND P5, PT, R54, RZ, PT ;  /* 0x000000ff3600720c */ /* 0x000fc80003fa6270 */
[----:B------:R0:W-:Y:S04]  /*bce0*/  STL [R1+0x1c], R0 ;  /* 0x00001c0001007387 */ /* 0x0001e80000100800 */
[----:B0-----:R-:W4:Y:S04]  /*bcf0*/  LDL R0, [R1+0x2308] ;  /* 0x0023080001007983 */ /* 0x001f280000100800 */
[----:B------:R-:W5:Y:S01]  /*bd00*/  LDL.LU R54, [R1+0x14] ;  /* 0x0000140001367983 */ /* 0x000f620000300800 */
        /* <DEDUP_REMOVED lines=8> */
[----:B0-----:R-:W5:Y:S04]  /*bd90*/  LDL.LU R54, [R1+0x2b4c] ;  /* 0x002b4c0001367983 */ /* 0x001f680000300800 */
        /* <DEDUP_REMOVED lines=8> */
[----:B------:R-:W-:Y:S04]  /*be20*/  STL [R1+0x2ad0], R61 ;  /* 0x002ad03d01007387 */ /* 0x000fe80000100800 */
[----:B------:R-:W4:Y:S01]  /*be30*/  LDL.LU R59, [R1+0x4] ;  /* 0x00000400013b7983 */ /* 0x000f220000300800 */
[----:B---3--:R-:W-:Y:S01]  /*be40*/  @!P5 IMAD.MOV R60, RZ, RZ, -R60 ;  /* 0x000000ffff3cd224 */ /* 0x008fe200078e0a3c */
[----:B------:R-:W-:-:S04]  /*be50*/  ISETP.GE.AND P5, PT, R58, RZ, PT ;  /* 0x000000ff3a00720c */ /* 0x000fc80003fa6270 */
[----:B------:R0:W-:Y:S04]  /*be60*/  STL [R1+0x2ad4], R60 ;  /* 0x002ad43c01007387 */ /* 0x0001e80000100800 */
[----:B0-----:R-:W3:Y:S04]  /*be70*/  LDL R60, [R1+0x2318] ;  /* 0x00231800013c7983 */ /* 0x001ee80000100800 */
[----:B------:R-:W5:Y:S01]  /*be80*/  LDL.LU R58, [R1] ;  /* 0x00000000013a7983 */ /* 0x000f620000300800 */
[----:B--2---:R-:W-:-:S03]  /*be90*/  @!P1 IMAD.MOV R55, RZ, RZ, -R55 ;  /* 0x000000ffff379224 */ /* 0x004fc600078e0a37 */
[----:B------:R-:W2:Y:S01]  /*bea0*/  LDL R61, [R1+0x231c] ;  /* 0x00231c00013d7983 */ /* 0x000ea20000100800 */
[----:B----4-:R-:W-:Y:S01]  /*beb0*/  @!P3 IMAD.MOV R59, RZ, RZ, -R59 ;  /* 0x000000ffff3bb224 */ /* 0x010fe200078e0a3b */
[----:B------:R-:W-:-:S04]  /*bec0*/  ISETP.GE.AND P3, PT, R2, RZ, PT ;  /* 0x000000ff0200720c */ /* 0x000fc80003f66270 */
[----:B------:R0:W-:Y:S04]  /*bed0*/  STL [R1+0x2ad8], R59 ;  /* 0x002ad83b01007387 */ /* 0x0001e80000100800 */
[----:B------:R-:W4:Y:S04]  /*bee0*/  LDL R2, [R1+0x2320] ;  /* 0x0023200001027983 */ /* 0x000f280000100800 */
[----:B0-----:R-:W4:Y:S01]  /*bef0*/  LDL R59, [R1+0x2314] ;  /* 0x00231400013b7983 */ /* 0x001f220000100800 */
[----:B-----5:R-:W-:Y:S01]  /*bf00*/  @!P2 IMAD.MOV R58, RZ, RZ, -R58 ;  /* 0x000000ffff3aa224 */ /* 0x020fe200078e0a3a */
[----:B------:R-:W-:-:S04]  /*bf10*/  ISETP.GE.AND P2, PT, R0, RZ, PT ;  /* 0x000000ff0000720c */ /* 0x000fc80003f46270 */
[----:B------:R0:W-:Y:S04]  /*bf20*/  STL [R1+0x2adc], R58 ;  /* 0x002adc3a01007387 */ /* 0x0001e80000100800 */
[----:B------:R-:W5:Y:S04]  /*bf30*/  LDL R0, [R1+0x2324] ;  /* 0x0023240001007983 */ /* 0x000f680000100800 */
[----:B0-----:R-:W5:Y:S04]  /*bf40*/  LDL R58, [R1+0x2310] ;  /* 0x00231000013a7983 */ /* 0x001f680000100800 */
[----:B------:R0:W-:Y:S04]  /*bf50*/  STL [R1+0x2ae0], R55 ;  /* 0x002ae03701007387 */ /* 0x0001e80000100800 */
[----:B0-----:R-:W5:Y:S01]  /*bf60*/  LDL R55, [R1+0x230c] ;  /* 0x00230c0001377983 */ /* 0x001f620000100800 */
[----:B------:R-:W-:-:S02]  /*bf70*/  @!P4 IMAD.MOV R54, RZ, RZ, -R54 ;  /* 0x000000ffff36c224 */ /* 0x000fc400078e0a36 */
[----:B------:R-:W-:Y:S02]  /*bf80*/  @!P5 IMAD.MOV R53, RZ, RZ, -R53 ;  /* 0x000000ffff35d224 */ /* 0x000fe400078e0a35 */
[----:B------:R-:W-:Y:S02]  /*bf90*/  @!P3 IMAD.MOV R52, RZ, RZ, -R52 ;  /* 0x000000ffff34b224 */ /* 0x000fe400078e0a34 */
[----:B------:R-:W-:Y:S01]  /*bfa0*/  @!P2 IMAD.MOV R51, RZ, RZ, -R51 ;  /* 0x000000ffff33a224 */ /* 0x000fe200078e0a33 */
[----:B---3--:R-:W-:Y:S02]  /*bfb0*/  ISETP.GE.AND P3, PT, R60, RZ, PT ;  /* 0x000000ff3c00720c */ /* 0x008fe40003f66270 */
[----:B--2---:R-:W-:Y:S02]  /*bfc0*/  ISETP.GE.AND P2, PT, R61, RZ, PT ;  /* 0x000000ff3d00720c */ /* 0x004fe40003f46270 */
[----:B----4-:R-:W-:Y:S02]  /*bfd0*/  ISETP.GE.AND P5, PT, R59, RZ, PT ;  /* 0x000000ff3b00720c */ /* 0x010fe40003fa6270 */
[----:B-----5:R-:W-:-:S02]  /*bfe0*/  ISETP.GE.AND P4, PT, R58, RZ, PT ;  /* 0x000000ff3a00720c */ /* 0x020fc40003f86270 */
[----:B------:R-:W-:Y:S02]  /*bff0*/  ISETP.GE.AND P1, PT, R55, RZ, PT ;  /* 0x000000ff3700720c */ /* 0x000fe40003f26270 */
[----:B------:R-:W2:Y:S04]  /*c000*/  LDL R55, [R1+0x2328] ;  /* 0x0023280001377983 */ /* 0x000ea80000100800 */
[----:B------:R0:W-:Y:S04]  /*c010*/  STL [R1+0x2ae4], R54 ;  /* 0x002ae43601007387 */ /* 0x0001e80000100800 */
[----:B------:R-:W3:Y:S01]  /*c020*/  LDL R58, [R1+0x232c] ;  /* 0x00232c00013a7983 */ /* 0x000ee20000100800 */
[----:B------:R-:W-:-:S02]  /*c030*/  @!P4 IMAD.MOV R49, RZ, RZ, -R49 ;  /* 0x000000ffff31c224 */ /* 0x000fc400078e0a31 */
[----:B------:R-:W-:Y:S01]  /*c040*/  @!P1 IMAD.MOV R50, RZ, RZ, -R50 ;  /* 0x000000ffff329224 */ /* 0x000fe200078e0a32 */
[----:B------:R-:W-:Y:S04]  /*c050*/  STL [R1+0x2ae8], R53 ;  /* 0x002ae83501007387 */ /* 0x000fe80000100800 */
[----:B------:R-:W4:Y:S04]  /*c060*/  LDL R59, [R1+0x2330] ;  /* 0x00233000013b7983 */ /* 0x000f280000100800 */
[----:B------:R1:W-:Y:S01]  /*c070*/  STL [R1+0x2aec], R52 ;  /* 0x002aec3401007387 */ /* 0x0003e20000100800 */
[----:B------:R-:W-:-:S03]  /*c080*/  ISETP.GE.AND P1, PT, R2, RZ, PT ;  /* 0x000000ff0200720c */ /* 0x000fc60003f26270 */
[----:B------:R-:W5:Y:S04]  /*c090*/  LDL R60, [R1+0x2334] ;  /* 0x00233400013c7983 */ /* 0x000f680000100800 */
[----:B------:R-:W-:Y:S01]  /*c0a0*/  STL [R1+0x2af0], R51 ;  /* 0x002af03301007387 */ /* 0x000fe20000100800 */
[----:B------:R-:W-:-:S03]  /*c0b0*/  ISETP.GE.AND P4, PT, R0, RZ, PT ;  /* 0x000000ff0000720c */ /* 0x000fc60003f86270 */
[----:B------:R-:W5:Y:S04]  /*c0c0*/  LDL R61, [R1+0x2338] ;  /* 0x00233800013d7983 */ /* 0x000f680000100800 */
[----:B------:R1:W-:Y:S04]  /*c0d0*/  STL [R1+0x2af4], R50 ;  /* 0x002af43201007387 */ /* 0x0003e80000100800 */
[----:B------:R-:W5:Y:S04]  /*c0e0*/  LDL R2, [R1+0x233c] ;  /* 0x00233c0001027983 */ /* 0x000f680000100800 */
[----:B------:R-:W-:Y:S04]  /*c0f0*/  STL [R1+0x2af8], R49 ;  /* 0x002af83101007387 */ /* 0x000fe80000100800 */
[----:B------:R-:W5:Y:S01]  /*c100*/  LDL R0, [R1+0x2340] ;  /* 0x0023400001007983 */ /* 0x000f620000100800 */
[----:B------:R-:W-:-:S02]  /*c110*/  @!P5 IMAD.MOV R48, RZ, RZ, -R48 ;  /* 0x000000ffff30d224 */ /* 0x000fc400078e0a30 */
[----:B------:R-:W-:-:S03]  /*c120*/  @!P3 IMAD.MOV R47, RZ, RZ, -R47 ;  /* 0x000000ffff2fb224 */ /* 0x000fc600078e0a2f */
[----:B------:R-:W-:Y:S01]  /*c130*/  STL [R1+0x2afc], R48 ;  /* 0x002afc3001007387 */ /* 0x000fe20000100800 */
[----:B------:R-:W-:Y:S02]  /*c140*/  @!P2 IMAD.MOV R46, RZ, RZ, -R46 ;  /* 0x000000ffff2ea224 */ /* 0x000fe400078e0a2e */
[----:B------:R-:W-:Y:S02]  /*c150*/  @!P1 IMAD.MOV R45, RZ, RZ, -R45 ;  /* 0x000000ffff2d9224 */ /* 0x000fe400078e0a2d */
[----:B------:R-:W-:Y:S01]  /*c160*/  @!P4 IMAD.MOV R44, RZ, RZ, -R44 ;  /* 0x000000ffff2cc224 */ /* 0x000fe200078e0a2c */
[----:B--2---:R-:W-:Y:S02]  /*c170*/  ISETP.GE.AND P5, PT, R55, RZ, PT ;  /* 0x000000ff3700720c */ /* 0x004fe40003fa6270 */
[----:B------:R-:W2:Y:S04]  /*c180*/  LDL R55, [R1+0x2344] ;  /* 0x0023440001377983 */ /* 0x000ea80000100800 */
[----:B------:R-:W-:Y:S01]  /*c190*/  STL [R1+0x2b00], R47 ;  /* 0x002b002f01007387 */ /* 0x000fe20000100800 */
[----:B---3--:R-:W-:-:S03]  /*c1a0*/  ISETP.GE.AND P3, PT, R58, RZ, PT ;  /* 0x000000ff3a00720c */ /* 0x008fc60003f66270 */
[----:B------:R-:W3:Y:S03]  /*c1b0*/  LDL R58, [R1+0x2348] ;  /* 0x00234800013a7983 */ /* 0x000ee60000100800 */
[----:B------:R-:W-:Y:S01]  /*c1c0*/  @!P5 IMAD.MOV R43, RZ, RZ, -R43 ;  /* 0x000000ffff2bd224 */ /* 0x000fe200078e0a2b */
[----:B------:R-:W-:Y:S01]  /*c1d0*/  STL [R1+0x2b04], R46 ;  /* 0x002b042e01007387 */ /* 0x000fe20000100800 */
[----:B----4-:R-:W-:-:S03]  /*c1e0*/  ISETP.GE.AND P2, PT, R59, RZ, PT ;  /* 0x000000ff3b00720c */ /* 0x010fc60003f46270 */
[----:B------:R-:W4:Y:S02]  /*c1f0*/  LDL R59, [R1+0x234c] ;  /* 0x00234c00013b7983 */ /* 0x000f240000100800 */
[----:B------:R-:W-:Y:S02]  /*c200*/  @!P3 IMAD.MOV R42, RZ, RZ, -R42 ;  /* 0x000000ffff2ab224 */ /* 0x000fe400078e0a2a */
[----:B------:R-:W-:Y:S01]  /*c210*/  STL [R1+0x2b08], R45 ;  /* 0x002b082d01007387 */ /* 0x000fe20000100800 */
[----:B-----5:R-:W-:-:S03]  /*c220*/  ISETP.GE.AND P1, PT, R60, RZ, PT ;  /* 0x000000ff3c00720c */ /* 0x020fc60003f26270 */
[----:B------:R-:W5:Y:S04]  /*c230*/  LDL R60, [R1+0x2350] ;  /* 0x00235000013c7983 */ /* 0x000f680000100800 */
[----:B------:R-:W-:Y:S01]  /*c240*/  STL [R1+0x2b0c], R44 ;  /* 0x002b0c2c01007387 */ /* 0x000fe20000100800 */
[----:B------:R-:W-:-:S03]  /*c250*/  ISETP.GE.AND P4, PT, R61, RZ, PT ;  /* 0x000000ff3d00720c */ /* 0x000fc60003f86270 */
[----:B------:R-:W5:Y:S04]  /*c260*/  LDL R61, [R1+0x2358] ;  /* 0x00235800013d7983 */ /* 0x000f680000100800 */
[----:B------:R-:W-:Y:S01]  /*c270*/  STL [R1+0x2b10], R43 ;  /* 0x002b102b01007387 */ /* 0x000fe20000100800 */
[----:B------:R-:W-:-:S03]  /*c280*/  ISETP.GE.AND P5, PT, R2, RZ, PT ;  /* 0x000000ff0200720c */ /* 0x000fc60003fa6270 */
[----:B------:R-:W5:Y:S04]  /*c290*/  LDL R2, [R1+0x235c] ;  /* 0x00235c0001027983 */ /* 0x000f680000100800 */
[----:B------:R-:W-:Y:S01]  /*c2a0*/  STL [R1+0x2b14], R42 ;  /* 0x002b142a01007387 */ /* 0x000fe20000100800 */
[----:B------:R-:W-:-:S03]  /*c2b0*/  ISETP.GE.AND P3, PT, R0, RZ, PT ;  /* 0x000000ff0000720c */ /* 0x000fc60003f66270 */
[----:B------:R-:W5:Y:S01]  /*c2c0*/  LDL R0, [R1+0x2360] ;  /* 0x0023600001007983 */ /* 0x000f620000100800 */
[----:B------:R-:W-:Y:S02]  /*c2d0*/  @!P2 IMAD.MOV R41, RZ, RZ, -R41 ;  /* 0x000000ffff29a224 */ /* 0x000fe400078e0a29 */
[----:B------:R-:W-:-:S03]  /*c2e0*/  @!P1 IMAD.MOV R40, RZ, RZ, -R40 ;  /* 0x000000ffff289224 */ /* 0x000fc600078e0a28 */
[----:B------:R-:W-:Y:S01]  /*c2f0*/  STL [R1+0x2b18], R41 ;  /* 0x002b182901007387 */ /* 0x000fe20000100800 */
[----:B------:R-:W-:Y:S02]  /*c300*/  @!P4 IMAD.MOV R39, RZ, RZ, -R39 ;  /* 0x000000ffff27c224 */ /* 0x000fe400078e0a27 */
[----:B------:R-:W-:Y:S02]  /*c310*/  @!P5 IMAD.MOV R38, RZ, RZ, -R38 ;  /* 0x000000ffff26d224 */ /* 0x000fe400078e0a26 */
[----:B------:R-:W-:Y:S01]  /*c320*/  @!P3 IMAD.MOV R37, RZ, RZ, -R37 ;  /* 0x000000ffff25b224 */ /* 0x000fe200078e0a25 */
[----:B--2---:R-:W-:Y:S02]  /*c330*/  ISETP.GE.AND P2, PT, R55, RZ, PT ;  /* 0x000000ff3700720c */ /* 0x004fe40003f46270 */
[----:B------:R-:W2:Y:S01]  /*c340*/  LDL R55, [R1+0x2364] ;  /* 0x0023640001377983 */ /* 0x000ea20000100800 */
[----:B---3--:R-:W-:-:S03]  /*c350*/  ISETP.GE.AND P1, PT, R58, RZ, PT ;  /* 0x000000ff3a00720c */ /* 0x008fc60003f26270 */
[----:B------:R-:W-:Y:S04]  /*c360*/  STL [R1+0x2b1c], R40 ;  /* 0x002b1c2801007387 */ /* 0x000fe80000100800 */
[----:B------:R-:W3:Y:S03]  /*c370*/  LDL R58, [R1+0x2368] ;  /* 0x00236800013a7983 */ /* 0x000ee60000100800 */
[----:B------:R-:W-:Y:S01]  /*c380*/  @!P2 IMAD.MOV R36, RZ, RZ, -R36 ;  /* 0x000000ffff24a224 */ /* 0x000fe200078e0a24 */
[----:B----4-:R-:W-:Y:S01]  /*c390*/  ISETP.GE.AND P4, PT, R59, RZ, PT ;  /* 0x000000ff3b00720c */ /* 0x010fe20003f86270 */
[----:B------:R-:W-:Y:S04]  /*c3a0*/  STL [R1+0x2b20], R39 ;  /* 0x002b202701007387 */ /* 0x000fe80000100800 */
[----:B------:R-:W-:Y:S01]  /*c3b0*/  STL [R1+0x2b24], R38 ;  /* 0x002b242601007387 */ /* 0x000fe20000100800 */
[----:B------:R-:W-:Y:S01]  /*c3c0*/  @!P1 IMAD.MOV R35, RZ, RZ, -R35 ;  /* 0x000000ffff239224 */ /* 0x000fe200078e0a23 */
[----:B-----5:R-:W-:-:S02]  /*c3d0*/  ISETP.GE.AND P5, PT, R60, RZ, PT ;  /* 0x000000ff3c00720c */ /* 0x020fc40003fa6270 */
[----:B------:R-:W4:Y:S04]  /*c3e0*/  LDL R59, [R1+0x236c] ;  /* 0x00236c00013b7983 */ /* 0x000f280000100800 */
[----:B------:R-:W-:Y:S01]  /*c3f0*/  STL [R1+0x2b28], R37 ;  /* 0x002b282501007387 */ /* 0x000fe20000100800 */
[----:B------:R-:W-:-:S03]  /*c400*/  ISETP.GE.AND P3, PT, R61, RZ, PT ;  /* 0x000000ff3d00720c */ /* 0x000fc60003f66270 */
[----:B------:R-:W5:Y:S04]  /*c410*/  LDL R60, [R1+0x28c0] ;  /* 0x0028c000013c7983 */ /* 0x000f680000100800 */
[----:B------:R-:W-:Y:S01]  /*c420*/  STL [R1+0x2b2c], R36 ;  /* 0x002b2c2401007387 */ /* 0x000fe20000100800 */
[----:B------:R-:W-:-:S03]  /*c430*/  ISETP.GE.AND P2, PT, R2, RZ, PT ;  /* 0x000000ff0200720c */ /* 0x000fc60003f46270 */
[----:B------:R-:W5:Y:S04]  /*c440*/  LDL R61, [R1+0x28b8] ;  /* 0x0028b800013d7983 */ /* 0x000f680000100800 */
[----:B------:R-:W5:Y:S01]  /*c450*/  LDL R2, [R1+0x28b4] ;  /* 0x0028b40001027983 */ /* 0x000f620000100800 */
[----:B------:R-:W-:-:S03]  /*c460*/  ISETP.GE.AND P1, PT, R0, RZ, PT ;  /* 0x000000ff0000720c */ /* 0x000fc60003f26270 */
[----:B------:R-:W-:Y:S04]  /*c470*/  STL [R1+0x2b30], R35 ;  /* 0x002b302301007387 */ /* 0x000fe80000100800 */
[----:B------:R-:W5:Y:S01]  /*c480*/  LDL R0, [R1+0x28ac] ;  /* 0x0028ac0001007983 */ /* 0x000f620000100800 */
[----:B------:R-:W-:Y:S02]  /*c490*/  @!P4 IMAD.MOV R34, RZ, RZ, -R34 ;  /* 0x000000ffff22c224 */ /* 0x000fe400078e0a22 */
[----:B------:R-:W-:-:S03]  /*c4a0*/  @!P5 IMAD.MOV R33, RZ, RZ, -R33 ;  /* 0x000000ffff21d224 */ /* 0x000fc600078e0a21 */
[----:B------:R-:W-:Y:S04]  /*c4b0*/  STL [R1+0x2b34], R34 ;  /* 0x002b342201007387 */ /* 0x000fe80000100800 */
[----:B0-----:R-:W5:Y:S04]  /*c4c0*/  LDL R54, [R1+0x28a4] ;  /* 0x0028a40001367983 */ /* 0x001f680000100800 */
[----:B------:R-:W-:Y:S01]  /*c4d0*/  STL [R1+0x2b38], R33 ;  /* 0x002b382101007387 */ /* 0x000fe20000100800 */
[----:B------:R-:W-:Y:S02]  /*c4e0*/  @!P3 IMAD.MOV R32, RZ, RZ, -R32 ;  /* 0x000000ffff20b224 */ /* 0x000fe400078e0a20 */
[----:B------:R-:W-:-:S02]  /*c4f0*/  @!P2 IMAD.MOV R31, RZ, RZ, -R31 ;  /* 0x000000ffff1fa224 */ /* 0x000fc400078e0a1f */
[----:B------:R-:W-:Y:S01]  /*c500*/  @!P1 IMAD.MOV R30, RZ, RZ, -R30 ;  /* 0x000000ffff1e9224 */ /* 0x000fe200078e0a1e */
[----:B--2---:R-:W-:Y:S02]  /*c510*/  ISETP.GE.AND P4, PT, R55, RZ, PT ;  /* 0x000000ff3700720c */ /* 0x004fe40003f86270 */
[----:B------:R-:W2:Y:S01]  /*c520*/  LDL R55, [R1+0x28a0] ;  /* 0x0028a00001377983 */ /* 0x000ea20000100800 */
[----:B---3--:R-:W-:-:S03]  /*c530*/  ISETP.GE.AND P5, PT, R58, RZ, PT ;  /* 0x000000ff3a00720c */ /* 0x008fc60003fa6270 */
[----:B------:R-:W3:Y:S04]  /*c540*/  LDL R58, [R1+0x289c] ;  /* 0x00289c00013a7983 */ /* 0x000ee80000100800 */
        /* <DEDUP_REMOVED lines=9> */
[----:B------:R-:W5:Y:S01]  /*c5e0*/  LDL R61, [R1+0x288c] ;  /* 0x00288c00013d7983 */ /* 0x000f620000100800 */
[----:B------:R-:W-:Y:S01]  /*c5f0*/  @!P4 IMAD.MOV R29, RZ, RZ, -R29 ;  /* 0x000000ffff1dc224 */ /* 0x000fe200078e0a1d */
[----:B------:R-:W-:Y:S02]  /*c600*/  ISETP.GE.AND P5, PT, R0, RZ, PT ;  /* 0x000000ff0000720c */ /* 0x000fe40003fa6270 */
[----:B-1----:R-:W5:Y:S04]  /*c610*/  LDL R52, [R1+0x287c] ;  /* 0x00287c0001347983 */ /* 0x002f680000100800 */
[----:B------:R-:W5:Y:S01]  /*c620*/  LDL R0, [R1+0x2880] ;  /* 0x0028800001007983 */ /* 0x000f620000100800 */
[----:B------:R-:W-:-:S03]  /*c630*/  ISETP.GE.AND P4, PT, R2, RZ, PT ;  /* 0x000000ff0200720c */ /* 0x000fc60003f86270 */
[----:B------:R-:W5:Y:S01]  /*c640*/  LDL R2, [R1+0x2888] ;  /* 0x0028880001027983 */ /* 0x000f620000100800 */
[----:B------:R-:W-:Y:S02]  /*c650*/  @!P1 IMAD.MOV R25, RZ, RZ, -R25 ;  /* 0x000000ffff199224 */ /* 0x000fe400078e0a19 */
[----:B------:R-:W-:Y:S01]  /*c660*/  @!P3 IMAD.MOV R27, RZ, RZ, -R27 ;  /* 0x000000ffff1bb224 */ /* 0x000fe200078e0a1b */
[----:B------:R-:W5:Y:S01]  /*c670*/  LDL R53, [R1+0x2878] ;  /* 0x0028780001357983 */ /* 0x000f620000100800 */
[----:B------:R-:W-:-:S03]  /*c680*/  ISETP.GE.AND P3, PT, R54, RZ, PT ;  /* 0x000000ff3600720c */ /* 0x000fc60003f66270 */
[----:B------:R-:W5:Y:S01]  /*c690*/  LDL R54, [R1+0x2870] ;  /* 0x0028700001367983 */ /* 0x000f620000100800 */
[----:B------:R-:W-:Y:S02]  /*c6a0*/  @!P2 IMAD.MOV R26, RZ, RZ, -R26 ;  /* 0x000000ffff1aa224 */ /* 0x000fe400078e0a1a */
[----:B------:R-:W-:Y:S01]  /*c6b0*/  @!P4 IMAD.MOV R24, RZ, RZ, -R24 ;  /* 0x000000ffff18c224 */ /* 0x000fe200078e0a18 */
[----:B------:R-:W5:Y:S01]  /*c6c0*/  LDL R50, [R1+0x284c] ;  /* 0x00284c0001327983 */ /* 0x000f620000100800 */
[----:B------:R-:W-:-:S03]  /*c6d0*/  @!P5 IMAD.MOV R23, RZ, RZ, -R23 ;  /* 0x000000ffff17d224 */ /* 0x000fc600078e0a17 */
[----:B------:R-:W5:Y:S02]  /*c6e0*/  LDL R51, [R1+0x2848] ;  /* 0x0028480001337983 */ /* 0x000f640000100800 */
[----:B------:R-:W-:Y:S01]  /*c6f0*/  @!P3 IMAD.MOV R22, RZ, RZ, -R22 ;  /* 0x000000ffff16b224 */ /* 0x000fe200078e0a16 */
[----:B---3--:R-:W-:Y:S02]  /*c700*/  ISETP.GE.AND P1, PT, R58, RZ, PT ;  /* 0x000000ff3a00720c */ /* 0x008fe40003f26270 */
[----:B------:R-:W3:Y:S11]  /*c710*/  LDL R58, [R1+0x2864] ;  /* 0x00286400013a7983 */ /* 0x000ef60000100800 */
[----:B------:R-:W-:Y:S01]  /*c720*/  @!P1 IMAD.MOV R20, RZ, RZ, -R20 ;  /* 0x000000ffff149224 */ /* 0x000fe200078e0a14 */
[----:B--2---:R-:W-:-:S02]  /*c730*/  ISETP.GE.AND P2, PT, R55, RZ, PT ;  /* 0x000000ff3700720c */ /* 0x004fc40003f46270 */
[----:B------:R-:W2:Y:S01]  /*c740*/  LDL R55, [R1+0x2868] ;  /* 0x0028680001377983 */ /* 0x000ea20000100800 */
[----:B----4-:R-:W-:-:S03]  /*c750*/  ISETP.GE.AND P4, PT, R59, RZ, PT ;  /* 0x000000ff3b00720c */ /* 0x010fc60003f86270 */
[----:B------:R-:W4:Y:S01]  /*c760*/  LDL R59, [R1+0x2860] ;  /* 0x00286000013b7983 */ /* 0x000f220000100800 */
[----:B-----5:R-:W-:-:S03]  /*c770*/  ISETP.GE.AND P5, PT, R60, RZ, PT ;  /* 0x000000ff3c00720c */ /* 0x020fc60003fa6270 */
[----:B------:R-:W5:Y:S01]  /*c780*/  LDL R60, [R1+0x285c] ;  /* 0x00285c00013c7983 */ /* 0x000f620000100800 */
[----:B------:R-:W-:-:S03]  /*c790*/  ISETP.GE.AND P1, PT, R0, RZ, PT ;  /* 0x000000ff0000720c */ /* 0x000fc60003f26270 */
[----:B------:R-:W5:Y:S01]  /*c7a0*/  LDL R0, [R1+0x2850] ;  /* 0x0028500001007983 */ /* 0x000f620000100800 */
[----:B------:R-:W-:-:S03]  /*c7b0*/  ISETP.GE.AND P3, PT, R61, RZ, PT ;  /* 0x000000ff3d00720c */ /* 0x000fc60003f66270 */
[----:B------:R-:W5:Y:S01]  /*c7c0*/  LDL R61, [R1+0x2858] ;  /* 0x00285800013d7983 */ /* 0x000f620000100800 */
[----:B------:R-:W-:Y:S01]  /*c7d0*/  @!P2 IMAD.MOV R21, RZ, RZ, -R21 ;  /* 0x000000ffff15a224 */ /* 0x000fe200078e0a15 */
[----:B------:R-:W-:Y:S02]  /*c7e0*/  ISETP.GE.AND P2, PT, R2, RZ, PT ;  /* 0x000000ff0200720c */ /* 0x000fe40003f46270 */
[----:B------:R-:W5:Y:S02]  /*c7f0*/  LDL R2, [R1+0x2854] ;  /* 0x0028540001027983 */ /* 0x000f640000100800 */
[----:B------:R-:W-:Y:S02]  /*c800*/  @!P1 IMAD.MOV R15, RZ, RZ, -R15 ;  /* 0x000000ffff0f9224 */ /* 0x000fe400078e0a0f */
[----:B------:R-:W-:Y:S01]  /*c810*/  @!P4 IMAD.MOV R19, RZ, RZ, -R19 ;  /* 0x000000ffff13c224 */ /* 0x000fe200078e0a13 */
[----:B------:R-:W-:Y:S01]  /*c820*/  ISETP.GE.AND P4, PT, R52, RZ, PT ;  /* 0x000000ff3400720c */ /* 0x000fe20003f86270 */
[----:B------:R-:W-:Y:S01]  /*c830*/  @!P5 IMAD.MOV R18, RZ, RZ, -R18 ;  /* 0x000000ffff12d224 */ /* 0x000fe200078e0a12 */
[----:B------:R-:W5:Y:S01]  /*c840*/  LDL R52, [R1+0x2844] ;  /* 0x0028440001347983 */ /* 0x000f620000100800 */
[----:B------:R-:W-:Y:S01]  /*c850*/  ISETP.GE.AND P5, PT, R53, RZ, PT ;  /* 0x000000ff3500720c */ /* 0x000fe20003fa6270 */
[----:B------:R-:W-:Y:S01]  /*c860*/  @!P3 IMAD.MOV R17, RZ, RZ, -R17 ;  /* 0x000000ffff11b224 */ /* 0x000fe200078e0a11 */
[----:B------:R-:W-:Y:S01]  /*c870*/  ISETP.GE.AND P3, PT, R54, RZ, PT ;  /* 0x000000ff3600720c */ /* 0x000fe20003f66270 */
[----:B------:R-:W-:-:S07]  /*c880*/  @!P2 IMAD.MOV R16, RZ, RZ, -R16 ;  /* 0x000000ffff10a224 */ /* 0x000fce00078e0a10 */
[----:B------:R-:W-:-:S03]  /*c890*/  @!P4 IMAD.MOV R14, RZ, RZ, -R14 ;  /* 0x000000ffff0ec224 */ /* 0x000fc600078e0a0e */
[----:B------:R-:W-:Y:S02]  /*c8a0*/  @!P5 IMAD.MOV R13, RZ, RZ, -R13 ;  /* 0x000000ffff0dd224 */ /* 0x000fe400078e0a0d */
[----:B------:R-:W-:Y:S01]  /*c8b0*/  @!P3 IMAD.MOV R12, RZ, RZ, -R12 ;  /* 0x000000ffff0cb224 */ /* 0x000fe200078e0a0c */
[----:B---3--:R-:W-:-:S13]  /*c8c0*/  ISETP.GE.AND P1, PT, R58, RZ, PT ;  /* 0x000000ff3a00720c */ /* 0x008fda0003f26270 */
[----:B------:R-:W-:Y:S01]  /*c8d0*/  @!P1 IMAD.MOV R10, RZ, RZ, -R10 ;  /* 0x000000ffff0a9224 */ /* 0x000fe200078e0a0a */
[----:B--2---:R-:W-:Y:S02]  /*c8e0*/  ISETP.GE.AND P2, PT, R55, RZ, PT ;  /* 0x000000ff3700720c */ /* 0x004fe40003f46270 */
[----:B----4-:R-:W-:Y:S02]  /*c8f0*/  ISETP.GE.AND P4, PT, R59, RZ, PT ;  /* 0x000000ff3b00720c */ /* 0x010fe40003f86270 */
[----:B-----5:R-:W-:Y:S02]  /*c900*/  ISETP.GE.AND P5, PT, R60, RZ, PT ;  /* 0x000000ff3c00720c */ /* 0x020fe40003fa6270 */
[----:B------:R-:W-:Y:S02]  /*c910*/  ISETP.GE.AND P1, PT, R0, RZ, PT ;  /* 0x000000ff0000720c */ /* 0x000fe40003f26270 */
[----:B------:R-:W2:Y:S04]  /*c920*/  LDL.LU R0, [R1+0xc0] ;  /* 0x0000c00001007983 */ /* 0x000ea80000300800 */
[----:B------:R-:W3:Y:S04]  /*c930*/  LDL.LU R53, [R1+0xc4] ;  /* 0x0000c40001357983 */ /* 0x000ee80000300800 */
[----:B------:R-:W4:Y:S04]  /*c940*/  LDL.LU R54, [R1+0xc8] ;  /* 0x0000c80001367983 */ /* 0x000f280000300800 */
[----:B------:R-:W5:Y:S04]  /*c950*/  LDL.LU R55, [R1+0xcc] ;  /* 0x0000cc0001377983 */ /* 0x000f680000300800 */
[----:B------:R-:W5:Y:S01]  /*c960*/  LDL.LU R58, [R1+0xd0] ;  /* 0x0000d000013a7983 */ /* 0x000f620000300800 */
[----:B------:R-:W-:-:S03]  /*c970*/  ISETP.GE.AND P3, PT, R61, RZ, PT ;  /* 0x000000ff3d00720c */ /* 0x000fc60003f66270 */
[----:B------:R-:W5:Y:S04]  /*c980*/  LDL.LU R59, [R1+0xd4] ;  /* 0x0000d400013b7983 */ /* 0x000f680000300800 */
[----:B------:R-:W5:Y:S04]  /*c990*/  LDL.LU R60, [R1+0xdc] ;  /* 0x0000dc00013c7983 */ /* 0x000f680000300800 */
[----:B------:R-:W5:Y:S01]  /*c9a0*/  LDL.LU R61, [R1+0xe4] ;  /* 0x0000e400013d7983 */ /* 0x000f620000300800 */
[----:B------:R-:W-:Y:S01]  /*c9b0*/  @!P2 IMAD.MOV R11, RZ, RZ, -R11 ;  /* 0x000000ffff0ba224 */ /* 0x000fe200078e0a0b */
[----:B------:R-:W-:-:S02]  /*c9c0*/  ISETP.GE.AND P2, PT, R2, RZ, PT ;  /* 0x000000ff0200720c */ /* 0x000fc40003f46270 */
[----:B------:R-:W0:Y:S01]  /*c9d0*/  S2R R2, SR_TID.X ;  /* 0x0000000000027919 */ /* 0x000e220000002100 */
[----:B------:R-:W-:Y:S02]  /*c9e0*/  ISETP.NE.AND P0, PT, R57, RZ, PT ;  /* 0x000000ff3900720c */ /* 0x000fe40003f05270 */
[----:B------:R-:W-:Y:S02]  /*c9f0*/  LOP3.LUT R57, RZ, R57, RZ, 0x33, !PT ;  /* 0x00000039ff397212 */ /* 0x000fe400078e33ff */
[----:B0-----:R-:W-:-:S05]  /*ca00*/  LOP3.LUT R2, R2, 0x1f, RZ, 0xc0, !PT ;  /* 0x0000001f02027812 */ /* 0x001fca00078ec0ff */
[----:B------:R-:W-:-:S05]  /*ca10*/  IMAD R2, R2, UR5, RZ ;  /* 0x0000000502027c24 */ /* 0x000fca000f8e02ff */
[----:B------:R-:W-:Y:S01]  /*ca20*/  IADD3 R2, P6, R2, UR6, RZ ;  /* 0x0000000602027c10 */ /* 0x000fe2000ffde0ff */
[----:B------:R-:W-:Y:S02]  /*ca30*/  @!P4 IMAD.MOV R9, RZ, RZ, -R9 ;  /* 0x000000ffff09c224 */ /* 0x000fe400078e0a09 */
[----:B------:R-:W-:Y:S02]  /*ca40*/  @!P5 IMAD.MOV R8, RZ, RZ, -R8 ;  /* 0x000000ffff08d224 */ /* 0x000fe400078e0a08 */
[----:B------:R-:W-:Y:S01]  /*ca50*/  @!P3 IMAD.MOV R7, RZ, RZ, -R7 ;  /* 0x000000ffff07b224 */ /* 0x000fe200078e0a07 */
[----:B------:R4:W-:Y:S01]  /*ca60*/  STL [R1+0x2a54], R2 ;  /* 0x002a540201007387 */ /* 0x0009e20000100800 */
[----:B------:R-:W-:Y:S01]  /*ca70*/  ISETP.GE.AND P4, PT, R50, RZ, PT ;  /* 0x000000ff3200720c */ /* 0x000fe20003f86270 */
[----:B------:R-:W-:Y:S01]  /*ca80*/  @!P2 IMAD.MOV R6, RZ, RZ, -R6 ;  /* 0x000000ffff06a224 */ /* 0x000fe200078e0a06 */
[----:B------:R-:W-:Y:S01]  /*ca90*/  ISETP.GE.AND P5, PT, R51, RZ, PT ;  /* 0x000000ff3300720c */ /* 0x000fe20003fa6270 */
[----:B------:R-:W-:Y:S01]  /*caa0*/  @!P1 IMAD.MOV R5, RZ, RZ, -R5 ;  /* 0x000000ffff059224 */ /* 0x000fe200078e0a05 */
[----:B------:R-:W-:Y:S01]  /*cab0*/  ISETP.GE.AND P3, PT, R52, RZ, PT ;  /* 0x000000ff3400720c */ /* 0x000fe20003f66270 */
[----:B------:R-:W-:Y:S01]  /*cac0*/  ULDC UR6, c[0x0][0x240] ;  /* 0x0000900000067ab9 */ /* 0x000fe20000000800 */
[----:B--2---:R-:W-:-:S05]  /*cad0*/  SEL R0, R57, R0, !P0 ;  /* 0x0000000039007207 */ /* 0x004fca0004000000 */
[----:B------:R3:W-:Y:S01]  /*cae0*/  STL [R1+0x2acc], R0 ;  /* 0x002acc0001007387 */ /* 0x0007e20000100800 */
[C---:B----4-:R-:W-:Y:S02]  /*caf0*/  SEL R2, R57.reuse, R54, !P0 ;  /* 0x0000003639027207 */ /* 0x050fe40004000000 */
[C---:B---3--:R-:W-:Y:S02]  /*cb00*/  SEL R0, R57.reuse, R53, !P0 ;  /* 0x0000003539007207 */ /* 0x048fe40004000000 */
[----:B-----5:R-:W-:-:S03]  /*cb10*/  SEL R30, R57, R55, !P0 ;  /* 0x00000037391e7207 */ /* 0x020fc60004000000 */
[----:B------:R0:W-:Y:S04]  /*cb20*/  STL [R1+0xc0], R0 ;  /* 0x0000c00001007387 */ /* 0x0001e80000100800 */
[----:B------:R1:W-:Y:S01]  /*cb30*/  STL [R1+0xc4], R2 ;  /* 0x0000c40201007387 */ /* 0x0003e20000100800 */
[----:B0-----:R-:W-:-:S03]  /*cb40*/  SEL R0, R57, R58, !P0 ;  /* 0x0000003a39007207 */ /* 0x001fc60004000000 */
[----:B------:R0:W-:Y:S01]  /*cb50*/  STL [R1+0xc8], R30 ;  /* 0x0000c81e01007387 */ /* 0x0001e20000100800 */
[----:B-1----:R-:W-:-:S03]  /*cb60*/  SEL R2, R57, R59, !P0 ;  /* 0x0000003b39027207 */ /* 0x002fc60004000000 */
[----:B------:R1:W-:Y:S01]  /*cb70*/  STL [R1+0xcc], R0 ;  /* 0x0000cc0001007387 */ /* 0x0003e20000100800 */
[----:B0-----:R-:W-:-:S03]  /*cb80*/  SEL R30, R57, R60, !P0 ;  /* 0x0000003c391e7207 */ /* 0x001fc60004000000 */
[----:B------:R0:W-:Y:S01]  /*cb90*/  STL [R1+0xd0], R2 ;  /* 0x0000d00201007387 */ /* 0x0001e20000100800 */
[----:B-1----:R-:W-:-:S03]  /*cba0*/  SEL R0, R57, R61, !P0 ;  /* 0x0000003d39007207 */ /* 0x002fc60004000000 */
[----:B0-----:R-:W2:Y:S04]  /*cbb0*/  LDL.LU R2, [R1+0xe8] ;  /* 0x0000e80001027983 */ /* 0x001ea80000300800 */
[----:B------:R0:W-:Y:S04]  /*cbc0*/  STL [R1+0xd4], R30 ;  /* 0x0000d41e01007387 */ /* 0x0001e80000100800 */
[----:B0-----:R-:W3:Y:S04]  /*cbd0*/  LDL.LU R30, [R1+0xec] ;  /* 0x0000ec00011e7983 */ /* 0x001ee80000300800 */
[----:B------:R2:W-:Y:S04]  /*cbe0*/  STL [R1+0xdc], R0 ;  /* 0x0000dc0001007387 */ /* 0x0005e80000100800 */
[----:B------:R-:W4:Y:S04]  /*cbf0*/  LDL.LU R31, [R1+0xf0] ;  /* 0x0000f000011f7983 */ /* 0x000f280000300800 */
[----:B------:R-:W5:Y:S04]  /*cc00*/  LDL.LU R32, [R1+0xf4] ;  /* 0x0000f40001207983 */ /* 0x000f680000300800 */
        /* <DEDUP_REMOVED lines=26> */
[----:B------:R-:W5:Y:S01]  /*cdb0*/  LDL.LU R61, [R1+0x8c] ;  /* 0x00008c00013d7983 */ /* 0x000f620000300800 */
[----:B--2---:R-:W-:-:S05]  /*cdc0*/  SEL R0, R57, R2, !P0 ;  /* 0x0000000239007207 */ /* 0x004fca0004000000 */
[----:B------:R5:W-:Y:S01]  /*cdd0*/  STL [R1+0xe4], R0 ;  /* 0x0000e40001007387 */ /* 0x000be20000100800 */
[----:B---3--:R-:W-:-:S05]  /*cde0*/  SEL R30, R57, R30, !P0 ;  /* 0x0000001e391e7207 */ /* 0x008fca0004000000 */
[----:B------:R0:W-:Y:S01]  /*cdf0*/  STL [R1+0xe8], R30 ;  /* 0x0000e81e01007387 */ /* 0x0001e20000100800 */
[C---:B----4-:R-:W-:Y:S02]  /*ce00*/  SEL R2, R57.reuse, R31, !P0 ;  /* 0x0000001f39027207 */ /* 0x050fe40004000000 */
[----:B-----5:R-:W-:-:S03]  /*ce10*/  SEL R0, R57, R32, !P0 ;  /* 0x0000002039007207 */ /* 0x020fc60004000000 */
        /* <DEDUP_REMOVED lines=8> */
[----:B------:R1:W-:Y:S01]  /*cea0*/  STL [R1+0x108], R0 ;  /* 0x0001080001007387 */ /* 0x0003e20000100800 */
[----:B0-----:R-:W-:-:S03]  /*ceb0*/  SEL R2, R57, R37, !P0 ;  /* 0x0000002539027207 */ /* 0x001fc60004000000 */
[----:B------:R0:W-:Y:S04]  /*cec0*/  STL [R1+0x10c], R30 ;  /* 0x00010c1e01007387 */ /* 0x0001e80000100800 */
[----:B------:R2:W-:Y:S01]  /*ced0*/  STL [R1+0x110], R2 ;  /* 0x0001100201007387 */ /* 0x0005e20000100800 */
[C---:B-1----:R-:W-:Y:S02]  /*cee0*/  SEL R0, R57.reuse, R38, !P0 ;  /* 0x0000002639007207 */ /* 0x042fe40004000000 */
[----:B0-----:R-:W-:-:S03]  /*cef0*/  SEL R30, R57, R39, !P0 ;  /* 0x00000027391e7207 */ /* 0x001fc60004000000 */
[----:B------:R0:W-:Y:S01]  /*cf00*/  STL [R1+0x118], R0 ;  /* 0x0001180001007387 */ /* 0x0001e20000100800 */
[----:B--2---:R-:W-:-:S03]  /*cf10*/  SEL R2, R57, R40, !P0 ;  /* 0x0000002839027207 */ /* 0x004fc60004000000 */
[----:B------:R1:W-:Y:S04]  /*cf20*/  STL [R1+0x11c], R30 ;  /* 0x00011c1e01007387 */ /* 0x0003e80000100800 */
[----:B------:R2:W-:Y:S01]  /*cf30*/  STL [R1+0x120], R2 ;  /* 0x0001200201007387 */ /* 0x0005e20000100800 */
[C---:B0-----:R-:W-:Y:S02]  /*cf40*/  SEL R0, R57.reuse, R41, !P0 ;  /* 0x0000002939007207 */ /* 0x041fe40004000000 */
[----:B-1----:R-:W-:-:S03]  /*cf50*/  SEL R30, R57, R42, !P0 ;  /* 0x0000002a391e7207 */ /* 0x002fc60004000000 */
        /* <DEDUP_REMOVED lines=30> */
[----:B------:R-:W-:Y:S01]  /*d140*/  STL [R1+0x168], R0 ;  /* 0x0001680001007387 */ /* 0x000fe20000100800 */
[----:B--2---:R-:W-:-:S03]  /*d150*/  SEL R2, R57, R60, !P0 ;  /* 0x0000003c39027207 */ /* 0x004fc60004000000 */
[----:B------:R0:W-:Y:S04]  /*d160*/  STL [R1+0x164], R30 ;  /* 0x0001641e01007387 */ /* 0x0001e80000100800 */
[----:B0-----:R-:W2:Y:S04]  /*d170*/  LDL.LU R30, [R1+0x88] ;  /* 0x00008800011e7983 */ /* 0x001ea80000300800 */
[----:B------:R0:W-:Y:S04]  /*d180*/  STL [R1+0x160], R2 ;  /* 0x0001600201007387 */ /* 0x0001e80000100800 */
[----:B------:R-:W3:Y:S04]  /*d190*/  LDL.LU R31, [R1+0x84] ;  /* 0x00008400011f7983 */ /* 0x000ee80000300800 */
        /* <DEDUP_REMOVED lines=25> */
[----:B------:R-:W-:-:S03]  /*d330*/  SEL R0, R57, R61, !P0 ;  /* 0x0000003d39007207 */ /* 0x000fc60004000000 */
[----:B------:R-:W5:Y:S04]  /*d340*/  LDL.LU R59, [R1+0x1c] ;  /* 0x00001c00013b7983 */ /* 0x000f680000300800 */
[----:B------:R-:W5:Y:S04]  /*d350*/  LDL.LU R60, [R1+0x18] ;  /* 0x00001800013c7983 */ /* 0x000f680000300800 */
[----:B------:R-:W5:Y:S04]  /*d360*/  LDL.LU R61, [R1+0x14] ;  /* 0x00001400013d7983 */ /* 0x000f680000300800 */
[----:B0-----:R-:W5:Y:S01]  /*d370*/  LDL.LU R2, [R1+0x10] ;  /* 0x0000100001027983 */ /* 0x001f620000300800 */
[----:B--2---:R-:W-:-:S05]  /*d380*/  SEL R30, R57, R30, !P0 ;  /* 0x0000001e391e7207 */ /* 0x004fca0004000000 */
[----:B------:R0:W-:Y:S01]  /*d390*/  STL [R1+0x158], R30 ;  /* 0x0001581e01007387 */ /* 0x0001e20000100800 */
[C---:B---3--:R-:W-:Y:S02]  /*d3a0*/  SEL R31, R57.reuse, R31, !P0 ;  /* 0x0000001f391f7207 */ /* 0x048fe40004000000 */
[C---:B----4-:R-:W-:Y:S01]  /*d3b0*/  SEL R32, R57.reuse, R32, !P0 ;  /* 0x0000002039207207 */ /* 0x050fe20004000000 */
[----:B0-----:R-:W2:Y:S01]  /*d3c0*/  LDL.LU R30, [R1+0x2b44] ;  /* 0x002b4400011e7983 */ /* 0x001ea20000300800 */
[----:B-----5:R-:W-:-:S03]  /*d3d0*/  SEL R33, R57, R33, !P0 ;  /* 0x0000002139217207 */ /* 0x020fc60004000000 */
[----:B------:R0:W-:Y:S01]  /*d3e0*/  STL [R1+0x154], R31 ;  /* 0x0001541f01007387 */ /* 0x0001e20000100800 */
[C---:B------:R-:W-:Y:S02]  /*d3f0*/  SEL R34, R57.reuse, R34, !P0 ;  /* 0x0000002239227207 */ /* 0x040fe40004000000 */
[C---:B------:R-:W-:Y:S01]  /*d400*/  SEL R35, R57.reuse, R35, !P0 ;  /* 0x0000002339237207 */ /* 0x040fe20004000000 */
[----:B0-----:R-:W3:Y:S01]  /*d410*/  LDL.LU R31, [R1+0x2b40] ;  /* 0x002b4000011f7983 */ /* 0x001ee20000300800 */
[----:B------:R-:W-:-:S03]  /*d420*/  SEL R36, R57, R36, !P0 ;  /* 0x0000002439247207 */ /* 0x000fc60004000000 */
[----:B------:R0:W-:Y:S01]  /*d430*/  STL [R1+0x150], R32 ;  /* 0x0001502001007387 */ /* 0x0001e20000100800 */
[C---:B------:R-:W-:Y:S02]  /*d440*/  SEL R37, R57.reuse, R37, !P0 ;  /* 0x0000002539257207 */ /* 0x040fe40004000000 */
[C---:B------:R-:W-:Y:S01]  /*d450*/  SEL R38, R57.reuse, R38, !P0 ;  /* 0x0000002639267207 */ /* 0x040fe20004000000 */
[----:B0-----:R-:W4:Y:S04]  /*d460*/  LDL.LU R32, [R1+0x2b3c] ;  /* 0x002b3c0001207983 */ /* 0x001f280000300800 */
[----:B------:R0:W-:Y:S01]  /*d470*/  STL [R1+0x14c], R33 ;  /* 0x00014c2101007387 */ /* 0x0001e20000100800 */
[----:B------:R-:W-:-:S03]  /*d480*/  SEL R39, R57, R39, !P0 ;  /* 0x0000002739277207 */ /* 0x000fc60004000000 */
[----:B0-----:R-:W5:Y:S04]  /*d490*/  LDL.LU R33, [R1+0x2b38] ;  /* 0x002b380001217983 */ /* 0x001f680000300800 */
[----:B------:R0:W-:Y:S01]  /*d4a0*/  STL [R1+0x148], R34 ;  /* 0x0001482201007387 */ /* 0x0001e20000100800 */
[----:B------:R-:W-:-:S03]  /*d4b0*/  SEL R40, R57, R40, !P0 ;  /* 0x0000002839287207 */ /* 0x000fc60004000000 */
[----:B0-----:R-:W2:Y:S04]  /*d4c0*/  LDL.LU R34, [R1+0x2b34] ;  /* 0x002b340001227983 */ /* 0x001ea80000300800 */
[----:B------:R0:W-:Y:S01]  /*d4d0*/  STL [R1+0x144], R35 ;  /* 0x0001442301007387 */ /* 0x0001e20000100800 */
[----:B------:R-:W-:-:S03]  /*d4e0*/  SEL R41, R57, R41, !P0 ;  /* 0x0000002939297207 */ /* 0x000fc60004000000 */
[----:B0-----:R-:W3:Y:S04]  /*d4f0*/  LDL.LU R35, [R1+0x2b30] ;  /* 0x002b300001237983 */ /* 0x001ee80000300800 */
[----:B------:R0:W-:Y:S01]  /*d500*/  STL [R1+0x140], R36 ;  /* 0x0001402401007387 */ /* 0x0001e20000100800 */
[----:B------:R-:W-:-:S03]  /*d510*/  SEL R42, R57, R42, !P0 ;  /* 0x0000002a392a7207 */ /* 0x000fc60004000000 */
[----:B0-----:R-:W4:Y:S04]  /*d520*/  LDL.LU R36, [R1+0x2b2c] ;  /* 0x002b2c0001247983 */ /* 0x001f280000300800 */
[----:B------:R0:W-:Y:S01]  /*d530*/  STL [R1+0x13c], R37 ;  /* 0x00013c2501007387 */ /* 0x0001e20000100800 */
[----:B------:R-:W-:-:S03]  /*d540*/  SEL R43, R57, R43, !P0 ;  /* 0x0000002b392b7207 */ /* 0x000fc60004000000 */
[----:B0-----:R-:W2:Y:S04]  /*d550*/  LDL.LU R37, [R1+0x2b28] ;  /* 0x002b280001257983 */ /* 0x001ea80000300800 */
        /* <DEDUP_REMOVED lines=48> */
[----:B------:R0:W-:Y:S04]  /*d860*/  STL [R1+0x90], R54 ;  /* 0x0000903601007387 */ /* 0x0001e80000100800 */
        /* <DEDUP_REMOVED lines=10> */
[----:B0-----:R-:W2:Y:S01]  /*d910*/  LDL.LU R61, [R1+0x2ad0] ;  /* 0x002ad000013d7983 */ /* 0x001ea20000300800 */
[----:B------:R-:W-:-:S05]  /*d920*/  SEL R2, R57, R2, !P0 ;  /* 0x0000000239027207 */ /* 0x000fca0004000000 */
[----:B------:R0:W-:Y:S01]  /*d930*/  STL [R1+0x78], R2 ;  /* 0x0000780201007387 */ /* 0x0001e20000100800 */
[C---:B-----5:R-:W-:Y:S02]  /*d940*/  SEL R38, R57.reuse, R38, !P0 ;  /* 0x0000002639267207 */ /* 0x060fe40004000000 */
[C---:B----4-:R-:W-:Y:S02]  /*d950*/  SEL R36, R57.reuse, R36, !P0 ;  /* 0x0000002439247207 */ /* 0x050fe40004000000 */
[C---:B---3--:R-:W-:Y:S02]  /*d960*/  SEL R35, R57.reuse, R35, !P0 ;  /* 0x0000002339237207 */ /* 0x048fe40004000000 */
[C---:B--2---:R-:W-:Y:S02]  /*d970*/  SEL R39, R57.reuse, R39, !P0 ;  /* 0x0000002739277207 */ /* 0x044fe40004000000 */
[C---:B------:R-:W-:Y:S02]  /*d980*/  SEL R33, R57.reuse, R33, !P0 ;  /* 0x0000002139217207 */ /* 0x040fe40004000000 */
[----:B------:R-:W-:-:S02]  /*d990*/  SEL R32, R57, R32, !P0 ;  /* 0x0000002039207207 */ /* 0x000fc40004000000 */
[C---:B------:R-:W-:Y:S02]  /*d9a0*/  SEL R41, R57.reuse, R41, !P0 ;  /* 0x0000002939297207 */ /* 0x040fe40004000000 */
[C---:B------:R-:W-:Y:S02]  /*d9b0*/  SEL R42, R57.reuse, R42, !P0 ;  /* 0x0000002a392a7207 */ /* 0x040fe40004000000 */
[C---:B------:R-:W-:Y:S02]  /*d9c0*/  SEL R44, R57.reuse, R44, !P0 ;  /* 0x0000002c392c7207 */ /* 0x040fe40004000000 */
[C---:B------:R-:W-:Y:S02]  /*d9d0*/  SEL R45, R57.reuse, R45, !P0 ;  /* 0x0000002d392d7207 */ /* 0x040fe40004000000 */
        /* <DEDUP_REMOVED lines=8> */
[C---:B0-----:R-:W-:Y:S02]  /*da60*/  SEL R2, R57.reuse, R60, !P0 ;  /* 0x0000003c39027207 */ /* 0x041fe40004000000 */
[----:B------:R-:W-:-:S05]  /*da70*/  SEL R61, R57, R61, !P0 ;  /* 0x0000003d393d7207 */ /* 0x000fca0004000000 */
[----:B------:R-:W-:Y:S04]  /*da80*/  STL [R1+0x74], R61 ;  /* 0x0000743d01007387 */ /* 0x000fe80000100800 */
[----:B------:R0:W-:Y:S04]  /*da90*/  STL [R1+0x70], R2 ;  /* 0x0000700201007387 */ /* 0x0001e80000100800 */
[----:B------:R-:W-:Y:S01]  /*daa0*/  STL [R1+0x6c], R59 ;  /* 0x00006c3b01007387 */ /* 0x000fe20000100800 */
[----:B0-----:R-:W-:-:S03]  /*dab0*/  SEL R2, R57, R55, !P0 ;  /* 0x0000003739027207 */ /* 0x001fc60004000000 */
        /* <DEDUP_REMOVED lines=25> */
[----:B------:R0:W-:Y:S01]  /*dc50*/  STL [R1+0x1c], R2 ;  /* 0x00001c0201007387 */ /* 0x0001e20000100800 */
[----:B------:R-:W1:Y:S01]  /*dc60*/  S2R R43, SR_TID.X ;  /* 0x00000000002b7919 */ /* 0x000e620000002100 */
[C---:B0-----:R-:W-:Y:S02]  /*dc70*/  SEL R2, R57.reuse, R34, !P0 ;  /* 0x0000002239027207 */ /* 0x041fe40004000000 */
[----:B------:R-:W-:Y:S04]  /*dc80*/  STL [R1+0x18], R36 ;  /* 0x0000182401007387 */ /* 0x000fe80000100800 */
[----:B------:R-:W-:Y:S04]  /*dc90*/  STL [R1+0x14], R35 ;  /* 0x0000142301007387 */ /* 0x000fe80000100800 */
[----:B------:R0:W-:Y:S04]  /*dca0*/  STL [R1+0x10], R2 ;  /* 0x0000100201007387 */ /* 0x0001e80000100800 */
[----:B------:R-:W-:Y:S04]  /*dcb0*/  STL [R1+0xc], R33 ;  /* 0x00000c2101007387 */ /* 0x000fe80000100800 */
[----:B------:R-:W2:Y:S01]  /*dcc0*/  LDL.LU R44, [R1+0xc0] ;  /* 0x0000c000012c7983 */ /* 0x000ea20000300800 */
[----:B0-----:R-:W-:-:S03]  /*dcd0*/  SEL R2, R57, R31, !P0 ;  /* 0x0000001f39027207 */ /* 0x001fc60004000000 */
[----:B------:R-:W-:Y:S01]  /*dce0*/  STL [R1+0x8], R32 ;  /* 0x0000082001007387 */ /* 0x000fe20000100800 */
[----:B------:R-:W-:-:S03]  /*dcf0*/  SEL R61, R57, R29, !P0 ;  /* 0x0000001d393d7207 */ /* 0x000fc60004000000 */
[----:B------:R-:W3:Y:S01]  /*dd00*/  LDL.LU R45, [R1+0xc4] ;  /* 0x0000c400012d7983 */ /* 0x000ee20000300800 */
[----:B------:R-:W-:-:S03]  /*dd10*/  SEL R60, R57, R28, !P0 ;  /* 0x0000001c393c7207 */ /* 0x000fc60004000000 */
[----:B------:R0:W-:Y:S01]  /*dd20*/  STL [R1+0x4], R2 ;  /* 0x0000040201007387 */ /* 0x0001e20000100800 */
[----:B------:R-:W-:-:S03]  /*dd30*/  SEL R59, R57, R27, !P0 ;  /* 0x0000001b393b7207 */ /* 0x000fc60004000000 */
[----:B------:R-:W4:Y:S01]  /*dd40*/  LDL.LU R46, [R1+0xc8] ;  /* 0x0000c800012e7983 */ /* 0x000f220000300800 */
[----:B------:R-:W-:-:S03]  /*dd50*/  SEL R58, R57, R26, !P0 ;  /* 0x0000001a393a7207 */ /* 0x000fc60004000000 */
[----:B------:R-:W5:Y:S01]  /*dd60*/  LDL.LU R47, [R1+0xcc] ;  /* 0x0000cc00012f7983 */ /* 0x000f620000300800 */
[----:B0-----:R-:W-:-:S03]  /*dd70*/  SEL R2, R57, R30, !P0 ;  /* 0x0000001e39027207 */ /* 0x001fc60004000000 */
[----:B------:R-:W5:Y:S01]  /*dd80*/  LDL.LU R48, [R1+0xd0] ;  /* 0x0000d00001307983 */ /* 0x000f620000300800 */
[----:B------:R-:W-:-:S03]  /*dd90*/  SEL R55, R57, R25, !P0 ;  /* 0x0000001939377207 */ /* 0x000fc60004000000 */
[----:B------:R-:W5:Y:S01]  /*dda0*/  LDL.LU R49, [R1+0xd4] ;  /* 0x0000d40001317983 */ /* 0x000f620000300800 */
[----:B------:R-:W-:-:S03]  /*ddb0*/  SEL R54, R57, R24, !P0 ;  /* 0x0000001839367207 */ /* 0x000fc60004000000 */
[----:B------:R0:W-:Y:S01]  /*ddc0*/  STL [R1+0x2a58], R2 ;  /* 0x002a580201007387 */ /* 0x0001e20000100800 */
[----:B------:R-:W-:-:S03]  /*ddd0*/  SEL R53, R57, R23, !P0 ;  /* 0x0000001739357207 */ /* 0x000fc60004000000 */
[----:B------:R-:W-:Y:S01]  /*dde0*/  STL [R1+0x2a5c], R61 ;  /* 0x002a5c3d01007387 */ /* 0x000fe20000100800 */
        /* <DEDUP_REMOVED lines=22> */
[----:B------:R-:W-:Y:S02]  /*df50*/  SEL R11, R57, R11, !P0 ;  /* 0x0000000b390b7207 */ /* 0x000fe40004000000 */
[----:B-1----:R-:W-:Y:S01]  /*df60*/  LOP3.LUT R43, R43, 0x1f, RZ, 0xc0, !PT ;  /* 0x0000001f2b2b7812 */ /* 0x002fe200078ec0ff */
[----:B------:R-:W-:Y:S01]  /*df70*/  STL [R1+0x2a8c], R17 ;  /* 0x002a8c1101007387 */ /* 0x000fe20000100800 */
[C---:B------:R-:W-:Y:S01]  /*df80*/  SEL R10, R57.reuse, R10, !P0 ;  /* 0x0000000a390a7207 */ /* 0x040fe20004000000 */
[----:B------:R-:W-:Y:S02]  /*df90*/  @!P4 IMAD.MOV R4, RZ, RZ, -R4 ;  /* 0x000000ffff04c224 */ /* 0x000fe400078e0a04 */
[----:B------:R-:W-:Y:S01]  /*dfa0*/  STL [R1+0x2a90], R16 ;  /* 0x002a901001007387 */ /* 0x000fe20000100800 */
[----:B------:R-:W-:Y:S01]  /*dfb0*/  SEL R9, R57, R9, !P0 ;  /* 0x0000000939097207 */ /* 0x000fe20004000000 */
[----:B------:R-:W-:-:S02]  /*dfc0*/  @!P5 IMAD.MOV R3, RZ, RZ, -R3 ;  /* 0x000000ffff03d224 */ /* 0x000fc400078e0a03 */
[----:B------:R-:W-:Y:S01]  /*dfd0*/  STL [R1+0x2a94], R15 ;  /* 0x002a940f01007387 */ /* 0x000fe20000100800 */
[C---:B------:R-:W-:Y:S01]  /*dfe0*/  SEL R8, R57.reuse, R8, !P0 ;  /* 0x0000000839087207 */ /* 0x040fe20004000000 */
[----:B------:R-:W-:Y:S02]  /*dff0*/  @!P3 IMAD.MOV R56, RZ, RZ, -R56 ;  /* 0x000000ffff38b224 */ /* 0x000fe400078e0a38 */
[----:B------:R-:W-:Y:S01]  /*e000*/  STL [R1+0x2a98], R14 ;  /* 0x002a980e01007387 */ /* 0x000fe20000100800 */
[----:B------:R-:W-:Y:S01]  /*e010*/  SEL R7, R57, R7, !P0 ;  /* 0x0000000739077207 */ /* 0x000fe20004000000 */
[----:B------:R-:W-:Y:S02]  /*e020*/  IMAD R43, R43, UR5, RZ ;  /* 0x000000052b2b7c24 */ /* 0x000fe4000f8e02ff */
        /* <DEDUP_REMOVED lines=11> */
[----:B------:R-:W-:Y:S01]  /*e0e0*/  LEA.HI.X.SX32 R20, R43, UR7, 0x1, P6 ;  /* 0x000000072b147c11 */ /* 0x000fe2000b0f0eff */
[----:B------:R-:W-:Y:S02]  /*e0f0*/  ULDC UR7, c[0x0][0x238] ;  /* 0x00008e0000077ab9 */ /* 0x000fe40000000800 */
[----:B------:R-:W-:Y:S04]  /*e100*/  STL [R1+0x2ab4], R7 ;  /* 0x002ab40701007387 */ /* 0x000fe80000100800 */
[----:B------:R-:W-:Y:S04]  /*e110*/  STL [R1+0x2ab8], R6 ;  /* 0x002ab80601007387 */ /* 0x000fe80000100800 */
[----:B------:R1:W-:Y:S04]  /*e120*/  STL [R1+0x2abc], R5 ;  /* 0x002abc0501007387 */ /* 0x0003e80000100800 */
[----:B------:R-:W-:Y:S04]  /*e130*/  STL [R1+0x2ac0], R4 ;  /* 0x002ac00401007387 */ /* 0x000fe80000100800 */
[----:B------:R1:W-:Y:S04]  /*e140*/  STL [R1+0x2ac4], R3 ;  /* 0x002ac40301007387 */ /* 0x0003e80000100800 */
[----:B------:R-:W-:Y:S04]  /*e150*/  STL [R1+0x2ac8], R56 ;  /* 0x002ac83801007387 */ /* 0x000fe80000100800 */
[----:B------:R-:W-:Y:S04]  /*e160*/  STL [R1+0x2a50], R20 ;  /* 0x002a501401007387 */ /* 0x000fe80000100800 */
[----:B------:R-:W5:Y:S04]  /*e170*/  LDL.LU R28, [R1+0xdc] ;  /* 0x0000dc00011c7983 */ /* 0x000f680000300800 */
[----:B------:R-:W5:Y:S04]  /*e180*/  LDL.LU R29, [R1+0xe4] ;  /* 0x0000e400011d7983 */ /* 0x000f680000300800 */
[----:B0-----:R-:W5:Y:S04]  /*e190*/  LDL.LU R2, [R1+0xe8] ;  /* 0x0000e80001027983 */ /* 0x001f680000300800 */
        /* <DEDUP_REMOVED lines=14> */
[----:B--2---:R-:W-:-:S03]  /*e280*/  IMAD R21, R44, UR6, RZ ;  /* 0x000000062c157c24 */ /* 0x004fc6000f8e02ff */
[----:B------:R-:W2:Y:S01]  /*e290*/  LDL.LU R44, [R1+0x188] ;  /* 0x00018800012c7983 */ /* 0x000ea20000300800 */
[----:B---3--:R-:W-:-:S03]  /*e2a0*/  IMAD R22, R45, UR6, RZ ;  /* 0x000000062d167c24 */ /* 0x008fc6000f8e02ff */
[----:B------:R-:W3:Y:S01]  /*e2b0*/  LDL.LU R45, [R1+0x184] ;  /* 0x00018400012d7983 */ /* 0x000ee20000300800 */
[----:B----4-:R-:W-:-:S03]  /*e2c0*/  IMAD R23, R46, UR6, RZ ;  /* 0x000000062e177c24 */ /* 0x010fc6000f8e02ff */
[----:B------:R-:W4:Y:S01]  /*e2d0*/  LDL.LU R46, [R1+0x180] ;  /* 0x00018000012e7983 */ /* 0x000f220000300800 */
[----:B-----5:R-:W-:-:S03]  /*e2e0*/  IMAD R24, R47, UR6, RZ ;  /* 0x000000062f187c24 */ /* 0x020fc6000f8e02ff */
[----:B------:R-:W5:Y:S01]  /*e2f0*/  LDL.LU R47, [R1+0x17c] ;  /* 0x00017c00012f7983 */ /* 0x000f620000300800 */
[----:B------:R-:W-:-:S03]  /*e300*/  IMAD R25, R48, UR6, RZ ;  /* 0x0000000630197c24 */ /* 0x000fc6000f8e02ff */
[----:B------:R-:W5:Y:S01]  /*e310*/  LDL.LU R48, [R1+0x178] ;  /* 0x0001780001307983 */ /* 0x000f620000300800 */
[----:B------:R-:W-:-:S03]  /*e320*/  IMAD R26, R49, UR6, RZ ;  /* 0x00000006311a7c24 */ /* 0x000fc6000f8e02ff */
[----:B------:R-:W5:Y:S04]  /*e330*/  LDL.LU R49, [R1+0x174] ;  /* 0x0001740001317983 */ /* 0x000f680000300800 */
[----:B------:R-:W2:Y:S04]  /*e340*/  LDL.LU R53, [R1+0x170] ;  /* 0x0001700001357983 */ /* 0x000ea80000300800 */
[----:B------:R-:W1:Y:S04]  /*e350*/  LDL.LU R54, [R1+0xb0] ;  /* 0x0000b00001367983 */ /* 0x000e680000300800 */
[----:B------:R-:W3:Y:S04]  /*e360*/  LDL.LU R55, [R1+0xb4] ;  /* 0x0000b40001377983 */ /* 0x000ee80000300800 */
[----:B------:R-:W4:Y:S04]  /*e370*/  LDL.LU R58, [R1+0xbc] ;  /* 0x0000bc00013a7983 */ /* 0x000f280000300800 */
[----:B------:R-:W5:Y:S04]  /*e380*/  LDL.LU R59, [R1+0x16c] ;  /* 0x00016c00013b7983 */ /* 0x000f680000300800 */
[----:B------:R-:W2:Y:S04]  /*e390*/  LDL.LU R60, [R1+0x168] ;  /* 0x00016800013c7983 */ /* 0x000ea80000300800 */
[----:B------:R-:W2:Y:S01]  /*e3a0*/  LDL.LU R61, [R1+0x164] ;  /* 0x00016400013d7983 */ /* 0x000ea20000300800 */
[----:B------:R-:W-:-:S02]  /*e3b0*/  IMAD R27, R28, UR6, RZ ;  /* 0x000000061c1b7c24 */ /* 0x000fc4000f8e02ff */
[----:B------:R-:W-:Y:S02]  /*e3c0*/  IMAD R28, R29, UR6, RZ ;  /* 0x000000061d1c7c24 */ /* 0x000fe4000f8e02ff */
[----:B------:R-:W-:Y:S02]  /*e3d0*/  IMAD R29, R2, UR6, RZ ;  /* 0x00000006021d7c24 */ /* 0x000fe4000f8e02ff */
[----:B------:R-:W2:Y:S01]  /*e3e0*/  LDL.LU R2, [R1+0x160] ;  /* 0x0001600001027983 */ /* 0x000ea20000300800 */
[----:B-1----:R-:W-:Y:S02]  /*e3f0*/  IMAD R5, R54, UR6, RZ ;  /* 0x0000000636057c24 */ /* 0x002fe4000f8e02ff */
[----:B---3--:R-:W-:-:S03]  /*e400*/  IMAD R3, R55, UR6, RZ ;  /* 0x0000000637037c24 */ /* 0x008fc6000f8e02ff */
[----:B------:R5:W-:Y:S01]  /*e410*/  STL [R1+0xb0], R5 ;  /* 0x0000b00501007387 */ /* 0x000be20000100800 */
[----:B----4-:R-:W-:-:S03]  /*e420*/  IMAD R4, R58, UR6, RZ ;  /* 0x000000063a047c24 */ /* 0x010fc6000f8e02ff */
[----:B------:R2:W-:Y:S01]  /*e430*/  STL [R1+0xb4], R3 ;  /* 0x0000b40301007387 */ /* 0x0005e20000100800 */
[----:B-----5:R-:W-:-:S03]  /*e440*/  IMAD R5, R59, UR6, RZ ;  /* 0x000000063b057c24 */ /* 0x020fc6000f8e02ff */
[----:B------:R0:W-:Y:S01]  /*e450*/  STL [R1+0xbc], R4 ;  /* 0x0000bc0401007387 */ /* 0x0001e20000100800 */
[----:B--2---:R-:W-:-:S03]  /*e460*/  IMAD R3, R60, UR6, RZ ;  /* 0x000000063c037c24 */ /* 0x004fc6000f8e02ff */
[----:B------:R-:W-:Y:S04]  /*e470*/  STL [R1+0xc0], R5 ;  /* 0x0000c00501007387 */ /* 0x000fe80000100800 */
[----:B------:R-:W2:Y:S01]  /*e480*/  LDL.LU R56, [R1+0x158] ;  /* 0x0001580001387983 */ /* 0x000ea20000300800 */
[----:B0-----:R-:W-:-:S03]  /*e490*/  IMAD R4, R61, UR6, RZ ;  /* 0x000000063d047c24 */ /* 0x001fc6000f8e02ff */
[----:B------:R0:W-:Y:S04]  /*e4a0*/  STL [R1+0xc4], R3 ;  /* 0x0000c40301007387 */ /* 0x0001e80000100800 */
[----:B0-----:R-:W3:Y:S04]  /*e4b0*/  LDL.LU R3, [R1+0x154] ;  /* 0x0001540001037983 */ /* 0x001ee80000300800 */
[----:B------:R0:W-:Y:S04]  /*e4c0*/  STL [R1+0xc8], R4 ;  /* 0x0000c80401007387 */ /* 0x0001e80000100800 */
[----:B0-----:R-:W4:Y:S01]  /*e4d0*/  LDL.LU R4, [R1+0x150] ;  /* 0x0001500001047983 */ /* 0x001f220000300800 */
[----:B------:R-:W-:-:S02]  /*e4e0*/  IMAD R57, R53, UR6, RZ ;  /* 0x0000000635397c24 */ /* 0x000fc4000f8e02ff */
[----:B------:R-:W-:Y:S02]  /*e4f0*/  IMAD R5, R2, UR6, RZ ;  /* 0x0000000602057c24 */ /* 0x000fe4000f8e02ff */
[----:B------:R-:W-:Y:S02]  /*e500*/  IMAD R2, R0, UR6, RZ ;  /* 0x0000000600027c24 */ /* 0x000fe4000f8e02ff */
[----:B------:R-:W5:Y:S04]  /*e510*/  LDL.LU R0, [R1+0x2acc] ;  /* 0x002acc0001007983 */ /* 0x000f680000300800 */
[----:B------:R0:W-:Y:S04]  /*e520*/  STL [R1+0xcc], R5 ;  /* 0x0000cc0501007387 */ /* 0x0001e80000100800 */
[----:B0-----:R-:W5:Y:S04]  /*e530*/  LDL.LU R5, [R1+0x14c] ;  /* 0x00014c0001057983 */ /* 0x001f680000300800 */
[----:B------:R-:W5:Y:S04]  /*e540*/  LDL.LU R6, [R1+0x148] ;  /* 0x0001480001067983 */ /* 0x000f680000300800 */
[----:B------:R0:W-:Y:S04]  /*e550*/  STL [R1+0xd0], R2 ;  /* 0x0000d00201007387 */ /* 0x0001e80000100800 */
        /* <DEDUP_REMOVED lines=23> */
[----:B0-----:R-:W5:Y:S01]  /*e6d0*/  LDL.LU R2, [R1+0x80] ;  /* 0x0000800001027983 */ /* 0x001f620000300800 */
[----:B--2---:R-:W-:-:S05]  /*e6e0*/  IMAD R56, R56, UR6, RZ ;  /* 0x0000000638387c24 */ /* 0x004fca000f8e02ff */
[----:B------:R-:W-:Y:S01]  /*e6f0*/  STL [R1+0xd4], R56 ;  /* 0x0000d43801007387 */ /* 0x000fe20000100800 */
[----:B---3--:R-:W-:-:S05]  /*e700*/  IMAD R20, R3, UR6, RZ ;  /* 0x0000000603147c24 */ /* 0x008fca000f8e02ff */
[----:B------:R-:W-:Y:S01]  /*e710*/  STL [R1+0xdc], R20 ;  /* 0x0000dc1401007387 */ /* 0x000fe20000100800 */
[----:B----4-:R-:W-:Y:S02]  /*e720*/  IMAD R3, R4, UR6, RZ ;  /* 0x0000000604037c24 */ /* 0x010fe4000f8e02ff */
[----:B-----5:R-:W-:-:S05]  /*e730*/  IMAD R0, R0, UR6, RZ ;  /* 0x0000000600007c24 */ /* 0x020fca000f8e02ff */
[----:B------:R-:W-:Y:S04]  /*e740*/  STL [R1+0x2a4c], R0 ;  /* 0x002a4c0001007387 */ /* 0x000fe80000100800 */
[----:B------:R0:W-:Y:S02]  /*e750*/  STL [R1+0xe4], R3 ;  /* 0x0000e40301007387 */ /* 0x0001e40000100800 */
[----:B0-----:R-:W-:Y:S02]  /*e760*/  IMAD R3, R5, UR6, RZ ;  /* 0x0000000605037c24 */ /* 0x001fe4000f8e02ff */
[----:B------:R-:W-:-:S03]  /*e770*/  IMAD R0, R6, UR6, RZ ;  /* 0x0000000606007c24 */ /* 0x000fc6000f8e02ff */
[----:B------:R0:W-:Y:S01]  /*e780*/  STL [R1+0xe8], R3 ;  /* 0x0000e80301007387 */ /* 0x0001e20000100800 */
[----:B------:R-:W-:-:S03]  /*e790*/  IMAD R4, R7, UR6, RZ ;  /* 0x0000000607047c24 */ /* 0x000fc6000f8e02ff */
[----:B------:R1:W-:Y:S01]  /*e7a0*/  STL [R1+0xf0], R0 ;  /* 0x0000f00001007387 */ /* 0x0003e20000100800 */
[----:B0-----:R-:W-:-:S03]  /*e7b0*/  IMAD R3, R8, UR6, RZ ;  /* 0x0000000608037c24 */ /* 0x001fc6000f8e02ff */
[----:B------:R0:W-:Y:S01]  /*e7c0*/  STL [R1+0xf4], R4 ;  /* 0x0000f40401007387 */ /* 0x0001e20000100800 */
[----:B-1----:R-:W-:-:S03]  /*e7d0*/  IMAD R0, R9, UR6, RZ ;  /* 0x0000000609007c24 */ /* 0x002fc6000f8e02ff */
        /* <DEDUP_REMOVED lines=40> */
[----:B------:R-:W-:Y:S04]  /*ea60*/  STL [R1+0x88], R4 ;  /* 0x0000880401007387 */ /* 0x000fe80000100800 */
[----:B------:R-:W2:Y:S01]  /*ea70*/  LDL.LU R56, [R1+0x7c] ;  /* 0x00007c0001387983 */ /* 0x000ea20000300800 */
[----:B0-----:R-:W-:-:S03]  /*ea80*/  IMAD R0, R2, UR6, RZ ;  /* 0x0000000602007c24 */ /* 0x001fc6000f8e02ff */
        /* <DEDUP_REMOVED lines=30> */
[----:B0-----:R-:W5:Y:S04]  /*ec70*/  LDL.LU R0, [R1+0x8] ;  /* 0x0000080001007983 */ /* 0x001f680000300800 */
[----:B------:R-:W5:Y:S01]  /*ec80*/  LDL.LU R20, [R1+0x4] ;  /* 0x0000040001147983 */ /* 0x000f620000300800 */
[----:B--2---:R-:W-:-:S05]  /*ec90*/  IMAD R56, R56, UR6, RZ ;  /* 0x0000000638387c24 */ /* 0x004fca000f8e02ff */
[----:B------:R0:W-:Y:S01]  /*eca0*/  STL [R1+0x7c], R56 ;  /* 0x00007c3801007387 */ /* 0x0001e20000100800 */
[----:B---3--:R-:W-:-:S03]  /*ecb0*/  IMAD R3, R3, UR6, RZ ;  /* 0x0000000603037c24 */ /* 0x008fc6000f8e02ff */
[----:B0-----:R-:W2:Y:S04]  /*ecc0*/  LDL.LU R56, [R1+0x2ac8] ;  /* 0x002ac80001387983 */ /* 0x001ea80000300800 */
[----:B------:R0:W-:Y:S01]  /*ecd0*/  STL [R1+0x78], R3 ;  /* 0x0000780301007387 */ /* 0x0001e20000100800 */
[----:B----4-:R-:W-:Y:S02]  /*ece0*/  IMAD R4, R4, UR6, RZ ;  /* 0x0000000604047c24 */ /* 0x010fe4000f8e02ff */
[----:B-----5:R-:W-:Y:S01]  /*ecf0*/  IMAD R5, R5, UR6, RZ ;  /* 0x0000000605057c24 */ /* 0x020fe2000f8e02ff */
[----:B0-----:R-:W3:Y:S01]  /*ed00*/  LDL.LU R3, [R1+0x2ac4] ;  /* 0x002ac40001037983 */ /* 0x001ee20000300800 */
[----:B------:R-:W-:-:S03]  /*ed10*/  IMAD R6, R6, UR6, RZ ;  /* 0x0000000606067c24 */ /* 0x000fc6000f8e02ff */
[----:B------:R0:W-:Y:S01]  /*ed20*/  STL [R1+0x74], R4 ;  /* 0x0000740401007387 */ /* 0x0001e20000100800 */
[----:B------:R-:W-:Y:S02]  /*ed30*/  IMAD R7, R7, UR6, RZ ;  /* 0x0000000607077c24 */ /* 0x000fe4000f8e02ff */
[----:B------:R-:W-:Y:S01]  /*ed40*/  IMAD R8, R8, UR6, RZ ;  /* 0x0000000608087c24 */ /* 0x000fe2000f8e02ff */
[----:B0-----:R-:W4:Y:S01]  /*ed50*/  LDL.LU R4, [R1+0x2ac0] ;  /* 0x002ac00001047983 */ /* 0x001f220000300800 */
[----:B------:R-:W-:-:S03]  /*ed60*/  IMAD R9, R9, UR6, RZ ;  /* 0x0000000609097c24 */ /* 0x000fc6000f8e02ff */
[----:B------:R0:W-:Y:S01]  /*ed70*/  STL [R1+0x70], R5 ;  /* 0x0000700501007387 */ /* 0x0001e20000100800 */
[----:B------:R-:W-:Y:S02]  /*ed80*/  IMAD R10, R10, UR6, RZ ;  /* 0x000000060a0a7c24 */ /* 0x000fe4000f8e02ff */
[----:B------:R-:W-:Y:S01]  /*ed90*/  IMAD R11, R11, UR6, RZ ;  /* 0x000000060b0b7c24 */ /* 0x000fe2000f8e02ff */
[----:B0-----:R-:W5:Y:S04]  /*eda0*/  LDL.LU R5, [R1+0x2abc] ;  /* 0x002abc0001057983 */ /* 0x001f680000300800 */
[----:B------:R0:W-:Y:S01]  /*edb0*/  STL [R1+0x6c], R6 ;  /* 0x00006c0601007387 */ /* 0x0001e20000100800 */
[----:B------:R-:W-:-:S03]  /*edc0*/  IMAD R12, R12, UR6, RZ ;  /* 0x000000060c0c7c24 */ /* 0x000fc6000f8e02ff */
[----:B0-----:R-:W2:Y:S04]  /*edd0*/  LDL.LU R6, [R1+0x2ab8] ;  /* 0x002ab80001067983 */ /* 0x001ea80000300800 */
[----:B------:R0:W-:Y:S01]  /*ede0*/  STL [R1+0x68], R7 ;  /* 0x0000680701007387 */ /* 0x0001e20000100800 */
[----:B------:R-:W-:-:S03]  /*edf0*/  IMAD R13, R13, UR6, RZ ;  /* 0x000000060d0d7c24 */ /* 0x000fc6000f8e02ff */
[----:B0-----:R-:W3:Y:S04]  /*ee00*/  LDL.LU R7, [R1+0x2ab4] ;  /* 0x002ab40001077983 */ /* 0x001ee80000300800 */
[----:B------:R0:W-:Y:S01]  /*ee10*/  STL [R1+0x64], R8 ;  /* 0x0000640801007387 */ /* 0x0001e20000100800 */
[----:B------:R-:W-:-:S03]  /*ee20*/  IMAD R14, R14, UR6, RZ ;  /* 0x000000060e0e7c24 */ /* 0x000fc6000f8e02ff */
[----:B0-----:R-:W4:Y:S04]  /*ee30*/  LDL.LU R8, [R1+0x2ab0] ;  /* 0x002ab00001087983 */ /* 0x001f280000300800 */
[----:B------:R0:W-:Y:S01]  /*ee40*/  STL [R1+0x60], R9 ;  /* 0x0000600901007387 */ /* 0x0001e20000100800 */
[----:B------:R-:W-:-:S03]  /*ee50*/  IMAD R15, R15, UR6, RZ ;  /* 0x000000060f0f7c24 */ /* 0x000fc6000f8e02ff */
        /* <DEDUP_REMOVED lines=46> */
[----:B------:R0:W-:Y:S04]  /*f140*/  STL [R1+0x20], R55 ;  /* 0x0000203701007387 */ /* 0x0001e80000100800 */
[----:B0-----:R-:W5:Y:S04]  /*f150*/  LDL.LU R55, [R1+0x2a6c] ;  /* 0x002a6c0001377983 */ /* 0x001f680000300800 */
[----:B------:R0:W-:Y:S04]  /*f160*/  STL [R1+0x1c], R58 ;  /* 0x00001c3a01007387 */ /* 0x0001e80000100800 */
[----:B0-----:R-:W2:Y:S04]  /*f170*/  LDL.LU R58, [R1+0x2a68] ;  /* 0x002a6800013a7983 */ /* 0x001ea80000300800 */
[----:B------:R0:W-:Y:S04]  /*f180*/  STL [R1+0x18], R59 ;  /* 0x0000183b01007387 */ /* 0x0001e80000100800 */
[----:B0-----:R-:W3:Y:S04]  /*f190*/  LDL.LU R59, [R1+0x2a64] ;  /* 0x002a6400013b7983 */ /* 0x001ee80000300800 */
[----:B------:R0:W-:Y:S04]  /*f1a0*/  STL [R1+0x14], R60 ;  /* 0x0000143c01007387 */ /* 0x0001e80000100800 */
[----:B0-----:R-:W4:Y:S04]  /*f1b0*/  LDL.LU R60, [R1+0x2a60] ;  /* 0x002a6000013c7983 */ /* 0x001f280000300800 */
[----:B------:R0:W-:Y:S04]  /*f1c0*/  STL [R1+0x10], R61 ;  /* 0x0000103d01007387 */ /* 0x0001e80000100800 */
[----:B0-----:R-:W5:Y:S04]  /*f1d0*/  LDL.LU R61, [R1+0x2a5c] ;  /* 0x002a5c00013d7983 */ /* 0x001f680000300800 */
[----:B------:R0:W-:Y:S04]  /*f1e0*/  STL [R1+0xc], R2 ;  /* 0x00000c0201007387 */ /* 0x0001e80000100800 */
[----:B0-----:R-:W2:Y:S01]  /*f1f0*/  LDL.LU R2, [R1+0x2a58] ;  /* 0x002a580001027983 */ /* 0x001ea20000300800 */
[----:B------:R-:W-:-:S05]  /*f200*/  IMAD R0, R0, UR6, RZ ;  /* 0x0000000600007c24 */ /* 0x000fca000f8e02ff */
[----:B------:R2:W-:Y:S02]  /*f210*/  STL [R1+0x8], R0 ;  /* 0x0000080001007387 */ /* 0x0005e40000100800 */
[----:B--2---:R-:W-:Y:S02]  /*f220*/  IMAD R0, R2, UR6, RZ ;  /* 0x0000000602007c24 */ /* 0x004fe4000f8e02ff */
[----:B------:R-:W2:Y:S01]  /*f230*/  LDL.LU R2, [R1+0x2a54] ;  /* 0x002a540001027983 */ /* 0x000ea20000300800 */
[----:B------:R-:W-:-:S05]  /*f240*/  IMAD R20, R20, UR6, RZ ;  /* 0x0000000614147c24 */ /* 0x000fca000f8e02ff */
[----:B------:R2:W-:Y:S02]  /*f250*/  STL [R1+0x4], R20 ;  /* 0x0000041401007387 */ /* 0x0005e40000100800 */
[----:B--2---:R-:W-:-:S05]  /*f260*/  IADD3 R20, P3, R21, R2, RZ ;  /* 0x0000000215147210 */ /* 0x004fca0007f7e0ff */
[----:B------:R0:W-:Y:S02]  /*f270*/  STL [R1+0x1f3c], R20 ;  /* 0x001f3c1401007387 */ /* 0x0001e40000100800 */
[----:B0-----:R-:W-:-:S05]  /*f280*/  IADD3 R20, P2, R22, R2, RZ ;  /* 0x0000000216147210 */ /* 0x001fca0007f5e0ff */
        /* <DEDUP_REMOVED lines=10> */
[----:B------:R0:W-:Y:S04]  /*f330*/  STL [R1+0x1f54], R20 ;  /* 0x001f541401007387 */ /* 0x0001e80000100800 */
[----:B0-----:R-:W2:Y:S01]  /*f340*/  LDL.LU R20, [R1+0x2a50] ;  /* 0x002a500001147983 */ /* 0x001ea20000300800 */
[----:B------:R-:W-:Y:S02]  /*f350*/  IMAD R30, R30, UR6, RZ ;  /* 0x000000061e1e7c24 */ /* 0x000fe4000f8e02ff */
[----:B------:R-:W-:Y:S02]  /*f360*/  IMAD R31, R31, UR6, RZ ;  /* 0x000000061f1f7c24 */ /* 0x000fe4000f8e02ff */
[----:B------:R-:W-:Y:S02]  /*f370*/  IMAD R32, R32, UR6, RZ ;  /* 0x0000000620207c24 */ /* 0x000fe4000f8e02ff */
[----:B------:R-:W-:-:S02]  /*f380*/  IMAD R33, R33, UR6, RZ ;  /* 0x0000000621217c24 */ /* 0x000fc4000f8e02ff */
[----:B------:R-:W-:Y:S02]  /*f390*/  IMAD R34, R34, UR6, RZ ;  /* 0x0000000622227c24 */ /* 0x000fe4000f8e02ff */
[----:B------:R-:W-:Y:S02]  /*f3a0*/  IMAD R35, R35, UR6, RZ ;  /* 0x0000000623237c24 */ /* 0x000fe4000f8e02ff */
        /* <DEDUP_REMOVED lines=8> */
[----:B------:R-:W-:Y:S01]  /*f430*/  IMAD R44, R44, UR6, RZ ;  /* 0x000000062c2c7c24 */ /* 0x000fe2000f8e02ff */
[----:B--2---:R-:W-:-:S05]  /*f440*/  LEA.HI.X.SX32 R21, R21, R20, 0x1, P3 ;  /* 0x0000001415157211 */ /* 0x004fca00018f0eff */
[----:B------:R0:W-:Y:S01]  /*f450*/  STL [R1+0x1f34], R21 ;  /* 0x001f341501007387 */ /* 0x0001e20000100800 */
[----:B------:R-:W-:Y:S02]  /*f460*/  LEA.HI.X.SX32 R22, R22, R20, 0x1, P2 ;  /* 0x0000001416167211 */ /* 0x000fe400010f0eff */
[----:B0-----:R-:W-:-:S05]  /*f470*/  IADD3 R21, P3, R28, R2, RZ ;  /* 0x000000021c157210 */ /* 0x001fca0007f7e0ff */
[----:B------:R0:W-:Y:S04]  /*f480*/  STL [R1+0x1f38], R21 ;  /* 0x001f381501007387 */ /* 0x0001e80000100800 */
[----:B------:R1:W-:Y:S01]  /*f490*/  STL [R1+0x1f2c], R22 ;  /* 0x001f2c1601007387 */ /* 0x0003e20000100800 */
[----:B0-----:R-:W-:Y:S02]  /*f4a0*/  IADD3 R21, P2, R29, R2, RZ ;  /* 0x000000021d157210 */ /* 0x001fe40007f5e0ff */
[----:B-1----:R-:W-:-:S03]  /*f4b0*/  LEA.HI.X.SX32 R22, R23, R20, 0x1, P1 ;  /* 0x0000001417167211 */ /* 0x002fc600008f0eff */
[----:B------:R0:W-:Y:S01]  /*f4c0*/  STL [R1+0x1f30], R21 ;  /* 0x001f301501007387 */ /* 0x0001e20000100800 */
[----:B------:R-:W-:-:S03]  /*f4d0*/  LEA.HI.X.SX32 R23, R24, R20, 0x1, P0 ;  /* 0x0000001418177211 */ /* 0x000fc600000f0eff */
[----:B------:R1:W-:Y:S01]  /*f4e0*/  STL [R1+0x1f24], R22 ;  /* 0x001f241601007387 */ /* 0x0003e20000100800 */
[-C--:B0-----:R-:W-:Y:S02]  /*f4f0*/  IADD3 R21, P1, R30, R2.reuse, RZ ;  /* 0x000000021e157210 */ /* 0x081fe40007f3e0ff */
[----:B-1----:R-:W-:-:S03]  /*f500*/  IADD3 R22, P0, R31, R2, RZ ;  /* 0x000000021f167210 */ /* 0x002fc60007f1e0ff */
[----:B------:R0:W-:Y:S04]  /*f510*/  STL [R1+0x1f28], R21 ;  /* 0x001f281501007387 */ /* 0x0001e80000100800 */
[----:B------:R1:W-:Y:S01]  /*f520*/  STL [R1+0x1f1c], R23 ;  /* 0x001f1c1701007387 */ /* 0x0003e20000100800 */
[----:B0-----:R-:W-:-:S03]  /*f530*/  LEA.HI.X.SX32 R21, R25, R20, 0x1, P6 ;  /* 0x0000001419157211 */ /* 0x001fc600030f0eff */
[----:B------:R0:W-:Y:S01]  /*f540*/  STL [R1+0x1f20], R22 ;  /* 0x001f201601007387 */ /* 0x0001e20000100800 */
[----:B-1----:R-:W-:-:S03]  /*f550*/  IADD3 R23, P6, R32, R2, RZ ;  /* 0x0000000220177210 */ /* 0x002fc60007fde0ff */
[----:B------:R1:W-:Y:S04]  /*f560*/  STL [R1+0x1f14], R21 ;  /* 0x001f141501007387 */ /* 0x0003e80000100800 */
[----:B------:R2:W-:Y:S01]  /*f570*/  STL [R1+0x1f18], R23 ;  /* 0x001f181701007387 */ /* 0x0005e20000100800 */
[----:B0-----:R-:W-:Y:S02]  /*f580*/  LEA.HI.X.SX32 R22, R26, R20, 0x1, P5 ;  /* 0x000000141a167211 */ /* 0x001fe400028f0eff */
[----:B-1----:R-:W-:-:S03]  /*f590*/  IADD3 R21, P5, R33, R2, RZ ;  /* 0x0000000221157210 */ /* 0x002fc60007fbe0ff */
[----:B------:R0:W-:Y:S01]  /*f5a0*/  STL [R1+0x1f0c], R22 ;  /* 0x001f0c1601007387 */ /* 0x0001e20000100800 */
[----:B--2---:R-:W-:-:S03]  /*f5b0*/  LEA.HI.X.SX32 R23, R27, R20, 0x1, P4 ;  /* 0x000000141b177211 */ /* 0x004fc600020f0eff */
[----:B------:R1:W-:Y:S04]  /*f5c0*/  STL [R1+0x1f10], R21 ;  /* 0x001f101501007387 */ /* 0x0003e80000100800 */
[----:B------:R2:W-:Y:S01]  /*f5d0*/  STL [R1+0x1f04], R23 ;  /* 0x001f041701007387 */ /* 0x0005e20000100800 */
[----:B0-----:R-:W-:Y:S02]  /*f5e0*/  IADD3 R22, P4, R34, R2, RZ ;  /* 0x0000000222167210 */ /* 0x001fe40007f9e0ff */
[----:B-1----:R-:W-:-:S03]  /*f5f0*/  LEA.HI.X.SX32 R21, R28, R20, 0x1, P3 ;  /* 0x000000141c157211 */ /* 0x002fc600018f0eff */
[----:B------:R0:W-:Y:S01]  /*f600*/  STL [R1+0x1f08], R22 ;  /* 0x001f081601007387 */ /* 0x0001e20000100800 */
[----:B--2---:R-:W-:-:S03]  /*f610*/  IADD3 R23, P3, R35, R2, RZ ;  /* 0x0000000223177210 */ /* 0x004fc60007f7e0ff */
        /* <DEDUP_REMOVED lines=19> */
[----:B------:R-:W-:Y:S01]  /*f750*/  STL [R1+0x1ed4], R23 ;  /* 0x001ed41701007387 */ /* 0x000fe20000100800 */
[----:B0-----:R-:W-:-:S03]  /*f760*/  IADD3 R22, P5, R40, R2, RZ ;  /* 0x0000000228167210 */ /* 0x001fc60007fbe0ff */
[----:B------:R-:W2:Y:S01]  /*f770*/  LDL.LU R29, [R1+0xb0] ;  /* 0x0000b000011d7983 */ /* 0x000ea20000300800 */
[----:B-1----:R-:W-:-:S03]  /*f780*/  LEA.HI.X.SX32 R21, R34, R20, 0x1, P4 ;  /* 0x0000001422157211 */ /* 0x002fc600020f0eff */
[----:B------:R0:W-:Y:S04]  /*f790*/  STL [R1+0x1ed8], R22 ;  /* 0x001ed81601007387 */ /* 0x0001e80000100800 */
[----:B------:R1:W-:Y:S04]  /*f7a0*/  STL [R1+0x1ecc], R21 ;  /* 0x001ecc1501007387 */ /* 0x0003e80000100800 */
[----:B------:R-:W3:Y:S01]  /*f7b0*/  LDL.LU R28, [R1+0xb4] ;  /* 0x0000b400011c7983 */ /* 0x000ee20000300800 */
[----:B0-----:R-:W-:Y:S02]  /*f7c0*/  IADD3 R22, P4, R41, R2, RZ ;  /* 0x0000000229167210 */ /* 0x001fe40007f9e0ff */
[----:B-1----:R-:W-:-:S03]  /*f7d0*/  LEA.HI.X.SX32 R21, R35, R20, 0x1, P3 ;  /* 0x0000001423157211 */ /* 0x002fc600018f0eff */
[----:B------:R0:W-:Y:S04]  /*f7e0*/  STL [R1+0x1ed0], R22 ;  /* 0x001ed01601007387 */ /* 0x0001e80000100800 */
[----:B------:R1:W-:Y:S04]  /*f7f0*/  STL [R1+0x1ec4], R21 ;  /* 0x001ec41501007387 */ /* 0x0003e80000100800 */
[----:B------:R-:W4:Y:S01]  /*f800*/  LDL.LU R27, [R1+0xbc] ;  /* 0x0000bc00011b7983 */ /* 0x000f220000300800 */
[----:B0-----:R-:W-:Y:S02]  /*f810*/  IADD3 R22, P3, R42, R2, RZ ;  /* 0x000000022a167210 */ /* 0x001fe40007f7e0ff */
[----:B-1----:R-:W-:-:S03]  /*f820*/  LEA.HI.X.SX32 R21, R36, R20, 0x1, P2 ;  /* 0x0000001424157211 */ /* 0x002fc600010f0eff */
[----:B------:R0:W-:Y:S04]  /*f830*/  STL [R1+0x1ec8], R22 ;  /* 0x001ec81601007387 */ /* 0x0001e80000100800 */
[----:B------:R1:W-:Y:S04]  /*f840*/  STL [R1+0x1ebc], R21 ;  /* 0x001ebc1501007387 */ /* 0x0003e80000100800 */
[----:B------:R-:W5:Y:S01]  /*f850*/  LDL.LU R26, [R1+0xc0] ;  /* 0x0000c000011a7983 */ /* 0x000f620000300800 */
        /* <DEDUP_REMOVED lines=10> */
[----:B------:R-:W-:Y:S02]  /*f900*/  IMAD R45, R45, UR6, RZ ;  /* 0x000000062d2d7c24 */ /* 0x000fe4000f8e02ff */
[----:B------:R-:W-:-:S03]  /*f910*/  IMAD R46, R46, UR6, RZ ;  /* 0x000000062e2e7c24 */ /* 0x000fc6000f8e02ff */
[----:B0-----:R-:W-:Y:S02]  /*f920*/  IADD3 R22, P0, R45, R2, RZ ;  /* 0x000000022d167210 */ /* 0x001fe40007f1e0ff */
[----:B-1----:R-:W-:Y:S01]  /*f930*/  LEA.HI.X.SX32 R21, R39, R20, 0x1, P6 ;  /* 0x0000001427157211 */ /* 0x002fe200030f0eff */
[----:B------:R-:W-:Y:S02]  /*f940*/  IMAD R47, R47, UR6, RZ ;  /* 0x000000062f2f7c24 */ /* 0x000fe4000f8e02ff */
[----:B------:R0:W-:Y:S04]  /*f950*/  STL [R1+0x1eb0], R22 ;  /* 0x001eb01601007387 */ /* 0x0001e80000100800 */
[----:B------:R1:W-:Y:S04]  /*f960*/  STL [R1+0x1ea4], R21 ;  /* 0x001ea41501007387 */ /* 0x0003e80000100800 */
[----:B------:R-:W5:Y:S01]  /*f970*/  LDL.LU R23, [R1+0xcc] ;  /* 0x0000cc0001177983 */ /* 0x000f620000300800 */
[----:B0-----:R-:W-:-:S02]  /*f980*/  IADD3 R22, P6, R46, R2, RZ ;  /* 0x000000022e167210 */ /* 0x001fc40007fde0ff */
[----:B-1----:R-:W-:-:S03]  /*f990*/  LEA.HI.X.SX32 R21, R40, R20, 0x1, P5 ;  /* 0x0000001428157211 */ /* 0x002fc600028f0eff */
[----:B------:R0:W-:Y:S01]  /*f9a0*/  STL [R1+0x1ea8], R22 ;  /* 0x001ea81601007387 */ /* 0x0001e20000100800 */
[----:B------:R-:W-:-:S03]  /*f9b0*/  IMAD R48, R48, UR6, RZ ;  /* 0x0000000630307c24 */ /* 0x000fc6000f8e02ff */
[----:B------:R1:W-:Y:S04]  /*f9c0*/  STL [R1+0x1e9c], R21 ;  /* 0x001e9c1501007387 */ /* 0x0003e80000100800 */
[----:B------:R-:W5:Y:S01]  /*f9d0*/  LDL.LU R38, [R1+0xd0] ;  /* 0x0000d00001267983 */ /* 0x000f620000300800 */
[----:B0-----:R-:W-:Y:S02]  /*f9e0*/  IADD3 R22, P5, R47, R2, RZ ;  /* 0x000000022f167210 */ /* 0x001fe40007fbe0ff */
[----:B-1----:R-:W-:-:S03]  /*f9f0*/  LEA.HI.X.SX32 R21, R41, R20, 0x1, P4 ;  /* 0x0000001429157211 */ /* 0x002fc600020f0eff */
[----:B------:R0:W-:Y:S01]  /*fa00*/  STL [R1+0x1ea0], R22 ;  /* 0x001ea01601007387 */ /* 0x0001e20000100800 */
[----:B------:R-:W-:Y:S01]  /*fa10*/  IADD3 R30, P4, R48, R2, RZ ;  /* 0x00000002301e7210 */ /* 0x000fe20007f9e0ff */
[----:B------:R-:W-:Y:S02]  /*fa20*/  IMAD R49, R49, UR6, RZ ;  /* 0x0000000631317c24 */ /* 0x000fe4000f8e02ff */
[----:B------:R1:W-:Y:S04]  /*fa30*/  STL [R1+0x1e94], R21 ;  /* 0x001e941501007387 */ /* 0x0003e80000100800 */
[----:B0-----:R-:W5:Y:S01]  /*fa40*/  LDL.LU R22, [R1+0xd4] ;  /* 0x0000d40001167983 */ /* 0x001f620000300800 */
[----:B-1----:R-:W-:-:S03]  /*fa50*/  LEA.HI.X.SX32 R21, R42, R20, 0x1, P3 ;  /* 0x000000142a157211 */ /* 0x002fc600018f0eff */
[----:B------:R0:W-:Y:S04]  /*fa60*/  STL [R1+0x1e98], R30 ;  /* 0x001e981e01007387 */ /* 0x0001e80000100800 */
[----:B------:R1:W-:Y:S04]  /*fa70*/  STL [R1+0x1e8c], R21 ;  /* 0x001e8c1501007387 */ /* 0x0003e80000100800 */
[----:B------:R-:W5:Y:S01]  /*fa80*/  LDL.LU R37, [R1+0xdc] ;  /* 0x0000dc0001257983 */ /* 0x000f620000300800 */
[----:B0-----:R-:W-:Y:S02]  /*fa90*/  IADD3 R30, P3, R49, R2, RZ ;  /* 0x00000002311e7210 */ /* 0x001fe40007f7e0ff */
[----:B-1----:R-:W-:-:S03]  /*faa0*/  LEA.HI.X.SX32 R21, R43, R20, 0x1, P2 ;  /* 0x000000142b157211 */ /* 0x002fc600010f0eff */
[----:B------:R0:W-:Y:S01]  /*fab0*/  STL [R1+0x1e90], R30 ;  /* 0x001e901e01007387 */ /* 0x0001e20000100800 */
[----:B------:R-:W-:-:S03]  /*fac0*/  IADD3 R31, P2, R57, R2, RZ ;  /* 0x00000002391f7210 */ /* 0x000fc60007f5e0ff */
[----:B------:R1:W-:Y:S01]  /*fad0*/  STL [R1+0x1e84], R21 ;  /* 0x001e841501007387 */ /* 0x0003e20000100800 */
[----:B0-----:R-:W-:-:S03]  /*fae0*/  LEA.HI.X.SX32 R30, R44, R20, 0x1, P1 ;  /* 0x000000142c1e7211 */ /* 0x001fc600008f0eff */
[----:B-1----:R-:W5:Y:S04]  /*faf0*/  LDL.LU R21, [R1+0xe4] ;  /* 0x0000e40001157983 */ /* 0x002f680000300800 */
[----:B------:R-:W-:Y:S04]  /*fb00*/  STL [R1+0x1e88], R31 ;  /* 0x001e881f01007387 */ /* 0x000fe80000100800 */
[----:B------:R0:W-:Y:S04]  /*fb10*/  STL [R1+0x1e7c], R30 ;  /* 0x001e7c1e01007387 */ /* 0x0001e80000100800 */
[----:B------:R-:W5:Y:S01]  /*fb20*/  LDL.LU R36, [R1+0xe8] ;  /* 0x0000e80001247983 */ /* 0x000f620000300800 */
[----:B0-----:R-:W-:-:S02]  /*fb30*/  LEA.HI.X.SX32 R30, R45, R20, 0x1, P0 ;  /* 0x000000142d1e7211 */ /* 0x001fc400000f0eff */
[----:B--2---:R-:W-:-:S05]  /*fb40*/  IADD3 R31, P1, R29, R2, RZ ;  /* 0x000000021d1f7210 */ /* 0x004fca0007f3e0ff */
[----:B------:R3:W-:Y:S04]  /*fb50*/  STL [R1+0x1e80], R31 ;  /* 0x001e801f01007387 */ /* 0x0007e80000100800 */
[----:B------:R0:W-:Y:S04]  /*fb60*/  STL [R1+0x1e74], R30 ;  /* 0x001e741e01007387 */ /* 0x0001e80000100800 */
[----:B------:R-:W2:Y:S01]  /*fb70*/  LDL.LU R35, [R1+0xf0] ;  /* 0x0000f00001237983 */ /* 0x000ea20000300800 */
[----:B---3--:R-:W-:Y:S02]  /*fb80*/  IADD3 R31, P0, R28, R2, RZ ;  /* 0x000000021c1f7210 */ /* 0x008fe40007f1e0ff */
[----:B0-----:R-:W-:-:S03]  /*fb90*/  LEA.HI.X.SX32 R30, R46, R20, 0x1, P6 ;  /* 0x000000142e1e7211 */ /* 0x001fc600030f0eff */
[----:B------:R4:W-:Y:S04]  /*fba0*/  STL [R1+0x1e78], R31 ;  /* 0x001e781f01007387 */ /* 0x0009e80000100800 */
[----:B------:R0:W-:Y:S04]  /*fbb0*/  STL [R1+0x1e6c], R30 ;  /* 0x001e6c1e01007387 */ /* 0x0001e80000100800 */
[----:B------:R-:W3:Y:S01]  /*fbc0*/  LDL.LU R34, [R1+0xf4] ;  /* 0x0000f40001227983 */ /* 0x000ee20000300800 */
[----:B----4-:R-:W-:Y:S02]  /*fbd0*/  IADD3 R31, P6, R27, R2, RZ ;  /* 0x000000021b1f7210 */ /* 0x010fe40007fde0ff */
[----:B0-----:R-:W-:-:S03]  /*fbe0*/  LEA.HI.X.SX32 R30, R47, R20, 0x1, P5 ;  /* 0x000000142f1e7211 */ /* 0x001fc600028f0eff */
[----:B------:R5:W-:Y:S04]  /*fbf0*/  STL [R1+0x1e70], R31 ;  /* 0x001e701f01007387 */ /* 0x000be80000100800 */
[----:B------:R0:W-:Y:S04]  /*fc00*/  STL [R1+0x1e64], R30 ;  /* 0x001e641e01007387 */ /* 0x0001e80000100800 */
[----:B------:R-:W4:Y:S01]  /*fc10*/  LDL.LU R33, [R1+0xfc] ;  /* 0x0000fc0001217983 */ /* 0x000f220000300800 */
[----:B-----5:R-:W-:Y:S02]  /*fc20*/  IADD3 R31, P5, R26, R2, RZ ;  /* 0x000000021a1f7210 */ /* 0x020fe40007fbe0ff */
[----:B0-----:R-:W-:-:S03]  /*fc30*/  LEA.HI.X.SX32 R30, R48, R20, 0x1, P4 ;  /* 0x00000014301e7211 */ /* 0x001fc600020f0eff */
[----:B------:R0:W-:Y:S04]  /*fc40*/  STL [R1+0x1e68], R31 ;  /* 0x001e681f01007387 */ /* 0x0001e80000100800 */
[----:B------:R1:W-:Y:S04]  /*fc50*/  STL [R1+0x1e5c], R30 ;  /* 0x001e5c1e01007387 */ /* 0x0003e80000100800 */
[----:B------:R-:W5:Y:S01]  /*fc60*/  LDL.LU R32, [R1+0x100] ;  /* 0x0001000001207983 */ /* 0x000f620000300800 */
[----:B0-----:R-:W-:Y:S02]  /*fc70*/  IADD3 R31, P4, R25, R2, RZ ;  /* 0x00000002191f7210 */ /* 0x001fe40007f9e0ff */
[----:B-1----:R-:W-:-:S03]  /*fc80*/  LEA.HI.X.SX32 R30, R49, R20, 0x1, P3 ;  /* 0x00000014311e7211 */ /* 0x002fc600018f0eff */
[----:B------:R0:W-:Y:S04]  /*fc90*/  STL [R1+0x1e60], R31 ;  /* 0x001e601f01007387 */ /* 0x0001e80000100800 */
[----:B------:R1:W-:Y:S01]  /*fca0*/  STL [R1+0x1b78], R30 ;  /* 0x001b781e01007387 */ /* 0x0003e20000100800 */
[----:B------:R-:W-:-:S03]  /*fcb0*/  IADD3 R39, P3, R24, R2, RZ ;  /* 0x0000000218277210 */ /* 0x000fc60007f7e0ff */
[----:B0-----:R-:W5:Y:S01]  /*fcc0*/  LDL.LU R31, [R1+0x108] ;  /* 0x00010800011f7983 */ /* 0x001f620000300800 */
[----:B-1----:R-:W-:-:S03]  /*fcd0*/  LEA.HI.X.SX32 R30, R57, R20, 0x1, P2 ;  /* 0x00000014391e7211 */ /* 0x002fc600010f0eff */
[----:B------:R-:W-:Y:S04]  /*fce0*/  STL [R1+0x1b98], R39 ;  /* 0x001b982701007387 */ /* 0x000fe80000100800 */
[----:B------:R0:W-:Y:S04]  /*fcf0*/  STL [R1+0x1b7c], R30 ;  /* 0x001b7c1e01007387 */ /* 0x0001e80000100800 */
[----:B0-----:R-:W5:Y:S01]  /*fd00*/  LDL.LU R30, [R1+0x10c] ;  /* 0x00010c00011e7983 */ /* 0x001f620000300800 */
[----:B------:R-:W-:Y:S02]  /*fd10*/  IADD3 R39, P2, R23, R2, RZ ;  /* 0x0000000217277210 */ /* 0x000fe40007f5e0ff */
[----:B------:R-:W-:-:S03]  /*fd20*/  LEA.HI.X.SX32 R29, R29, R20, 0x1, P1 ;  /* 0x000000141d1d7211 */ /* 0x000fc600008f0eff */
[----:B------:R0:W-:Y:S01]  /*fd30*/  STL [R1+0x1ba0], R39 ;  /* 0x001ba02701007387 */ /* 0x0001e20000100800 */
[----:B------:R-:W-:-:S03]  /*fd40*/  LEA.HI.X.SX32 R28, R28, R20, 0x1, P0 ;  /* 0x000000141c1c7211 */ /* 0x000fc600000f0eff */
[----:B------:R1:W-:Y:S01]  /*fd50*/  STL [R1+0x1b80], R29 ;  /* 0x001b801d01007387 */ /* 0x0003e20000100800 */
[----:B0-----:R-:W-:-:S03]  /*fd60*/  IADD3 R39, P1, R38, R2, RZ ;  /* 0x0000000226277210 */ /* 0x001fc60007f3e0ff */
[----:B-1----:R-:W5:Y:S01]  /*fd70*/  LDL.LU R29, [R1+0x110] ;  /* 0x00011000011d7983 */ /* 0x002f620000300800 */
[----:B------:R-:W-:-:S03]  /*fd80*/  LEA.HI.X.SX32 R27, R27, R20, 0x1, P6 ;  /* 0x000000141b1b7211 */ /* 0x000fc600030f0eff */
[----:B------:R0:W-:Y:S04]  /*fd90*/  STL [R1+0x1ba8], R39 ;  /* 0x001ba82701007387 */ /* 0x0001e80000100800 */
[----:B------:R1:W-:Y:S01]  /*fda0*/  STL [R1+0x1b84], R28 ;  /* 0x001b841c01007387 */ /* 0x0003e20000100800 */
[----:B0-----:R-:W-:-:S03]  /*fdb0*/  IADD3 R39, P0, R22, R2, RZ ;  /* 0x0000000216277210 */ /* 0x001fc60007f1e0ff */
[----:B-1----:R-:W5:Y:S04]  /*fdc0*/  LDL.LU R28, [R1+0x104] ;  /* 0x00010400011c7983 */ /* 0x002f680000300800 */
[----:B------:R0:W-:Y:S04]  /*fdd0*/  STL [R1+0x1bb0], R39 ;  /* 0x001bb02701007387 */ /* 0x0001e80000100800 */
[----:B------:R1:W-:Y:S01]  /*fde0*/  STL [R1+0x1b88], R27 ;  /* 0x001b881b01007387 */ /* 0x0003e20000100800 */
[----:B------:R-:W-:Y:S02]  /*fdf0*/  LEA.HI.X.SX32 R40, R26, R20, 0x1, P5 ;  /* 0x000000141a287211 */ /* 0x000fe400028f0eff */
[-C--:B0-----:R-:W-:Y:S01]  /*fe00*/  IADD3 R39, P6, R37, R2.reuse, RZ ;  /* 0x0000000225277210 */ /* 0x081fe20007fde0ff */
[----:B-1----:R-:W5:Y:S04]  /*fe10*/  LDL.LU R27, [R1+0xf8] ;  /* 0x0000f800011b7983 */ /* 0x002f680000300800 */
[----:B------:R0:W-:Y:S04]  /*fe20*/  STL [R1+0x1bb8], R39 ;  /* 0x001bb82701007387 */ /* 0x0001e80000100800 */
[----:B------:R-:W5:Y:S04]  /*fe30*/  LDL.LU R26, [R1+0xec] ;  /* 0x0000ec00011a7983 */ /* 0x000f680000300800 */
[----:B------:R1:W-:Y:S01]  /*fe40*/  STL [R1+0x1b8c], R40 ;  /* 0x001b8c2801007387 */ /* 0x0003e20000100800 */
[----:B0-----:R-:W-:-:S05]  /*fe50*/  IADD3 R39, P5, R21, R2, RZ ;  /* 0x0000000215277210 */ /* 0x001fca0007fbe0ff */
[----:B------:R0:W-:Y:S01]  /*fe60*/  STL [R1+0x1bc0], R39 ;  /* 0x001bc02701007387 */ /* 0x0001e20000100800 */
[----:B-1----:R-:W-:-:S03]  /*fe70*/  LEA.HI.X.SX32 R40, R25, R20, 0x1, P4 ;  /* 0x0000001419287211 */ /* 0x002fc600020f0eff */
[----:B------:R-:W5:Y:S01]  /*fe80*/  LDL.LU R25, [R1+0xe0] ;  /* 0x0000e00001197983 */ /* 0x000f620000300800 */
[----:B0-----:R-:W-:-:S03]  /*fe90*/  IADD3 R39, P4, R36, R2, RZ ;  /* 0x0000000224277210 */ /* 0x001fc60007f9e0ff */
[----:B------:R0:W-:Y:S04]  /*fea0*/  STL [R1+0x1b90], R40 ;  /* 0x001b902801007387 */ /* 0x0001e80000100800 */
[----:B------:R-:W-:Y:S01]  /*feb0*/  STL [R1+0x1bc8], R39 ;  /* 0x001bc82701007387 */ /* 0x000fe20000100800 */
[----:B0-----:R-:W-:-:S03]  /*fec0*/  LEA.HI.X.SX32 R40, R24, R20, 0x1, P3 ;  /* 0x0000001418287211 */ /* 0x001fc600018f0eff */
[----:B------:R-:W5:Y:S04]  /*fed0*/  LDL.LU R24, [R1+0xd8] ;  /* 0x0000d80001187983 */ /* 0x000f680000300800 */
[----:B------:R0:W-:Y:S02]  /*fee0*/  STL [R1+0x1b94], R40 ;  /* 0x001b942801007387 */ /* 0x0001e40000100800 */
[-C--:B0-----:R-:W-:Y:S02]  /*fef0*/  LEA.HI.X.SX32 R40, R23, R20.reuse, 0x1, P2 ;  /* 0x0000001417287211 */ /* 0x081fe400010f0eff */
[----:B------:R-:W-:Y:S02]  /*ff00*/  LEA.HI.X.SX32 R37, R37, R20, 0x1, P6 ;  /* 0x0000001425257211 */ /* 0x000fe400030f0eff */
[----:B--2---:R-:W-:-:S05]  /*ff10*/  IADD3 R39, P3, R35, R2, RZ ;  /* 0x0000000223277210 */ /* 0x004fca0007f7e0ff */
[----:B------:R3:W-:Y:S04]  /*ff20*/  STL [R1+0x1bd0], R39 ;  /* 0x001bd02701007387 */ /* 0x0007e80000100800 */
[----:B------:R-:W2:Y:S04]  /*ff30*/  LDL.LU R23, [R1+0xb8] ;  /* 0x0000b80001177983 */ /* 0x000ea80000300800 */
[----:B------:R0:W-:Y:S01]  /*ff40*/  STL [R1+0x1b9c], R40 ;  /* 0x001b9c2801007387 */ /* 0x0001e20000100800 */
[----:B---3--:R-:W-:Y:S02]  /*ff50*/  IADD3 R39, P2, R34, R2, RZ ;  /* 0x0000000222277210 */ /* 0x008fe40007f5e0ff */
[----:B0-----:R-:W-:-:S03]  /*ff60*/  LEA.HI.X.SX32 R40, R38, R20, 0x1, P1 ;  /* 0x0000001426287211 */ /* 0x001fc600008f0eff */
[----:B------:R0:W-:Y:S04]  /*ff70*/  STL [R1+0x1bd8], R39 ;  /* 0x001bd82701007387 */ /* 0x0001e80000100800 */
[----:B------:R-:W-:Y:S01]  /*ff80*/  STL [R1+0x1ba4], R40 ;  /* 0x001ba42801007387 */ /* 0x000fe20000100800 */
[----:B----4-:R-:W-:Y:S02]  /*ff90*/  IADD3 R38, P1, R33, R2, RZ ;  /* 0x0000000221267210 */ /* 0x010fe40007f3e0ff */
[----:B0-----:R-:W-:Y:S02]  /*ffa0*/  LEA.HI.X.SX32 R39, R22, R20, 0x1, P0 ;  /* 0x0000001416277211 */ /* 0x001fe400000f0eff */
[----:B------:R-:W3:Y:S04]  /*ffb0*/  LDL.LU R22, [R1+0xac] ;  /* 0x0000ac0001167983 */ /* 0x000ee80000300800 */
[----:B------:R5:W-:Y:S04]  /*ffc0*/  STL [R1+0x1be0], R38 ;  /* 0x001be02601007387 */ /* 0x000be80000100800 */
[----:B------:R0:W-:Y:S01]  /*ffd0*/  STL [R1+0x1bac], R39 ;  /* 0x001bac2701007387 */ /* 0x0001e20000100800 */
[----:B-----5:R-:W-:-:S03]  /*ffe0*/  IADD3 R38, P0, R32, R2, RZ ;  /* 0x0000000220267210 */ /* 0x020fc60007f1e0ff */
[----:B0-----:R-:W4:Y:S04]  /*fff0*/  LDL.LU R39, [R1+0xa8] ;  /* 0x0000a80001277983 */ /* 0x001f280000300800 */
[----:B------:R0:W-:Y:S04]  /*10000*/  STL [R1+0x1be8], R38 ;  /* 0x001be82601007387 */ /* 0x0001e80000100800 */
[----:B------:R1:W-:Y:S01]  /*10010*/  STL [R1+0x1bb4], R37 ;  /* 0x001bb42501007387 */ /* 0x0003e20000100800 */
[----:B0-----:R-:W-:Y:S02]  /*10020*/  IADD3 R38, P6, R31, R2, RZ ;  /* 0x000000021f267210 */ /* 0x001fe40007fde0ff */
[----:B-1----:R-:W-:-:S02]  /*10030*/  LEA.HI.X.SX32 R37, R21, R20, 0x1, P5 ;  /* 0x0000001415257211 */ /* 0x002fc400028f0eff */
[----:B------:R-:W5:Y:S04]  /*10040*/  LDL.LU R21, [R1+0xa4] ;  /* 0x0000a40001157983 */ /* 0x000f680000300800 */
[----:B------:R0:W-:Y:S01]  /*10050*/  STL [R1+0x1bf0], R38 ;  /* 0x001bf02601007387 */ /* 0x0001e20000100800 */
[----:B------:R-:W-:-:S03]  /*10060*/  IADD3 R40, P5, R30, R2, RZ ;  /* 0x000000021e287210 */ /* 0x000fc60007fbe0ff */
[----:B------:R1:W-:Y:S04]  /*10070*/  STL [R1+0x1bbc], R37 ;  /* 0x001bbc2501007387 */ /* 0x0003e80000100800 */
        /* <DEDUP_REMOVED lines=10> */
[----:B0-----:R-:W-:-:S05]  /*10120*/  IADD3 R36, P3, R28, R2, RZ ;  /* 0x000000021c247210 */ /* 0x001fca0007f7e0ff */
[----:B------:R0:W-:Y:S01]  /*10130*/  STL [R1+0x1c08], R36 ;  /* 0x001c082401007387 */ /* 0x0001e20000100800 */
[----:B-1----:R-:W-:-:S03]  /*10140*/  IADD3 R35, P2, R27, R2, RZ ;  /* 0x000000021b237210 */ /* 0x002fc60007f5e0ff */
[----:B0-----:R-:W5:Y:S04]  /*10150*/  LDL.LU R36, [R1+0x98] ;  /* 0x0000980001247983 */ /* 0x001f680000300800 */
[----:B------:R0:W-:Y:S04]  /*10160*/  STL [R1+0x1bd4], R34 ;  /* 0x001bd42201007387 */ /* 0x0001e80000100800 */
[----:B------:R1:W-:Y:S01]  /*10170*/  STL [R1+0x1c10], R35 ;  /* 0x001c102301007387 */ /* 0x0003e20000100800 */
[----:B0-----:R-:W-:Y:S02]  /*10180*/  LEA.HI.X.SX32 R34, R33, R20, 0x1, P1 ;  /* 0x0000001421227211 */ /* 0x001fe400008f0eff */
[----:B------:R-:W-:Y:S01]  /*10190*/  IADD3 R33, P1, R26, R2, RZ ;  /* 0x000000021a217210 */ /* 0x000fe20007f3e0ff */
[----:B-1----:R-:W5:Y:S01]  /*101a0*/  LDL.LU R35, [R1+0x94] ;  /* 0x0000940001237983 */ /* 0x002f620000300800 */
[----:B------:R-:W-:-:S03]  /*101b0*/  LEA.HI.X.SX32 R32, R32, R20, 0x1, P0 ;  /* 0x0000001420207211 */ /* 0x000fc600000f0eff */
[----:B------:R0:W-:Y:S04]  /*101c0*/  STL [R1+0x1bdc], R34 ;  /* 0x001bdc2201007387 */ /* 0x0001e80000100800 */
[----:B------:R1:W-:Y:S04]  /*101d0*/  STL [R1+0x1c18], R33 ;  /* 0x001c182101007387 */ /* 0x0003e80000100800 */
[----:B0-----:R-:W5:Y:S01]  /*101e0*/  LDL.LU R34, [R1+0x90] ;  /* 0x0000900001227983 */ /* 0x001f620000300800 */
[----:B-1----:R-:W-:-:S03]  /*101f0*/  IADD3 R33, P0, R25, R2, RZ ;  /* 0x0000000219217210 */ /* 0x002fc60007f1e0ff */
[----:B------:R0:W-:Y:S04]  /*10200*/  STL [R1+0x1be4], R32 ;  /* 0x001be42001007387 */ /* 0x0001e80000100800 */
[----:B------:R1:W-:Y:S01]  /*10210*/  STL [R1+0x1c20], R33 ;  /* 0x001c202101007387 */ /* 0x0003e20000100800 */
[-C--:B------:R-:W-:Y:S02]  /*10220*/  LEA.HI.X.SX32 R30, R30, R20.reuse, 0x1, P5 ;  /* 0x000000141e1e7211 */ /* 0x080fe400028f0eff */
[----:B0-----:R-:W-:Y:S02]  /*10230*/  LEA.HI.X.SX32 R32, R31, R20, 0x1, P6 ;  /* 0x000000141f207211 */ /* 0x001fe400030f0eff */
[----:B------:R-:W-:Y:S01]  /*10240*/  IADD3 R31, P6, R24, R2, RZ ;  /* 0x00000002181f7210 */ /* 0x000fe20007fde0ff */
[----:B-1----:R-:W5:Y:S04]  /*10250*/  LDL.LU R33, [R1+0x8c] ;  /* 0x00008c0001217983 */ /* 0x002f680000300800 */
[----:B------:R0:W-:Y:S04]  /*10260*/  STL [R1+0x1bec], R32 ;  /* 0x001bec2001007387 */ /* 0x0001e80000100800 */
[----:B------:R-:W-:Y:S04]  /*10270*/  STL [R1+0x1c28], R31 ;  /* 0x001c281f01007387 */ /* 0x000fe80000100800 */
[----:B0-----:R-:W5:Y:S04]  /*10280*/  LDL.LU R32, [R1+0x88] ;  /* 0x0000880001207983 */ /* 0x001f680000300800 */
[----:B------:R0:W-:Y:S01]  /*10290*/  STL [R1+0x1bf4], R30 ;  /* 0x001bf41e01007387 */ /* 0x0001e20000100800 */
[----:B------:R-:W-:-:S02]  /*102a0*/  LEA.HI.X.SX32 R28, R28, R20, 0x1, P3 ;  /* 0x000000141c1c7211 */ /* 0x000fc400018f0eff */
[----:B0-----:R-:W-:Y:S02]  /*102b0*/  LEA.HI.X.SX32 R30, R29, R20, 0x1, P4 ;  /* 0x000000141d1e7211 */ /* 0x001fe400020f0eff */
[----:B--2---:R-:W-:-:S05]  /*102c0*/  IADD3 R31, P5, R23, R2, RZ ;  /* 0x00000002171f7210 */ /* 0x004fca0007fbe0ff */
[----:B------:R0:W-:Y:S04]  /*102d0*/  STL [R1+0x1c30], R31 ;  /* 0x001c301f01007387 */ /* 0x0001e80000100800 */
[----:B0-----:R-:W2:Y:S04]  /*102e0*/  LDL.LU R31, [R1+0x84] ;  /* 0x00008400011f7983 */ /* 0x001ea80000300800 */
[----:B------:R0:W-:Y:S01]  /*102f0*/  STL [R1+0x1bfc], R30 ;  /* 0x001bfc1e01007387 */ /* 0x0001e20000100800 */
[----:B---3--:R-:W-:-:S03]  /*10300*/  IADD3 R29, P4, R22, R2, RZ ;  /* 0x00000002161d7210 */ /* 0x008fc60007f9e0ff */
[----:B0-----:R-:W3:Y:S04]  /*10310*/  LDL.LU R30, [R1+0x80] ;  /* 0x00008000011e7983 */ /* 0x001ee80000300800 */
[----:B------:R0:W-:Y:S04]  /*10320*/  STL [R1+0x1c38], R29 ;  /* 0x001c381d01007387 */ /* 0x0001e80000100800 */
[----:B------:R1:W-:Y:S04]  /*10330*/  STL [R1+0x1c04], R28 ;  /* 0x001c041c01007387 */ /* 0x0003e80000100800 */
[----:B0-----:R-:W3:Y:S01]  /*10340*/  LDL.LU R29, [R1+0x7c] ;  /* 0x00007c00011d7983 */ /* 0x001ee20000300800 */
[----:B----4-:R-:W-:-:S02]  /*10350*/  IADD3 R40, P3, R39, R2, RZ ;  /* 0x0000000227287210 */ /* 0x010fc40007f7e0ff */
[----:B-1----:R-:W-:-:S03]  /*10360*/  LEA.HI.X.SX32 R28, R27, R20, 0x1, P2 ;  /* 0x000000141b1c7211 */ /* 0x002fc600010f0eff */
[----:B------:R0:W-:Y:S04]  /*10370*/  STL [R1+0x1c40], R40 ;  /* 0x001c402801007387 */ /* 0x0001e80000100800 */
[----:B------:R1:W-:Y:S01]  /*10380*/  STL [R1+0x1c0c], R28 ;  /* 0x001c0c1c01007387 */ /* 0x0003e20000100800 */
[----:B0-----:R-:W-:-:S03]  /*10390*/  LEA.HI.X.SX32 R40, R26, R20, 0x1, P1 ;  /* 0x000000141a287211 */ /* 0x001fc600008f0eff */
[----:B-1----:R-:W4:Y:S01]  /*103a0*/  LDL.LU R28, [R1+0x78] ;  /* 0x00007800011c7983 */ /* 0x002f220000300800 */
[----:B-----5:R-:W-:-:S05]  /*103b0*/  IADD3 R27, P2, R21, R2, RZ ;  /* 0x00000002151b7210 */ /* 0x020fca0007f5e0ff */
[----:B------:R0:W-:Y:S01]  /*103c0*/  STL [R1+0x1c48], R27 ;  /* 0x001c481b01007387 */ /* 0x0001e20000100800 */
[----:B------:R-:W-:-:S03]  /*103d0*/  IADD3 R26, P1, R38, R2, RZ ;  /* 0x00000002261a7210 */ /* 0x000fc60007f3e0ff */
[----:B0-----:R-:W5:Y:S04]  /*103e0*/  LDL.LU R27, [R1+0x74] ;  /* 0x00007400011b7983 */ /* 0x001f680000300800 */
[----:B------:R0:W-:Y:S04]  /*103f0*/  STL [R1+0x1c14], R40 ;  /* 0x001c142801007387 */ /* 0x0001e80000100800 */
[----:B------:R1:W-:Y:S01]  /*10400*/  STL [R1+0x1c50], R26 ;  /* 0x001c501a01007387 */ /* 0x0003e20000100800 */
[----:B0-----:R-:W-:-:S03]  /*10410*/  LEA.HI.X.SX32 R40, R25, R20, 0x1, P0 ;  /* 0x0000001419287211 */ /* 0x001fc600000f0eff */
[----:B-1----:R-:W5:Y:S01]  /*10420*/  LDL.LU R26, [R1+0x70] ;  /* 0x00007000011a7983 */ /* 0x002f620000300800 */
[----:B------:R-:W-:-:S03]  /*10430*/  IADD3 R25, P0, R37, R2, RZ ;  /* 0x0000000225197210 */ /* 0x000fc60007f1e0ff */
[----:B------:R-:W-:Y:S04]  /*10440*/  STL [R1+0x1c1c], R40 ;  /* 0x001c1c2801007387 */ /* 0x000fe80000100800 */
[----:B------:R0:W-:Y:S04]  /*10450*/  STL [R1+0x1c58], R25 ;  /* 0x001c581901007387 */ /* 0x0001e80000100800 */
[----:B0-----:R-:W5:Y:S01]  /*10460*/  LDL.LU R25, [R1+0x6c] ;  /* 0x00006c0001197983 */ /* 0x001f620000300800 */
[-C--:B------:R-:W-:Y:S02]  /*10470*/  LEA.HI.X.SX32 R24, R24, R20.reuse, 0x1, P6 ;  /* 0x0000001418187211 */ /* 0x080fe400030f0eff */
[----:B------:R-:W-:-:S03]  /*10480*/  LEA.HI.X.SX32 R23, R23, R20, 0x1, P5 ;  /* 0x0000001417177211 */ /* 0x000fc600028f0eff */
[----:B------:R0:W-:Y:S01]  /*10490*/  STL [R1+0x1c24], R24 ;  /* 0x001c241801007387 */ /* 0x0001e20000100800 */
[----:B------:R-:W-:-:S03]  /*104a0*/  IADD3 R40, P6, R36, R2, RZ ;  /* 0x0000000224287210 */ /* 0x000fc60007fde0ff */
[----:B0-----:R-:W5:Y:S04]  /*104b0*/  LDL.LU R24, [R1+0x68] ;  /* 0x0000680001187983 */ /* 0x001f680000300800 */
[----:B------:R0:W-:Y:S01]  /*104c0*/  STL [R1+0x1c60], R40 ;  /* 0x001c602801007387 */ /* 0x0001e20000100800 */
[----:B------:R-:W-:-:S03]  /*104d0*/  LEA.HI.X.SX32 R22, R22, R20, 0x1, P4 ;  /* 0x0000001416167211 */ /* 0x000fc600020f0eff */
[----:B------:R1:W-:Y:S01]  /*104e0*/  STL [R1+0x1c2c], R23 ;  /* 0x001c2c1701007387 */ /* 0x0003e20000100800 */
[----:B0-----:R-:W-:-:S03]  /*104f0*/  IADD3 R40, P5, R35, R2, RZ ;  /* 0x0000000223287210 */ /* 0x001fc60007fbe0ff */
[----:B-1----:R-:W5:Y:S04]  /*10500*/  LDL.LU R23, [R1+0x64] ;  /* 0x0000640001177983 */ /* 0x002f680000300800 */
[----:B------:R0:W-:Y:S01]  /*10510*/  STL [R1+0x1c68], R40 ;  /* 0x001c682801007387 */ /* 0x0001e20000100800 */
[----:B------:R-:W-:-:S03]  /*10520*/  LEA.HI.X.SX32 R41, R39, R20, 0x1, P3 ;  /* 0x0000001427297211 */ /* 0x000fc600018f0eff */
[----:B------:R1:W-:Y:S01]  /*10530*/  STL [R1+0x1c34], R22 ;  /* 0x001c341601007387 */ /* 0x0003e20000100800 */
[----:B0-----:R-:W-:-:S03]  /*10540*/  IADD3 R40, P4, R34, R2, RZ ;  /* 0x0000000222287210 */ /* 0x001fc60007f9e0ff */
[----:B-1----:R-:W5:Y:S04]  /*10550*/  LDL.LU R22, [R1+0x60] ;  /* 0x0000600001167983 */ /* 0x002f680000300800 */
[----:B------:R0:W-:Y:S01]  /*10560*/  STL [R1+0x1c70], R40 ;  /* 0x001c702801007387 */ /* 0x0001e20000100800 */
[----:B------:R-:W-:-:S03]  /*10570*/  LEA.HI.X.SX32 R39, R21, R20, 0x1, P2 ;  /* 0x0000001415277211 */ /* 0x000fc600010f0eff */
[----:B------:R-:W-:Y:S04]  /*10580*/  STL [R1+0x1c3c], R41 ;  /* 0x001c3c2901007387 */ /* 0x000fe80000100800 */
[----:B------:R-:W5:Y:S01]  /*10590*/  LDL.LU R21, [R1+0x5c] ;  /* 0x00005c0001157983 */ /* 0x000f620000300800 */
[----:B0-----:R-:W-:Y:S02]  /*105a0*/  IADD3 R40, P3, R33, R2, RZ ;  /* 0x0000000221287210 */ /* 0x001fe40007f7e0ff */
[----:B------:R-:W-:-:S03]  /*105b0*/  LEA.HI.X.SX32 R38, R38, R20, 0x1, P1 ;  /* 0x0000001426267211 */ /* 0x000fc600008f0eff */
[----:B------:R0:W-:Y:S04]  /*105c0*/  STL [R1+0x1c78], R40 ;  /* 0x001c782801007387 */ /* 0x0001e80000100800 */
[----:B------:R-:W-:Y:S01]  /*105d0*/  STL [R1+0x1c44], R39 ;  /* 0x001c442701007387 */ /* 0x000fe20000100800 */
[----:B0-----:R-:W-:-:S05]  /*105e0*/  IADD3 R40, P2, R32, R2, RZ ;  /* 0x0000000220287210 */ /* 0x001fca0007f5e0ff */
[----:B------:R-:W-:Y:S04]  /*105f0*/  STL [R1+0x1c80], R40 ;  /* 0x001c802801007387 */ /* 0x000fe80000100800 */
[----:B------:R-:W5:Y:S04]  /*10600*/  LDL.LU R42, [R1+0x58] ;  /* 0x00005800012a7983 */ /* 0x000f680000300800 */
[----:B------:R0:W-:Y:S01]  /*10610*/  STL [R1+0x1c4c], R38 ;  /* 0x001c4c2601007387 */ /* 0x0001e20000100800 */
[-C--:B------:R-:W-:Y:S02]  /*10620*/  LEA.HI.X.SX32 R36, R36, R20.reuse, 0x1, P6 ;  /* 0x0000001424247211 */ /* 0x080fe400030f0eff */
[----:B0-----:R-:W-:-:S02]  /*10630*/  LEA.HI.X.SX32 R38, R37, R20, 0x1, P0 ;  /* 0x0000001425267211 */ /* 0x001fc400000f0eff */
[-C--:B------:R-:W-:Y:S02]  /*10640*/  LEA.HI.X.SX32 R35, R35, R20.reuse, 0x1, P5 ;  /* 0x0000001423237211 */ /* 0x080fe400028f0eff */
[-C--:B------:R-:W-:Y:S02]  /*10650*/  LEA.HI.X.SX32 R33, R33, R20.reuse, 0x1, P3 ;  /* 0x0000001421217211 */ /* 0x080fe400018f0eff */
[----:B------:R-:W-:Y:S02]  /*10660*/  LEA.HI.X.SX32 R32, R32, R20, 0x1, P2 ;  /* 0x0000001420207211 */ /* 0x000fe400010f0eff */
[----:B--2---:R-:W-:-:S05]  /*10670*/  IADD3 R39, P1, R31, R2, RZ ;  /* 0x000000021f277210 */ /* 0x004fca0007f3e0ff */
[----:B------:R-:W-:Y:S04]  /*10680*/  STL [R1+0x1c88], R39 ;  /* 0x001c882701007387 */ /* 0x000fe80000100800 */
[----:B------:R-:W-:Y:S04]  /*10690*/  STL [R1+0x1c54], R38 ;  /* 0x001c542601007387 */ /* 0x000fe80000100800 */
[----:B------:R-:W2:Y:S01]  /*106a0*/  LDL.LU R41, [R1+0x54] ;  /* 0x0000540001297983 */ /* 0x000ea20000300800 */
[----:B---3--:R-:W-:-:S05]  /*106b0*/  IADD3 R37, P0, R30, R2, RZ ;  /* 0x000000021e257210 */ /* 0x008fca0007f1e0ff */
[----:B------:R0:W-:Y:S04]  /*106c0*/  STL [R1+0x1c90], R37 ;  /* 0x001c902501007387 */ /* 0x0001e80000100800 */
[----:B------:R4:W-:Y:S01]  /*106d0*/  STL [R1+0x1c5c], R36 ;  /* 0x001c5c2401007387 */ /* 0x0009e20000100800 */
[----:B0-----:R-:W-:-:S05]  /*106e0*/  IADD3 R37, P6, R29, R2, RZ ;  /* 0x000000021d257210 */ /* 0x001fca0007fde0ff */
[----:B------:R-:W-:Y:S04]  /*106f0*/  STL [R1+0x1c98], R37 ;  /* 0x001c982501007387 */ /* 0x000fe80000100800 */
[----:B------:R-:W3:Y:S04]  /*10700*/  LDL.LU R40, [R1+0x50] ;  /* 0x0000500001287983 */ /* 0x000ee80000300800 */
[----:B------:R0:W-:Y:S01]  /*10710*/  STL [R1+0x1c64], R35 ;  /* 0x001c642301007387 */ /* 0x0001e20000100800 */
[----:B----4-:R-:W-:Y:S02]  /*10720*/  IADD3 R36, P5, R28, R2, RZ ;  /* 0x000000021c247210 */ /* 0x010fe40007fbe0ff */
[----:B0-----:R-:W-:-:S03]  /*10730*/  LEA.HI.X.SX32 R35, R34, R20, 0x1, P4 ;  /* 0x0000001422237211 */ /* 0x001fc600020f0eff */
[----:B------:R-:W-:Y:S04]  /*10740*/  STL [R1+0x1ca0], R36 ;  /* 0x001ca02401007387 */ /* 0x000fe80000100800 */
[----:B------:R-:W-:Y:S04]  /*10750*/  STL [R1+0x1c6c], R35 ;  /* 0x001c6c2301007387 */ /* 0x000fe80000100800 */
[----:B------:R-:W4:Y:S01]  /*10760*/  LDL.LU R39, [R1+0x4c] ;  /* 0x00004c0001277983 */ /* 0x000f220000300800 */
[----:B-----5:R-:W-:-:S05]  /*10770*/  IADD3 R34, P4, R27, R2, RZ ;  /* 0x000000021b227210 */ /* 0x020fca0007f9e0ff */
[----:B------:R0:W-:Y:S04]  /*10780*/  STL [R1+0x1ca8], R34 ;  /* 0x001ca82201007387 */ /* 0x0001e80000100800 */
[----:B------:R1:W-:Y:S01]  /*10790*/  STL [R1+0x1c74], R33 ;  /* 0x001c742101007387 */ /* 0x0003e20000100800 */
[----:B0-----:R-:W-:-:S05]  /*107a0*/  IADD3 R34, P3, R26, R2, RZ ;  /* 0x000000021a227210 */ /* 0x001fca0007f7e0ff */
[----:B------:R-:W-:Y:S04]  /*107b0*/  STL [R1+0x1cb0], R34 ;  /* 0x001cb02201007387 */ /* 0x000fe80000100800 */
[----:B------:R-:W5:Y:S04]  /*107c0*/  LDL.LU R38, [R1+0x48] ;  /* 0x0000480001267983 */ /* 0x000f680000300800 */
[----:B------:R0:W-:Y:S01]  /*107d0*/  STL [R1+0x1c7c], R32 ;  /* 0x001c7c2001007387 */ /* 0x0001e20000100800 */
[----:B-1----:R-:W-:Y:S02]  /*107e0*/  IADD3 R33, P2, R25, R2, RZ ;  /* 0x0000000219217210 */ /* 0x002fe40007f5e0ff */
[----:B0-----:R-:W-:-:S03]  /*107f0*/  LEA.HI.X.SX32 R32, R31, R20, 0x1, P1 ;  /* 0x000000141f207211 */ /* 0x001fc600008f0eff */
[----:B------:R-:W-:Y:S04]  /*10800*/  STL [R1+0x1cb8], R33 ;  /* 0x001cb82101007387 */ /* 0x000fe80000100800 */
[----:B------:R-:W-:Y:S04]  /*10810*/  STL [R1+0x1c84], R32 ;  /* 0x001c842001007387 */ /* 0x000fe80000100800 */
[----:B------:R-:W5:Y:S01]  /*10820*/  LDL.LU R37, [R1+0x44] ;  /* 0x0000440001257983 */ /* 0x000f620000300800 */
[----:B------:R-:W-:Y:S02]  /*10830*/  IADD3 R31, P1, R24, R2, RZ ;  /* 0x00000002181f7210 */ /* 0x000fe40007f3e0ff */
[----:B------:R-:W-:-:S03]  /*10840*/  LEA.HI.X.SX32 R30, R30, R20, 0x1, P0 ;  /* 0x000000141e1e7211 */ /* 0x000fc600000f0eff */
[----:B------:R0:W-:Y:S04]  /*10850*/  STL [R1+0x1cc0], R31 ;  /* 0x001cc01f01007387 */ /* 0x0001e80000100800 */
[----:B------:R1:W-:Y:S01]  /*10860*/  STL [R1+0x1c8c], R30 ;  /* 0x001c8c1e01007387 */ /* 0x0003e20000100800 */
[----:B------:R-:W-:Y:S02]  /*10870*/  LEA.HI.X.SX32 R28, R28, R20, 0x1, P5 ;  /* 0x000000141c1c7211 */ /* 0x000fe400028f0eff */
[----:B0-----:R-:W-:Y:S02]  /*10880*/  IADD3 R31, P0, R23, R2, RZ ;  /* 0x00000002171f7210 */ /* 0x001fe40007f1e0ff */
[----:B-1----:R-:W-:-:S03]  /*10890*/  LEA.HI.X.SX32 R30, R29, R20, 0x1, P6 ;  /* 0x000000141d1e7211 */ /* 0x002fc600030f0eff */
[----:B------:R-:W-:Y:S04]  /*108a0*/  STL [R1+0x1cc8], R31 ;  /* 0x001cc81f01007387 */ /* 0x000fe80000100800 */
[----:B------:R-:W5:Y:S04]  /*108b0*/  LDL.LU R36, [R1+0x40] ;  /* 0x0000400001247983 */ /* 0x000f680000300800 */
[----:B------:R-:W-:Y:S01]  /*108c0*/  STL [R1+0x1c94], R30 ;  /* 0x001c941e01007387 */ /* 0x000fe20000100800 */
[----:B------:R-:W-:-:S05]  /*108d0*/  IADD3 R29, P6, R22, R2, RZ ;  /* 0x00000002161d7210 */ /* 0x000fca0007fde0ff */
[----:B------:R0:W-:Y:S04]  /*108e0*/  STL [R1+0x1cd0], R29 ;  /* 0x001cd01d01007387 */ /* 0x0001e80000100800 */
[----:B------:R-:W5:Y:S04]  /*108f0*/  LDL.LU R35, [R1+0x3c] ;  /* 0x00003c0001237983 */ /* 0x000f680000300800 */
[----:B------:R1:W-:Y:S01]  /*10900*/  STL [R1+0x1c9c], R28 ;  /* 0x001c9c1c01007387 */ /* 0x0003e20000100800 */
[----:B0-----:R-:W-:-:S03]  /*10910*/  IADD3 R29, P5, R21, R2, RZ ;  /* 0x00000002151d7210 */ /* 0x001fc60007fbe0ff */
[----:B------:R-:W5:Y:S01]  /*10920*/  LDL.LU R34, [R1+0x38] ;  /* 0x0000380001227983 */ /* 0x000f620000300800 */
[----:B-1----:R-:W-:-:S03]  /*10930*/  LEA.HI.X.SX32 R28, R27, R20, 0x1, P4 ;  /* 0x000000141b1c7211 */ /* 0x002fc600020f0eff */
[----:B------:R-:W-:Y:S01]  /*10940*/  STL [R1+0x1cd8], R29 ;  /* 0x001cd81d01007387 */ /* 0x000fe20000100800 */
[----:B------:R-:W-:-:S03]  /*10950*/  LEA.HI.X.SX32 R26, R26, R20, 0x1, P3 ;  /* 0x000000141a1a7211 */ /* 0x000fc600018f0eff */
[----:B------:R-:W5:Y:S04]  /*10960*/  LDL.LU R33, [R1+0x34] ;  /* 0x0000340001217983 */ /* 0x000f680000300800 */
[----:B------:R-:W-:Y:S04]  /*10970*/  STL [R1+0x1ca4], R28 ;  /* 0x001ca41c01007387 */ /* 0x000fe80000100800 */
[----:B------:R-:W5:Y:S01]  /*10980*/  LDL.LU R32, [R1+0x30] ;  /* 0x0000300001207983 */ /* 0x000f620000300800 */
[----:B------:R-:W-:-:S05]  /*10990*/  IADD3 R27, P4, R42, R2, RZ ;  /* 0x000000022a1b7210 */ /* 0x000fca0007f9e0ff */
[----:B------:R-:W-:Y:S04]  /*109a0*/  STL [R1+0x1ce0], R27 ;  /* 0x001ce01b01007387 */ /* 0x000fe80000100800 */
[----:B------:R-:W5:Y:S04]  /*109b0*/  LDL.LU R31, [R1+0x2c] ;  /* 0x00002c00011f7983 */ /* 0x000f680000300800 */
[----:B------:R0:W-:Y:S04]  /*109c0*/  STL [R1+0x1cac], R26 ;  /* 0x001cac1a01007387 */ /* 0x0001e80000100800 */
[----:B------:R-:W5:Y:S01]  /*109d0*/  LDL.LU R30, [R1+0x28] ;  /* 0x00002800011e7983 */ /* 0x000f620000300800 */
[----:B------:R-:W-:-:S02]  /*109e0*/  LEA.HI.X.SX32 R24, R24, R20, 0x1, P1 ;  /* 0x0000001418187211 */ /* 0x000fc400008f0eff */
[-C--:B0-----:R-:W-:Y:S02]  /*109f0*/  LEA.HI.X.SX32 R26, R25, R20.reuse, 0x1, P2 ;  /* 0x00000014191a7211 */ /* 0x081fe400010f0eff */
[-C--:B------:R-:W-:Y:S02]  /*10a00*/  LEA.HI.X.SX32 R22, R22, R20.reuse, 0x1, P6 ;  /* 0x0000001416167211 */ /* 0x080fe400030f0eff */
[----:B------:R-:W-:Y:S02]  /*10a10*/  LEA.HI.X.SX32 R43, R21, R20, 0x1, P5 ;  /* 0x00000014152b7211 */ /* 0x000fe400028f0eff */
[----:B--2---:R-:W-:-:S05]  /*10a20*/  IADD3 R27, P3, R41, R2, RZ ;  /* 0x00000002291b7210 */ /* 0x004fca0007f7e0ff */
[----:B------:R0:W-:Y:S04]  /*10a30*/  STL [R1+0x1ce8], R27 ;  /* 0x001ce81b01007387 */ /* 0x0001e80000100800 */
[----:B------:R-:W2:Y:S04]  /*10a40*/  LDL.LU R29, [R1+0x24] ;  /* 0x00002400011d7983 */ /* 0x000ea80000300800 */
[----:B------:R1:W-:Y:S04]  /*10a50*/  STL [R1+0x1cb4], R26 ;  /* 0x001cb41a01007387 */ /* 0x0003e80000100800 */
[----:B------:R-:W2:Y:S01]  /*10a60*/  LDL.LU R28, [R1+0x20] ;  /* 0x00002000011c7983 */ /* 0x000ea20000300800 */
[----:B---3--:R-:W-:-:S05]  /*10a70*/  IADD3 R25, P2, R40, R2, RZ ;  /* 0x0000000228197210 */ /* 0x008fca0007f5e0ff */
[----:B------:R4:W-:Y:S04]  /*10a80*/  STL [R1+0x1cf0], R25 ;  /* 0x001cf01901007387 */ /* 0x0009e80000100800 */
[----:B0-----:R-:W3:Y:S04]  /*10a90*/  LDL.LU R27, [R1+0x1c] ;  /* 0x00001c00011b7983 */ /* 0x001ee80000300800 */
[----:B------:R0:W-:Y:S04]  /*10aa0*/  STL [R1+0x1cbc], R24 ;  /* 0x001cbc1801007387 */ /* 0x0001e80000100800 */
[----:B-1----:R-:W3:Y:S01]  /*10ab0*/  LDL.LU R26, [R1+0x18] ;  /* 0x00001800011a7983 */ /* 0x002ee20000300800 */
[----:B----4-:R-:W-:-:S02]  /*10ac0*/  IADD3 R25, P1, R39, R2, RZ ;  /* 0x0000000227197210 */ /* 0x010fc40007f3e0ff */
[----:B0-----:R-:W-:-:S03]  /*10ad0*/  LEA.HI.X.SX32 R24, R23, R20, 0x1, P0 ;  /* 0x0000001417187211 */ /* 0x001fc600000f0eff */
[----:B------:R0:W-:Y:S04]  /*10ae0*/  STL [R1+0x1cf8], R25 ;  /* 0x001cf81901007387 */ /* 0x0001e80000100800 */
[----:B0-----:R-:W4:Y:S04]  /*10af0*/  LDL.LU R25, [R1+0x14] ;  /* 0x0000140001197983 */ /* 0x001f280000300800 */
[----:B------:R0:W-:Y:S04]  /*10b00*/  STL [R1+0x1cc4], R24 ;  /* 0x001cc41801007387 */ /* 0x0001e80000100800 */
[----:B0-----:R-:W4:Y:S01]  /*10b10*/  LDL.LU R24, [R1+0x10] ;  /* 0x0000100001187983 */ /* 0x001f220000300800 */
[----:B-----5:R-:W-:-:S05]  /*10b20*/  IADD3 R23, P0, R38, R2, RZ ;  /* 0x0000000226177210 */ /* 0x020fca0007f1e0ff */
[----:B------:R0:W-:Y:S04]  /*10b30*/  STL [R1+0x1d00], R23 ;  /* 0x001d001701007387 */ /* 0x0001e80000100800 */
[----:B0-----:R-:W5:Y:S04]  /*10b40*/  LDL.LU R23, [R1+0xc] ;  /* 0x00000c0001177983 */ /* 0x001f680000300800 */
[----:B------:R0:W-:Y:S01]  /*10b50*/  STL [R1+0x1ccc], R22 ;  /* 0x001ccc1601007387 */ /* 0x0001e20000100800 */
[----:B------:R-:W-:-:S03]  /*10b60*/  IADD3 R44, P6, R37, R2, RZ ;  /* 0x00000002252c7210 */ /* 0x000fc60007fde0ff */
[----:B0-----:R-:W5:Y:S04]  /*10b70*/  LDL.LU R22, [R1+0x8] ;  /* 0x0000080001167983 */ /* 0x001f680000300800 */
[----:B------:R-:W-:Y:S04]  /*10b80*/  STL [R1+0x1d08], R44 ;  /* 0x001d082c01007387 */ /* 0x000fe80000100800 */
[----:B------:R-:W5:Y:S01]  /*10b90*/  LDL.LU R21, [R1+0x4] ;  /* 0x0000040001157983 */ /* 0x000f620000300800 */
[----:B------:R-:W-:-:S03]  /*10ba0*/  LEA.HI.X.SX32 R41, R41, R20, 0x1, P3 ;  /* 0x0000001429297211 */ /* 0x000fc600018f0eff */
[----:B------:R0:W-:Y:S02]  /*10bb0*/  STL [R1+0x1cd4], R43 ;  /* 0x001cd42b01007387 */ /* 0x0001e40000100800 */
[----:B0-----:R-:W-:Y:S02]  /*10bc0*/  LEA.HI.X.SX32 R43, R42, R20, 0x1, P4 ;  /* 0x000000142a2b7211 */ /* 0x001fe400020f0eff */
[----:B------:R-:W-:-:S05]  /*10bd0*/  IADD3 R44, P5, R36, R2, RZ ;  /* 0x00000002242c7210 */ /* 0x000fca0007fbe0ff */
[----:B------:R-:W-:Y:S04]  /*10be0*/  STL [R1+0x1d10], R44 ;  /* 0x001d102c01007387 */ /* 0x000fe80000100800 */
[----:B------:R0:W-:Y:S01]  /*10bf0*/  STL [R1+0x1cdc], R43 ;  /* 0x001cdc2b01007387 */ /* 0x0001e20000100800 */
[----:B------:R-:W-:-:S05]  /*10c00*/  IADD3 R42, P4, R35, R2, RZ ;  /* 0x00000002232a7210 */ /* 0x000fca0007f9e0ff */
[----:B------:R1:W-:Y:S01]  /*10c10*/  STL [R1+0x1d18], R42 ;  /* 0x001d182a01007387 */ /* 0x0003e20000100800 */
[----:B0-----:R-:W-:-:S03]  /*10c20*/  IADD3 R43, P3, R34, R2, RZ ;  /* 0x00000002222b7210 */ /* 0x001fc60007f7e0ff */
[----:B------:R0:W-:Y:S01]  /*10c30*/  STL [R1+0x1ce4], R41 ;  /* 0x001ce42901007387 */ /* 0x0001e20000100800 */
[-C--:B------:R-:W-:Y:S02]  /*10c40*/  LEA.HI.X.SX32 R38, R38, R20.reuse, 0x1, P0 ;  /* 0x0000001426267211 */ /* 0x080fe400000f0eff */
[-C--:B-1----:R-:W-:Y:S02]  /*10c50*/  LEA.HI.X.SX32 R42, R40, R20.reuse, 0x1, P2 ;  /* 0x00000014282a7211 */ /* 0x082fe400010f0eff */
[----:B------:R-:W-:Y:S02]  /*10c60*/  LEA.HI.X.SX32 R40, R39, R20, 0x1, P1 ;  /* 0x0000001427287211 */ /* 0x000fe400008f0eff */
[-C--:B0-----:R-:W-:Y:S01]  /*10c70*/  IADD3 R41, P2, R33, R2.reuse, RZ ;  /* 0x0000000221297210 */ /* 0x081fe20007f5e0ff */
[----:B------:R-:W-:Y:S04]  /*10c80*/  STL [R1+0x1d20], R43 ;  /* 0x001d202b01007387 */ /* 0x000fe80000100800 */
[----:B------:R-:W-:Y:S01]  /*10c90*/  STL [R1+0x1cec], R42 ;  /* 0x001cec2a01007387 */ /* 0x000fe20000100800 */
[----:B------:R-:W-:-:S03]  /*10ca0*/  IADD3 R39, P1, R32, R2, RZ ;  /* 0x0000000220277210 */ /* 0x000fc60007f3e0ff */
[----:B------:R-:W-:Y:S04]  /*10cb0*/  STL [R1+0x1d28], R41 ;  /* 0x001d282901007387 */ /* 0x000fe80000100800 */
[----:B------:R0:W-:Y:S04]  /*10cc0*/  STL [R1+0x1cf4], R40 ;  /* 0x001cf42801007387 */ /* 0x0001e80000100800 */
[----:B------:R1:W-:Y:S04]  /*10cd0*/  STL [R1+0x1d30], R39 ;  /* 0x001d302701007387 */ /* 0x0003e80000100800 */
[----:B------:R1:W-:Y:S01]  /*10ce0*/  STL [R1+0x1cfc], R38 ;  /* 0x001cfc2601007387 */ /* 0x0003e20000100800 */
[----:B0-----:R-:W-:-:S02]  /*10cf0*/  IADD3 R40, P0, R31, R2, RZ ;  /* 0x000000021f287210 */ /* 0x001fc40007f1e0ff */
[-C--:B-1----:R-:W-:Y:S02]  /*10d00*/  LEA.HI.X.SX32 R39, R37, R20.reuse, 0x1, P6 ;  /* 0x0000001425277211 */ /* 0x082fe400030f0eff */
[----:B------:R-:W-:Y:S02]  /*10d10*/  LEA.HI.X.SX32 R37, R36, R20, 0x1, P5 ;  /* 0x0000001424257211 */ /* 0x000fe400028f0eff */
[----:B------:R-:W-:Y:S01]  /*10d20*/  IADD3 R38, P6, R30, R2, RZ ;  /* 0x000000021e267210 */ /* 0x000fe20007fde0ff */
[----:B------:R-:W-:Y:S01]  /*10d30*/  STL [R1+0x1d38], R40 ;  /* 0x001d382801007387 */ /* 0x000fe20000100800 */
[----:B------:R-:W-:-:S03]  /*10d40*/  LEA.HI.X.SX32 R35, R35, R20, 0x1, P4 ;  /* 0x0000001423237211 */ /* 0x000fc600020f0eff */
[----:B------:R-:W-:Y:S04]  /*10d50*/  STL [R1+0x1d04], R39 ;  /* 0x001d042701007387 */ /* 0x000fe80000100800 */
[----:B------:R-:W-:Y:S04]  /*10d60*/  STL [R1+0x1d40], R38 ;  /* 0x001d402601007387 */ /* 0x000fe80000100800 */
[----:B------:R0:W-:Y:S01]  /*10d70*/  STL [R1+0x1d0c], R37 ;  /* 0x001d0c2501007387 */ /* 0x0001e20000100800 */
[----:B------:R-:W-:Y:S01]  /*10d80*/  LEA.HI.X.SX32 R32, R32, R20, 0x1, P1 ;  /* 0x0000001420207211 */ /* 0x000fe200008f0eff */
        /* <DEDUP_REMOVED lines=12> */
[----:B------:R-:W-:Y:S01]  /*10e50*/  IMAD R17, R17, UR6, RZ ;  /* 0x0000000611117c24 */ /* 0x000fe2000f8e02ff */
[----:B--2---:R-:W-:-:S05]  /*10e60*/  IADD3 R36, P5, R29, R2, RZ ;  /* 0x000000021d247210 */ /* 0x004fca0007fbe0ff */
[----:B------:R1:W-:Y:S01]  /*10e70*/  STL [R1+0x1d48], R36 ;  /* 0x001d482401007387 */ /* 0x0003e20000100800 */
[----:B0-----:R-:W-:-:S03]  /*10e80*/  IADD3 R37, P4, R28, R2, RZ ;  /* 0x000000021c257210 */ /* 0x001fc60007f9e0ff */
[----:B------:R3:W-:Y:S01]  /*10e90*/  STL [R1+0x1d14], R35 ;  /* 0x001d142301007387 */ /* 0x0007e20000100800 */
[-C--:B-1----:R-:W-:Y:S02]  /*10ea0*/  LEA.HI.X.SX32 R36, R34, R20.reuse, 0x1, P3 ;  /* 0x0000001422247211 */ /* 0x082fe400018f0eff */
[----:B------:R-:W-:Y:S01]  /*10eb0*/  LEA.HI.X.SX32 R34, R33, R20, 0x1, P2 ;  /* 0x0000001421227211 */ /* 0x000fe200010f0eff */
[----:B------:R-:W-:Y:S01]  /*10ec0*/  STL [R1+0x1d50], R37 ;  /* 0x001d502501007387 */ /* 0x000fe20000100800 */
[----:B---3--:R-:W-:-:S03]  /*10ed0*/  IADD3 R35, P3, R27, R2, RZ ;  /* 0x000000021b237210 */ /* 0x008fc60007f7e0ff */
[----:B------:R-:W-:Y:S04]  /*10ee0*/  STL [R1+0x1d1c], R36 ;  /* 0x001d1c2401007387 */ /* 0x000fe80000100800 */
[----:B------:R-:W-:Y:S01]  /*10ef0*/  STL [R1+0x1d58], R35 ;  /* 0x001d582301007387 */ /* 0x000fe20000100800 */
[----:B------:R-:W-:-:S03]  /*10f00*/  IADD3 R33, P2, R26, R2, RZ ;  /* 0x000000021a217210 */ /* 0x000fc60007f5e0ff */
[----:B------:R-:W-:Y:S04]  /*10f10*/  STL [R1+0x1d24], R34 ;  /* 0x001d242201007387 */ /* 0x000fe80000100800 */
[----:B------:R0:W-:Y:S04]  /*10f20*/  STL [R1+0x1d60], R33 ;  /* 0x001d602101007387 */ /* 0x0001e80000100800 */
[----:B------:R1:W-:Y:S01]  /*10f30*/  STL [R1+0x1d2c], R32 ;  /* 0x001d2c2001007387 */ /* 0x0003e20000100800 */
[-C--:B------:R-:W-:Y:S02]  /*10f40*/  LEA.HI.X.SX32 R29, R29, R20.reuse, 0x1, P5 ;  /* 0x000000141d1d7211 */ /* 0x080fe400028f0eff */
[----:B0-----:R-:W-:-:S02]  /*10f50*/  LEA.HI.X.SX32 R33, R31, R20, 0x1, P0 ;  /* 0x000000141f217211 */ /* 0x001fc400000f0eff */
[----:B------:R-:W-:Y:S02]  /*10f60*/  LEA.HI.X.SX32 R31, R30, R20, 0x1, P6 ;  /* 0x000000141e1f7211 */ /* 0x000fe400030f0eff */
[----:B----4-:R-:W-:-:S05]  /*10f70*/  IADD3 R34, P1, R25, R2, RZ ;  /* 0x0000000219227210 */ /* 0x010fca0007f3e0ff */
[----:B------:R-:W-:Y:S04]  /*10f80*/  STL [R1+0x1d68], R34 ;  /* 0x001d682201007387 */ /* 0x000fe80000100800 */
[----:B------:R-:W-:Y:S01]  /*10f90*/  STL [R1+0x1d34], R33 ;  /* 0x001d342101007387 */ /* 0x000fe20000100800 */
[----:B-1----:R-:W-:-:S05]  /*10fa0*/  IADD3 R32, P0, R24, R2, RZ ;  /* 0x0000000218207210 */ /* 0x002fca0007f1e0ff */
[----:B------:R-:W-:Y:S04]  /*10fb0*/  STL [R1+0x1d70], R32 ;  /* 0x001d702001007387 */ /* 0x000fe80000100800 */
[----:B------:R0:W-:Y:S01]  /*10fc0*/  STL [R1+0x1d3c], R31 ;  /* 0x001d3c1f01007387 */ /* 0x0001e20000100800 */
[----:B-----5:R-:W-:-:S05]  /*10fd0*/  IADD3 R30, P6, R23, R2, RZ ;  /* 0x00000002171e7210 */ /* 0x020fca0007fde0ff */
[----:B------:R1:W-:Y:S04]  /*10fe0*/  STL [R1+0x1d78], R30 ;  /* 0x001d781e01007387 */ /* 0x0003e80000100800 */
[----:B------:R2:W-:Y:S01]  /*10ff0*/  STL [R1+0x1d44], R29 ;  /* 0x001d441d01007387 */ /* 0x0005e20000100800 */
[----:B0-----:R-:W-:Y:S02]  /*11000*/  IADD3 R31, P5, R22, R2, RZ ;  /* 0x00000002161f7210 */ /* 0x001fe40007fbe0ff */
[-C--:B-1----:R-:W-:Y:S02]  /*11010*/  LEA.HI.X.SX32 R30, R28, R20.reuse, 0x1, P4 ;  /* 0x000000141c1e7211 */ /* 0x082fe400020f0eff */
[----:B------:R-:W-:Y:S01]  /*11020*/  LEA.HI.X.SX32 R28, R27, R20, 0x1, P3 ;  /* 0x000000141b1c7211 */ /* 0x000fe200018f0eff */
[----:B------:R-:W-:Y:S01]  /*11030*/  STL [R1+0x1d80], R31 ;  /* 0x001d801f01007387 */ /* 0x000fe20000100800 */
[----:B------:R-:W-:-:S02]  /*11040*/  IADD3 R27, P3, R0, R2, RZ ;  /* 0x00000002001b7210 */ /* 0x000fc40007f7e0ff */
[----:B--2---:R-:W-:Y:S01]  /*11050*/  IADD3 R29, P4, R21, R2, RZ ;  /* 0x00000002151d7210 */ /* 0x004fe20007f9e0ff */
[----:B------:R-:W-:Y:S01]  /*11060*/  STL [R1+0x1d4c], R30 ;  /* 0x001d4c1e01007387 */ /* 0x000fe20000100800 */
[----:B------:R-:W-:-:S03]  /*11070*/  LEA.HI.X.SX32 R26, R26, R20, 0x1, P2 ;  /* 0x000000141a1a7211 */ /* 0x000fc600010f0eff */
[----:B------:R-:W-:Y:S04]  /*11080*/  STL [R1+0x1d88], R29 ;  /* 0x001d881d01007387 */ /* 0x000fe80000100800 */
[----:B------:R0:W-:Y:S04]  /*11090*/  STL [R1+0x1d54], R28 ;  /* 0x001d541c01007387 */ /* 0x0001e80000100800 */
[----:B------:R1:W-:Y:S04]  /*110a0*/  STL [R1+0x1d90], R27 ;  /* 0x001d901b01007387 */ /* 0x0003e80000100800 */
[----:B------:R2:W-:Y:S01]  /*110b0*/  STL [R1+0x1d5c], R26 ;  /* 0x001d5c1a01007387 */ /* 0x0005e20000100800 */
[----:B0-----:R-:W-:-:S02]  /*110c0*/  IADD3 R28, P2, R61, R2, RZ ;  /* 0x000000023d1c7210 */ /* 0x001fc40007f5e0ff */
[-C--:B-1----:R-:W-:Y:S02]  /*110d0*/  LEA.HI.X.SX32 R27, R25, R20.reuse, 0x1, P1 ;  /* 0x00000014191b7211 */ /* 0x082fe400008f0eff */
[----:B------:R-:W-:Y:S02]  /*110e0*/  LEA.HI.X.SX32 R25, R24, R20, 0x1, P0 ;  /* 0x0000001418197211 */ /* 0x000fe400000f0eff */
[-C--:B--2---:R-:W-:Y:S01]  /*110f0*/  IADD3 R26, P1, R60, R2.reuse, RZ ;  /* 0x000000023c1a7210 */ /* 0x084fe20007f3e0ff */
[----:B------:R-:W-:Y:S01]  /*11100*/  STL [R1+0x1d98], R28 ;  /* 0x001d981c01007387 */ /* 0x000fe20000100800 */
[----:B------:R-:W-:Y:S02]  /*11110*/  IADD3 R24, P0, R59, R2, RZ ;  /* 0x000000023b187210 */ /* 0x000fe40007f1e0ff */
[----:B------:R-:W-:Y:S01]  /*11120*/  LEA.HI.X.SX32 R23, R23, R20, 0x1, P6 ;  /* 0x0000001417177211 */ /* 0x000fe200030f0eff */
[----:B------:R-:W-:Y:S04]  /*11130*/  STL [R1+0x1d64], R27 ;  /* 0x001d641b01007387 */ /* 0x000fe80000100800 */
        /* <DEDUP_REMOVED lines=9> */
[----:B------:R-:W-:-:S03]  /*111d0*/  IADD3 R21, P4, R54, R2, RZ ;  /* 0x0000000236157210 */ /* 0x000fc60007f9e0ff */
[----:B------:R-:W-:Y:S04]  /*111e0*/  STL [R1+0x1d7c], R24 ;  /* 0x001d7c1801007387 */ /* 0x000fe80000100800 */
[----:B------:R0:W-:Y:S04]  /*111f0*/  STL [R1+0x1db8], R23 ;  /* 0x001db81701007387 */ /* 0x0001e80000100800 */
[----:B------:R1:W-:Y:S01]  /*11200*/  STL [R1+0x1d84], R22 ;  /* 0x001d841601007387 */ /* 0x0003e20000100800 */
[----:B0-----:R-:W-:-:S03]  /*11210*/  LEA.HI.X.SX32 R23, R0, R20, 0x1, P3 ;  /* 0x0000001400177211 */ /* 0x001fc600018f0eff */
[----:B------:R-:W2:Y:S01]  /*11220*/  LDL.LU R0, [R1+0x2a4c] ;  /* 0x002a4c0001007983 */ /* 0x000ea20000300800 */
[----:B-1----:R-:W-:-:S03]  /*11230*/  IADD3 R22, P3, R53, R2, RZ ;  /* 0x0000000235167210 */ /* 0x002fc60007f7e0ff */
[----:B------:R0:W-:Y:S04]  /*11240*/  STL [R1+0x1dc0], R21 ;  /* 0x001dc01501007387 */ /* 0x0001e80000100800 */
[----:B------:R1:W-:Y:S01]  /*11250*/  STL [R1+0x1d8c], R23 ;  /* 0x001d8c1701007387 */ /* 0x0003e20000100800 */
[----:B0-----:R-:W-:-:S03]  /*11260*/  LEA.HI.X.SX32 R21, R61, R20, 0x1, P2 ;  /* 0x000000143d157211 */ /* 0x001fc600010f0eff */
[----:B------:R0:W-:Y:S01]  /*11270*/  STL [R1+0x1dc8], R22 ;  /* 0x001dc81601007387 */ /* 0x0001e20000100800 */
[----:B-1----:R-:W-:-:S03]  /*11280*/  IADD3 R23, P2, R52, R2, RZ ;  /* 0x0000000234177210 */ /* 0x002fc60007f5e0ff */
        /* <DEDUP_REMOVED lines=9> */
[----:B---3--:R-:W-:-:S03]  /*11320*/  LEA.HI.X.SX32 R21, R58, R20, 0x1, P6 ;  /* 0x000000143a157211 */ /* 0x008fc600030f0eff */
[----:B------:R1:W-:Y:S04]  /*11330*/  STL [R1+0x1de0], R22 ;  /* 0x001de01601007387 */ /* 0x0003e80000100800 */
[----:B------:R3:W-:Y:S01]  /*11340*/  STL [R1+0x1dac], R21 ;  /* 0x001dac1501007387 */ /* 0x0007e20000100800 */
[----:B0-----:R-:W-:Y:S02]  /*11350*/  IADD3 R23, P6, R19, R2, RZ ;  /* 0x0000000213177210 */ /* 0x001fe40007fde0ff */
[----:B-1----:R-:W-:-:S03]  /*11360*/  LEA.HI.X.SX32 R22, R55, R20, 0x1, P5 ;  /* 0x0000001437167211 */ /* 0x002fc600028f0eff */
[----:B------:R0:W-:Y:S01]  /*11370*/  STL [R1+0x1de8], R23 ;  /* 0x001de81701007387 */ /* 0x0001e20000100800 */
[----:B---3--:R-:W-:-:S03]  /*11380*/  IADD3 R21, P5, R18, R2, RZ ;  /* 0x0000000212157210 */ /* 0x008fc60007fbe0ff */
[----:B------:R1:W-:Y:S01]  /*11390*/  STL [R1+0x1db4], R22 ;  /* 0x001db41601007387 */ /* 0x0003e20000100800 */
[----:B------:R-:W-:-:S03]  /*113a0*/  IMAD R16, R16, UR6, RZ ;  /* 0x0000000610107c24 */ /* 0x000fc6000f8e02ff */
[----:B------:R3:W-:Y:S01]  /*113b0*/  STL [R1+0x1df0], R21 ;  /* 0x001df01501007387 */ /* 0x0007e20000100800 */
[----:B0-----:R-:W-:Y:S01]  /*113c0*/  LEA.HI.X.SX32 R23, R54, R20, 0x1, P4 ;  /* 0x0000001436177211 */ /* 0x001fe200020f0eff */
[----:B------:R-:W-:Y:S01]  /*113d0*/  IMAD R15, R15, UR6, RZ ;  /* 0x000000060f0f7c24 */ /* 0x000fe2000f8e02ff */
[----:B-1----:R-:W-:-:S03]  /*113e0*/  IADD3 R22, P4, R17, R2, RZ ;  /* 0x0000000211167210 */ /* 0x002fc60007f9e0ff */
[----:B------:R0:W-:Y:S01]  /*113f0*/  STL [R1+0x1dbc], R23 ;  /* 0x001dbc1701007387 */ /* 0x0001e20000100800 */
[----:B---3--:R-:W-:-:S03]  /*11400*/  LEA.HI.X.SX32 R21, R53, R20, 0x1, P3 ;  /* 0x0000001435157211 */ /* 0x008fc600018f0eff */
[----:B------:R1:W-:Y:S01]  /*11410*/  STL [R1+0x1df8], R22 ;  /* 0x001df81601007387 */ /* 0x0003e20000100800 */
[----:B------:R-:W-:-:S03]  /*11420*/  IMAD R14, R14, UR6, RZ ;  /* 0x000000060e0e7c24 */ /* 0x000fc6000f8e02ff */
        /* <DEDUP_REMOVED lines=10> */
[----:B-1----:R-:W-:Y:S01]  /*114d0*/  IADD3 R22, P1, R14, R2, RZ ;  /* 0x000000020e167210 */ /* 0x002fe20007f3e0ff */
[----:B------:R-:W-:Y:S01]  /*114e0*/  IMAD R11, R11, UR6, RZ ;  /* 0x000000060b0b7c24 */ /* 0x000fe2000f8e02ff */
[----:B---3--:R-:W-:Y:S01]  /*114f0*/  LEA.HI.X.SX32 R21, R50, R20, 0x1, P0 ;  /* 0x0000001432157211 */ /* 0x008fe200000f0eff */
[----:B------:R0:W-:Y:S04]  /*11500*/  STL [R1+0x1dd4], R23 ;  /* 0x001dd41701007387 */ /* 0x0001e80000100800 */
[----:B------:R1:W-:Y:S01]  /*11510*/  STL [R1+0x1e10], R22 ;  /* 0x001e101601007387 */ /* 0x0003e20000100800 */
[----:B------:R-:W-:-:S03]  /*11520*/  IMAD R10, R10, UR6, RZ ;  /* 0x000000060a0a7c24 */ /* 0x000fc6000f8e02ff */
[----:B------:R3:W-:Y:S01]  /*11530*/  STL [R1+0x1ddc], R21 ;  /* 0x001ddc1501007387 */ /* 0x0007e20000100800 */
[----:B0-----:R-:W-:Y:S02]  /*11540*/  IADD3 R23, P0, R13, R2, RZ ;  /* 0x000000020d177210 */ /* 0x001fe40007f1e0ff */
[-C--:B-1----:R-:W-:Y:S02]  /*11550*/  LEA.HI.X.SX32 R22, R19, R20.reuse, 0x1, P6 ;  /* 0x0000001413167211 */ /* 0x082fe400030f0eff */
[----:B------:R-:W-:Y:S02]  /*11560*/  LEA.HI.X.SX32 R19, R18, R20, 0x1, P5 ;  /* 0x0000001412137211 */ /* 0x000fe400028f0eff */
[-C--:B---3--:R-:W-:Y:S01]  /*11570*/  IADD3 R21, P6, R12, R2.reuse, RZ ;  /* 0x000000020c157210 */ /* 0x088fe20007fde0ff */
[----:B------:R-:W-:Y:S01]  /*11580*/  STL [R1+0x1e18], R23 ;  /* 0x001e181701007387 */ /* 0x000fe20000100800 */
[----:B------:R-:W-:Y:S01]  /*11590*/  IADD3 R18, P5, R11, R2, RZ ;  /* 0x000000020b127210 */ /* 0x000fe20007fbe0ff */
[----:B------:R-:W-:Y:S01]  /*115a0*/  IMAD R9, R9, UR6, RZ ;  /* 0x0000000609097c24 */ /* 0x000fe2000f8e02ff */
[----:B------:R-:W-:Y:S01]  /*115b0*/  LEA.HI.X.SX32 R17, R17, R20, 0x1, P4 ;  /* 0x0000001411117211 */ /* 0x000fe200020f0eff */
[----:B------:R-:W-:Y:S01]  /*115c0*/  STL [R1+0x1de4], R22 ;  /* 0x001de41601007387 */ /* 0x000fe20000100800 */
[----:B------:R-:W-:-:S03]  /*115d0*/  IMAD R8, R8, UR6, RZ ;  /* 0x0000000608087c24 */ /* 0x000fc6000f8e02ff */
[----:B------:R-:W-:Y:S04]  /*115e0*/  STL [R1+0x1e20], R21 ;  /* 0x001e201501007387 */ /* 0x000fe80000100800 */
[----:B------:R0:W-:Y:S04]  /*115f0*/  STL [R1+0x1dec], R19 ;  /* 0x001dec1301007387 */ /* 0x0001e80000100800 */
[----:B------:R1:W-:Y:S04]  /*11600*/  STL [R1+0x1e28], R18 ;  /* 0x001e281201007387 */ /* 0x0003e80000100800 */
[----:B------:R3:W-:Y:S01]  /*11610*/  STL [R1+0x1df4], R17 ;  /* 0x001df41101007387 */ /* 0x0007e20000100800 */
[----:B0-----:R-:W-:-:S02]  /*11620*/  IADD3 R19, P4, R10, R2, RZ ;  /* 0x000000020a137210 */ /* 0x001fc40007f9e0ff */
[----:B-1----:R-:W-:-:S03]  /*11630*/  LEA.HI.X.SX32 R18, R16, R20, 0x1, P3 ;  /* 0x0000001410127211 */ /* 0x002fc600018f0eff */
[----:B------:R-:W-:Y:S01]  /*11640*/  STL [R1+0x1e30], R19 ;  /* 0x001e301301007387 */ /* 0x000fe20000100800 */
[----:B------:R-:W-:Y:S02]  /*11650*/  LEA.HI.X.SX32 R16, R15, R20, 0x1, P2 ;  /* 0x000000140f107211 */ /* 0x000fe400010f0eff */
[-C--:B---3--:R-:W-:Y:S01]  /*11660*/  IADD3 R17, P3, R9, R2.reuse, RZ ;  /* 0x0000000209117210 */ /* 0x088fe20007f7e0ff */
[----:B------:R-:W-:Y:S01]  /*11670*/  STL [R1+0x1dfc], R18 ;  /* 0x001dfc1201007387 */ /* 0x000fe20000100800 */
[----:B------:R-:W-:-:S03]  /*11680*/  IADD3 R15, P2, R8, R2, RZ ;  /* 0x00000002080f7210 */ /* 0x000fc60007f5e0ff */
[----:B------:R-:W-:Y:S04]  /*11690*/  STL [R1+0x1e38], R17 ;  /* 0x001e381101007387 */ /* 0x000fe80000100800 */
[----:B------:R-:W3:Y:S04]  /*116a0*/  LDL.LU R28, [R1+0x1b0] ;  /* 0x0001b000011c7983 */ /* 0x000ee80000300800 */
[----:B------:R-:W-:Y:S04]  /*116b0*/  STL [R1+0x1e04], R16 ;  /* 0x001e041001007387 */ /* 0x000fe80000100800 */
[----:B------:R-:W4:Y:S04]  /*116c0*/  LDL.LU R27, [R1+0x1ac] ;  /* 0x0001ac00011b7983 */ /* 0x000f280000300800 */
[----:B------:R0:W-:Y:S04]  /*116d0*/  STL [R1+0x1e40], R15 ;  /* 0x001e400f01007387 */ /* 0x0001e80000100800 */
[----:B------:R-:W5:Y:S04]  /*116e0*/  LDL.LU R26, [R1+0x1a8] ;  /* 0x0001a800011a7983 */ /* 0x000f680000300800 */
[----:B------:R-:W5:Y:S04]  /*116f0*/  LDL.LU R25, [R1+0x1a4] ;  /* 0x0001a40001197983 */ /* 0x000f680000300800 */
[----:B------:R-:W5:Y:S04]  /*11700*/  LDL.LU R24, [R1+0x1a0] ;  /* 0x0001a00001187983 */ /* 0x000f680000300800 */
[----:B------:R-:W5:Y:S04]  /*11710*/  LDL.LU R23, [R1+0x19c] ;  /* 0x00019c0001177983 */ /* 0x000f680000300800 */
[----:B------:R-:W5:Y:S04]  /*11720*/  LDL.LU R22, [R1+0x198] ;  /* 0x0001980001167983 */ /* 0x000f680000300800 */
[----:B------:R-:W5:Y:S01]  /*11730*/  LDL.LU R21, [R1+0x194] ;  /* 0x0001940001157983 */ /* 0x000f620000300800 */
[----:B------:R-:W-:Y:S01]  /*11740*/  IMAD R7, R7, UR6, RZ ;  /* 0x0000000607077c24 */ /* 0x000fe2000f8e02ff */
[-C--:B0-----:R-:W-:Y:S01]  /*11750*/  LEA.HI.X.SX32 R15, R14, R20.reuse, 0x1, P1 ;  /* 0x000000140e0f7211 */ /* 0x081fe200008f0eff */
[----:B------:R-:W-:Y:S01]  /*11760*/  IMAD R6, R6, UR6, RZ ;  /* 0x0000000606067c24 */ /* 0x000fe2000f8e02ff */
[----:B------:R-:W-:-:S02]  /*11770*/  LEA.HI.X.SX32 R13, R13, R20, 0x1, P0 ;  /* 0x000000140d0d7211 */ /* 0x000fc400000f0eff */
[----:B------:R-:W-:Y:S01]  /*11780*/  IADD3 R14, P1, R7, R2, RZ ;  /* 0x00000002070e7210 */ /* 0x000fe20007f3e0ff */
[----:B------:R-:W-:Y:S01]  /*11790*/  IMAD R5, R5, UR6, RZ ;  /* 0x0000000605057c24 */ /* 0x000fe2000f8e02ff */
[----:B------:R0:W-:Y:S01]  /*117a0*/  STL [R1+0x1e0c], R15 ;  /* 0x001e0c0f01007387 */ /* 0x0001e20000100800 */
[----:B------:R-:W-:-:S03]  /*117b0*/  IMAD R4, R4, UR6, RZ ;  /* 0x0000000604047c24 */ /* 0x000fc6000f8e02ff */
[----:B------:R1:W-:Y:S01]  /*117c0*/  STL [R1+0x1e44], R14 ;  /* 0x001e440e01007387 */ /* 0x0003e20000100800 */
[----:B------:R-:W-:-:S03]  /*117d0*/  IMAD R3, R3, UR6, RZ ;  /* 0x0000000603037c24 */ /* 0x000fc6000f8e02ff */
[----:B------:R1:W-:Y:S01]  /*117e0*/  STL [R1+0x1e14], R13 ;  /* 0x001e140d01007387 */ /* 0x0003e20000100800 */
[----:B0-----:R-:W-:Y:S02]  /*117f0*/  IADD3 R15, P0, R6, R2, RZ ;  /* 0x00000002060f7210 */ /* 0x001fe40007f1e0ff */
[-C--:B-1----:R-:W-:Y:S02]  /*11800*/  LEA.HI.X.SX32 R14, R12, R20.reuse, 0x1, P6 ;  /* 0x000000140c0e7211 */ /* 0x082fe400030f0eff */
[----:B------:R-:W-:Y:S02]  /*11810*/  LEA.HI.X.SX32 R12, R11, R20, 0x1, P5 ;  /* 0x000000140b0c7211 */ /* 0x000fe400028f0eff */
[-C--:B------:R-:W-:Y:S01]  /*11820*/  IADD3 R13, P6, R5, R2.reuse, RZ ;  /* 0x00000002050d7210 */ /* 0x080fe20007fde0ff */
[----:B------:R-:W-:Y:S01]  /*11830*/  STL [R1+0x1e48], R15 ;  /* 0x001e480f01007387 */ /* 0x000fe20000100800 */
[----:B------:R-:W-:Y:S02]  /*11840*/  IADD3 R11, P5, R4, R2, RZ ;  /* 0x00000002040b7210 */ /* 0x000fe40007fbe0ff */
[-C--:B------:R-:W-:Y:S01]  /*11850*/  LEA.HI.X.SX32 R10, R10, R20.reuse, 0x1, P4 ;  /* 0x000000140a0a7211 */ /* 0x080fe200020f0eff */
[----:B------:R-:W-:Y:S01]  /*11860*/  STL [R1+0x1e1c], R14 ;  /* 0x001e1c0e01007387 */ /* 0x000fe20000100800 */
[----:B------:R-:W-:Y:S01]  /*11870*/  IMAD R56, R56, UR6, RZ ;  /* 0x0000000638387c24 */ /* 0x000fe2000f8e02ff */
[----:B------:R-:W-:Y:S01]  /*11880*/  LEA.HI.X.SX32 R7, R7, R20, 0x1, P1 ;  /* 0x0000001407077211 */ /* 0x000fe200008f0eff */
[----:B------:R-:W-:Y:S01]  /*11890*/  ULDC UR6, c[0x0][0x234] ;  /* 0x00008d0000067ab9 */ /* 0x000fe20000000800 */
[----:B------:R-:W-:Y:S04]  /*118a0*/  STL [R1+0x1e4c], R13 ;  /* 0x001e4c0d01007387 */ /* 0x000fe80000100800 */
[----:B------:R0:W-:Y:S04]  /*118b0*/  STL [R1+0x1e24], R12 ;  /* 0x001e240c01007387 */ /* 0x0001e80000100800 */
[----:B------:R1:W-:Y:S04]  /*118c0*/  STL [R1+0x1e50], R11 ;  /* 0x001e500b01007387 */ /* 0x0003e80000100800 */
[----:B------:R2:W-:Y:S01]  /*118d0*/  STL [R1+0x1e2c], R10 ;  /* 0x001e2c0a01007387 */ /* 0x0005e20000100800 */
[----:B0-----:R-:W-:-:S02]  /*118e0*/  IADD3 R12, P4, R3, R2, RZ ;  /* 0x00000002030c7210 */ /* 0x001fc40007f9e0ff */
[-C--:B-1----:R-:W-:Y:S02]  /*118f0*/  LEA.HI.X.SX32 R11, R9, R20.reuse, 0x1, P3 ;  /* 0x00000014090b7211 */ /* 0x082fe400018f0eff */
[----:B------:R-:W-:Y:S01]  /*11900*/  LEA.HI.X.SX32 R9, R8, R20, 0x1, P2 ;  /* 0x0000001408097211 */ /* 0x000fe200010f0eff */
[----:B------:R-:W-:Y:S01]  /*11910*/  STL [R1+0x1e54], R12 ;  /* 0x001e540c01007387 */ /* 0x000fe20000100800 */
[----:B------:R-:W-:-:S03]  /*11920*/  IADD3 R8, P2, R56, R2, RZ ;  /* 0x0000000238087210 */ /* 0x000fc60007f5e0ff */
[----:B------:R-:W-:Y:S01]  /*11930*/  STL [R1+0x1e34], R11 ;  /* 0x001e340b01007387 */ /* 0x000fe20000100800 */
[-C--:B------:R-:W-:Y:S02]  /*11940*/  LEA.HI.X.SX32 R5, R5, R20.reuse, 0x1, P6 ;  /* 0x0000001405057211 */ /* 0x080fe400030f0eff */
[----:B------:R-:W-:Y:S02]  /*11950*/  LEA.HI.X.SX32 R4, R4, R20, 0x1, P5 ;  /* 0x0000001404047211 */ /* 0x000fe400028f0eff */
[----:B--2---:R-:W-:Y:S02]  /*11960*/  IADD3 R10, P3, R0, R2, RZ ;  /* 0x00000002000a7210 */ /* 0x004fe40007f7e0ff */
[----:B------:R-:W-:-:S03]  /*11970*/  LEA.HI.X.SX32 R2, R6, R20, 0x1, P0 ;  /* 0x0000001406027211 */ /* 0x000fc600000f0eff */
[----:B------:R-:W-:Y:S04]  /*11980*/  STL [R1+0x1e58], R10 ;  /* 0x001e580a01007387 */ /* 0x000fe80000100800 */
[----:B------:R-:W-:Y:S04]  /*11990*/  STL [R1+0x1e3c], R9 ;  /* 0x001e3c0901007387 */ /* 0x000fe80000100800 */
[----:B------:R-:W-:Y:S04]  /*119a0*/  STL [R1+0x1b70], R8 ;  /* 0x001b700801007387 */ /* 0x000fe80000100800 */
[----:B------:R-:W-:Y:S04]  /*119b0*/  STL [R1+0x1b5c], R7 ;  /* 0x001b5c0701007387 */ /* 0x000fe80000100800 */
[----:B------:R0:W-:Y:S04]  /*119c0*/  STL [R1+0x1b60], R2 ;  /* 0x001b600201007387 */ /* 0x0001e80000100800 */
[----:B------:R-:W-:Y:S01]  /*119d0*/  STL [R1+0x1b64], R5 ;  /* 0x001b640501007387 */ /* 0x000fe20000100800 */
[----:B0-----:R-:W-:-:S03]  /*119e0*/  LEA.HI.X.SX32 R2, R3, R20, 0x1, P4 ;  /* 0x0000001403027211 */ /* 0x001fc600020f0eff */
[----:B------:R-:W-:Y:S01]  /*119f0*/  STL [R1+0x1b68], R4 ;  /* 0x001b680401007387 */ /* 0x000fe20000100800 */
[----:B------:R-:W-:-:S03]  /*11a00*/  LEA.HI.X.SX32 R3, R0, R20, 0x1, P3 ;  /* 0x0000001400037211 */ /* 0x000fc600018f0eff */
[----:B------:R-:W2:Y:S04]  /*11a10*/  LDL.LU R0, [R1+0x2a48] ;  /* 0x002a480001007983 */ /* 0x000ea80000300800 */
[----:B------:R0:W-:Y:S04]  /*11a20*/  STL [R1+0x1b6c], R2 ;  /* 0x001b6c0201007387 */ /* 0x0001e80000100800 */
[----:B------:R-:W-:Y:S01]  /*11a30*/  STL [R1+0x1b74], R3 ;  /* 0x001b740301007387 */ /* 0x000fe20000100800 */
[----:B0-----:R-:W-:-:S05]  /*11a40*/  LEA.HI.X.SX32 R2, R56, R20, 0x1, P2 ;  /* 0x0000001438027211 */ /* 0x001fca00010f0eff */
[----:B------:R3:W-:Y:S02]  /*11a50*/  STL [R1+0x1398], R2 ;  /* 0x0013980201007387 */ /* 0x0007e40000100800 */
[----:B---3--:R-:W-:Y:S02]  /*11a60*/  IMAD R2, R28, UR6, RZ ;  /* 0x000000061c027c24 */ /* 0x008fe4000f8e02ff */
[----:B----4-:R-:W-:Y:S02]  /*11a70*/  IMAD R3, R27, UR6, RZ ;  /* 0x000000061b037c24 */ /* 0x010fe4000f8e02ff */
[----:B------:R-:W0:Y:S01]  /*11a80*/  LDC R27, c[0x0][0x230] ;  /* 0x00008c00ff1b7b82 */ /* 0x000e220000000800 */
[----:B-----5:R-:W-:Y:S02]  /*11a90*/  IMAD R4, R26, UR6, RZ ;  /* 0x000000061a047c24 */ /* 0x020fe4000f8e02ff */
[----:B------:R-:W-:Y:S01]  /*11aa0*/  IMAD R5, R25, UR6, RZ ;  /* 0x0000000619057c24 */ /* 0x000fe2000f8e02ff */
[----:B------:R-:W-:Y:S01]  /*11ab0*/  IADD3 R25, P4, R2, UR8, RZ ;  /* 0x0000000802197c10 */ /* 0x000fe2000ff9e0ff */
[----:B------:R-:W-:Y:S01]  /*11ac0*/  IMAD R6, R24, UR6, RZ ;  /* 0x0000000618067c24 */ /* 0x000fe2000f8e02ff */
[----:B------:R-:W-:Y:S01]  /*11ad0*/  IADD3 R24, P5, R3, UR8, RZ ;  /* 0x0000000803187c10 */ /* 0x000fe2000ffbe0ff */
[----:B------:R-:W-:Y:S01]  /*11ae0*/  IMAD R7, R23, UR6, RZ ;  /* 0x0000000617077c24 */ /* 0x000fe2000f8e02ff */
[----:B------:R-:W-:Y:S01]  /*11af0*/  IADD3 R23, P3, R4, UR8, RZ ;  /* 0x0000000804177c10 */ /* 0x000fe2000ff7e0ff */
[----:B------:R-:W-:Y:S01]  /*11b00*/  IMAD R8, R22, UR6, RZ ;  /* 0x0000000616087c24 */ /* 0x000fe2000f8e02ff */
[----:B------:R-:W-:Y:S01]  /*11b10*/  IADD3 R22, P2, R5, UR8, RZ ;  /* 0x0000000805167c10 */ /* 0x000fe2000ff5e0ff */
[----:B------:R-:W-:Y:S01]  /*11b20*/  STL [R1+0x1358], R25 ;  /* 0x0013581901007387 */ /* 0x000fe20000100800 */
[----:B------:R-:W-:Y:S01]  /*11b30*/  IMAD R9, R21, UR6, RZ ;  /* 0x0000000615097c24 */ /* 0x000fe2000f8e02ff */
[----:B------:R-:W-:-:S02]  /*11b40*/  IADD3 R21, P1, R6, UR8, RZ ;  /* 0x0000000806157c10 */ /* 0x000fc4000ff3e0ff */
[----:B------:R-:W-:Y:S01]  /*11b50*/  STL [R1+0x1360], R24 ;  /* 0x0013601801007387 */ /* 0x000fe20000100800 */
[----:B------:R-:W-:Y:S01]  /*11b60*/  IADD3 R20, P0, R7, UR8, RZ ;  /* 0x0000000807147c10 */ /* 0x000fe2000ff1e0ff */
[----:B------:R-:W-:Y:S01]  /*11b70*/  ULDC UR6, c[0x0][0x238] ;  /* 0x00008e0000067ab9 */ /* 0x000fe20000000800 */
[----:B------:R-:W-:Y:S01]  /*11b80*/  LEA.HI.X.SX32 R18, R2, UR9, 0x1, P4 ;  /* 0x0000000902127c11 */ /* 0x000fe2000a0f0eff */
[----:B------:R-:W-:Y:S01]  /*11b90*/  STL [R1+0x1368], R23 ;  /* 0x0013681701007387 */ /* 0x000fe20000100800 */
[----:B------:R-:W-:Y:S02]  /*11ba0*/  IADD3 R19, P4, R8, UR8, RZ ;  /* 0x0000000808137c10 */ /* 0x000fe4000ff9e0ff */
[----:B------:R-:W-:Y:S01]  /*11bb0*/  LEA.HI.X.SX32 R16, R3, UR9, 0x1, P5 ;  /* 0x0000000903107c11 */ /* 0x000fe2000a8f0eff */
[----:B------:R-:W-:Y:S01]  /*11bc0*/  STL [R1+0x1370], R22 ;  /* 0x0013701601007387 */ /* 0x000fe20000100800 */
[----:B------:R-:W-:Y:S02]  /*11bd0*/  IADD3 R17, P5, R9, UR8, RZ ;  /* 0x0000000809117c10 */ /* 0x000fe4000ffbe0ff */
[----:B------:R-:W-:Y:S01]  /*11be0*/  LEA.HI.X.SX32 R15, R4, UR9, 0x1, P3 ;  /* 0x00000009040f7c11 */ /* 0x000fe200098f0eff */
[----:B------:R-:W-:Y:S01]  /*11bf0*/  STL [R1+0x1378], R21 ;  /* 0x0013781501007387 */ /* 0x000fe20000100800 */
[----:B------:R-:W-:-:S02]  /*11c00*/  LEA.HI.X.SX32 R14, R5, UR9, 0x1, P2 ;  /* 0x00000009050e7c11 */ /* 0x000fc400090f0eff */
[----:B------:R-:W-:Y:S01]  /*11c10*/  LEA.HI.X.SX32 R13, R6, UR9, 0x1, P1 ;  /* 0x00000009060d7c11 */ /* 0x000fe200088f0eff */
[----:B------:R-:W-:Y:S01]  /*11c20*/  STL [R1+0x1380], R20 ;  /* 0x0013801401007387 */ /* 0x000fe20000100800 */
[----:B------:R-:W-:Y:S01]  /*11c30*/  LEA.HI.X.SX32 R12, R7, UR9, 0x1, P0 ;  /* 0x00000009070c7c11 */ /* 0x000fe200080f0eff */
[----:B------:R-:W-:Y:S02]  /*11c40*/  UIMAD UR43, UR6, 0x1f, URZ ;  /* 0x0000001f062b78a4 */ /* 0x000fe4000f8e023f */
[----:B------:R-:W-:Y:S01]  /*11c50*/  STL [R1+0x1354], R18 ;  /* 0x0013541201007387 */ /* 0x000fe20000100800 */
[----:B------:R-:W-:Y:S01]  /*11c60*/  LEA.HI.X.SX32 R11, R8, UR9, 0x1, P4 ;  /* 0x00000009080b7c11 */ /* 0x000fe2000a0f0eff */
[----:B------:R-:W-:Y:S02]  /*11c70*/  UIMAD UR40, UR6, 0x1e, URZ ;  /* 0x0000001e062878a4 */ /* 0x000fe4000f8e023f */
[----:B------:R-:W-:Y:S01]  /*11c80*/  STL [R1+0x1388], R19 ;  /* 0x0013881301007387 */ /* 0x000fe20000100800 */
[----:B------:R-:W-:Y:S01]  /*11c90*/  LEA.HI.X.SX32 R10, R9, UR9, 0x1, P5 ;  /* 0x00000009090a7c11 */ /* 0x000fe2000a8f0eff */
[----:B------:R-:W-:-:S02]  /*11ca0*/  UIMAD UR38, UR6, 0x1d, URZ ;  /* 0x0000001d062678a4 */ /* 0x000fc4000f8e023f */
[----:B------:R-:W-:Y:S01]  /*11cb0*/  STL [R1+0x135c], R16 ;  /* 0x00135c1001007387 */ /* 0x000fe20000100800 */
[----:B------:R-:W-:Y:S01]  /*11cc0*/  IADD3 R4, P6, R25, UR43, RZ ;  /* 0x0000002b19047c10 */ /* 0x000fe2000ffde0ff */
[----:B------:R-:W-:Y:S02]  /*11cd0*/  UIMAD UR37, UR6, 0x1c, URZ ;  /* 0x0000001c062578a4 */ /* 0x000fe4000f8e023f */
[----:B------:R-:W-:Y:S01]  /*11ce0*/  STL [R1+0x1390], R17 ;  /* 0x0013901101007387 */ /* 0x000fe20000100800 */
[----:B------:R-:W-:Y:S01]  /*11cf0*/  IADD3 R3, P4, R23, UR43, RZ ;  /* 0x0000002b17037c10 */ /* 0x000fe2000ff9e0ff */
[----:B------:R-:W-:Y:S02]  /*11d00*/  USHF.R.S32.HI UR61, URZ, 0x1f, UR43 ;  /* 0x0000001f3f3d7899 */ /* 0x000fe4000801142b */
[----:B------:R-:W-:Y:S01]  /*11d10*/  STL [R1+0x1364], R15 ;  /* 0x0013640f01007387 */ /* 0x000fe20000100800 */
[----:B------:R-:W-:Y:S02]  /*11d20*/  USHF.R.S32.HI UR55, URZ, 0x1f, UR40 ;  /* 0x0000001f3f377899 */ /* 0x000fe40008011428 */
[----:B------:R-:W-:Y:S01]  /*11d30*/  UIMAD UR36, UR6, 0x1b, URZ ;  /* 0x0000001b062478a4 */ /* 0x000fe2000f8e023f */
[----:B------:R-:W-:Y:S01]  /*11d40*/  STL [R1+0x136c], R14 ;  /* 0x00136c0e01007387 */ /* 0x000fe20000100800 */
[----:B------:R-:W-:-:S02]  /*11d50*/  UIMAD UR33, UR6, 0x1a, URZ ;  /* 0x0000001a062178a4 */ /* 0x000fc4000f8e023f */
[----:B------:R-:W-:Y:S01]  /*11d60*/  UIMAD UR32, UR6, 0x19, URZ ;  /* 0x00000019062078a4 */ /* 0x000fe2000f8e023f */
[----:B------:R-:W-:Y:S01]  /*11d70*/  STL [R1+0x1374], R13 ;  /* 0x0013740d01007387 */ /* 0x000fe20000100800 */
[----:B------:R-:W-:Y:S01]  /*11d80*/  UIMAD UR31, UR6, 0x18, URZ ;  /* 0x00000018061f78a4 */ /* 0x000fe2000f8e023f */
[----:B------:R-:W1:Y:S01]  /*11d90*/  S2R R26, SR_TID.X ;  /* 0x00000000001a7919 */ /* 0x000e620000002100 */
[----:B0-----:R-:W-:Y:S01]  /*11da0*/  VIADD R27, R27, 0x1f ;  /* 0x0000001f1b1b7836 */ /* 0x001fe20000000000 */
[----:B------:R-:W-:Y:S01]  /*11db0*/  UIMAD UR30, UR6, 0x17, URZ ;  /* 0x00000017061e78a4 */ /* 0x000fe2000f8e023f */
[----:B------:R-:W-:Y:S01]  /*11dc0*/  STL [R1+0x137c], R12 ;  /* 0x00137c0c01007387 */ /* 0x000fe20000100800 */
[----:B------:R-:W-:Y:S02]  /*11dd0*/  UIMAD UR29, UR6, 0x16, URZ ;  /* 0x00000016061d78a4 */ /* 0x000fe4000f8e023f */
[----:B------:R-:W-:Y:S01]  /*11de0*/  UIMAD UR47, UR6, 0x15, URZ ;  /* 0x00000015062f78a4 */ /* 0x000fe2000f8e023f */
[----:B------:R-:W-:Y:S01]  /*11df0*/  STL [R1+0x1384], R11 ;  /* 0x0013840b01007387 */ /* 0x000fe20000100800 */
[----:B------:R-:W-:-:S02]  /*11e00*/  UIMAD UR45, UR6, 0x14, URZ ;  /* 0x00000014062d78a4 */ /* 0x000fc4000f8e023f */
[----:B------:R-:W-:Y:S01]  /*11e10*/  UIMAD UR46, UR6, 0x13, URZ ;  /* 0x00000013062e78a4 */ /* 0x000fe2000f8e023f */
[----:B------:R-:W-:Y:S01]  /*11e20*/  STL [R1+0x138c], R10 ;  /* 0x00138c0a01007387 */ /* 0x000fe20000100800 */
[----:B------:R-:W-:Y:S02]  /*11e30*/  UIMAD UR44, UR6, 0x12, URZ ;  /* 0x00000012062c78a4 */ /* 0x000fe4000f8e023f */
[----:B------:R-:W-:Y:S01]  /*11e40*/  UIMAD UR42, UR6, 0x11, URZ ;  /* 0x00000011062a78a4 */ /* 0x000fe2000f8e023f */
[----:B------:R-:W-:Y:S01]  /*11e50*/  STL [R1+0x1394], RZ ;  /* 0x001394ff01007387 */ /* 0x000fe20000100800 */
[----:B------:R-:W-:Y:S02]  /*11e60*/  USHF.L.U32 UR41, UR6, 0x4, URZ ;  /* 0x0000000406297899 */ /* 0x000fe4000800063f */
[----:B------:R-:W-:Y:S01]  /*11e70*/  UIMAD UR39, UR6, 0xf, URZ ;  /* 0x0000000f062778a4 */ /* 0x000fe2000f8e023f */
[----:B------:R-:W-:Y:S01]  /*11e80*/  STL [R1+0x60], RZ ;  /* 0x000060ff01007387 */ /* 0x000fe20000100800 */
[----:B------:R-:W-:-:S02]  /*11e90*/  USHF.L.U32 UR28, UR6, 0x5, URZ ;  /* 0x00000005061c7899 */ /* 0x000fc4000800063f */
[----:B------:R-:W-:Y:S01]  /*11ea0*/  UIMAD UR7, UR7, 0xd, URZ ;  /* 0x0000000d070778a4 */ /* 0x000fe2000f8e023f */
[----:B------:R-:W-:Y:S01]  /*11eb0*/  STL [R1+0x64], RZ ;  /* 0x000064ff01007387 */ /* 0x000fe20000100800 */
[----:B------:R-:W-:Y:S01]  /*11ec0*/  ULDC UR8, c[0x0][0x238] ;  /* 0x00008e0000087ab9 */ /* 0x000fe20000000800 */
[----:B------:R-:W-:Y:S02]  /*11ed0*/  ULDC UR9, c[0x0][0x238] ;  /* 0x00008e0000097ab9 */ /* 0x000fe40000000800 */
        /* <DEDUP_REMOVED lines=1014> */
[----:B------:R-:W-:Y:S01]  /*15e40*/  STL [R1+0x50], RZ ;  /* 0x000050ff01007387 */ /* 0x000fe20000100800 */
[----:B------:R-:W-:-:S03]  /*15e50*/  IADD3 R2, P5, R24, UR43, RZ ;  /* 0x0000002b18027c10 */ /* 0x000fc6000ffbe0ff */
[----:B------:R-:W-:Y:S04]  /*15e60*/  STL [R1+0x54], RZ ;  /* 0x000054ff01007387 */ /* 0x000fe80000100800 */
[----:B------:R-:W-:Y:S04]  /*15e70*/  STL [R1+0x58], RZ ;  /* 0x000058ff01007387 */ /* 0x000fe80000100800 */
[----:B------:R-:W-:Y:S04]  /*15e80*/  STL [R1+0x5c], RZ ;  /* 0x00005cff01007387 */ /* 0x000fe80000100800 */
[----:B------:R-:W-:Y:S04]  /*15e90*/  STL [R1+0x40], RZ ;  /* 0x000040ff01007387 */ /* 0x000fe80000100800 */
[----:B------:R-:W-:Y:S04]  /*15ea0*/  STL [R1+0x44], RZ ;  /* 0x000044ff01007387 */ /* 0x000fe80000100800 */
[----:B------:R-:W-:Y:S04]  /*15eb0*/  STL [R1+0x48], RZ ;  /* 0x000048ff01007387 */ /* 0x000fe80000100800 */
[----:B------:R-:W-:Y:S04]  /*15ec0*/  STL [R1+0x4c], RZ ;  /* 0x00004cff01007387 */ /* 0x000fe80000100800 */
[----:B------:R0:W-:Y:S04]  /*15ed0*/  STL [R1+0x13a0], R4 ;  /* 0x0013a00401007387 */ /* 0x0001e80000100800 */
[----:B------:R3:W-:Y:S01]  /*15ee0*/  STL [R1+0x13a8], R2 ;  /* 0x0013a80201007387 */ /* 0x0007e20000100800 */
[----:B0-----:R-:W-:-:S03]  /*15ef0*/  IADD3 R4, P3, R22, UR43, RZ ;  /* 0x0000002b16047c10 */ /* 0x001fc6000ff7e0ff */
[----:B------:R0:W-:Y:S01]  /*15f00*/  STL [R1+0x13b0], R3 ;  /* 0x0013b00301007387 */ /* 0x0001e20000100800 */
[----:B---3--:R-:W-:-:S03]  /*15f10*/  IADD3 R2, P2, R21, UR43, RZ ;  /* 0x0000002b15027c10 */ /* 0x008fc6000ff5e0ff */
[----:B------:R3:W-:Y:S04]  /*15f20*/  STL [R1+0x13b8], R4 ;  /* 0x0013b80401007387 */ /* 0x0007e80000100800 */
[----:B------:R4:W-:Y:S01]  /*15f30*/  STL [R1+0x13c0], R2 ;  /* 0x0013c00201007387 */ /* 0x0009e20000100800 */
[----:B0-----:R-:W-:Y:S02]  /*15f40*/  IADD3 R3, P1, R20, UR43, RZ ;  /* 0x0000002b14037c10 */ /* 0x001fe4000ff3e0ff */
[----:B---3--:R-:W-:-:S03]  /*15f50*/  IADD3 R4, P0, R19, UR43, RZ ;  /* 0x0000002b13047c10 */ /* 0x008fc6000ff1e0ff */
[----:B------:R0:W-:Y:S01]  /*15f60*/  STL [R1+0x13c8], R3 ;  /* 0x0013c80301007387 */ /* 0x0001e20000100800 */
[----:B----4-:R-:W-:-:S03]  /*15f70*/  IADD3.X R2, R18, UR61, RZ, P6, !PT ;  /* 0x0000003d12027c10 */ /* 0x010fc6000b7fe4ff */
[----:B------:R3:W-:Y:S04]  /*15f80*/  STL [R1+0x13d0], R4 ;  /* 0x0013d00401007387 */ /* 0x0007e80000100800 */
[----:B------:R4:W-:Y:S01]  /*15f90*/  STL [R1+0x139c], R2 ;  /* 0x00139c0201007387 */ /* 0x0009e20000100800 */
[----:B0-----:R-:W-:Y:S02]  /*15fa0*/  IADD3 R3, P6, R17, UR43, RZ ;  /* 0x0000002b11037c10 */ /* 0x001fe4000ffde0ff */
[----:B---3--:R-:W-:Y:S02]  /*15fb0*/  IADD3.X R4, R15, UR61, RZ, P4, !PT ;  /* 0x0000003d0f047c10 */ /* 0x008fe4000a7fe4ff */
[----:B----4-:R-:W-:Y:S01]  /*15fc0*/  IADD3.X R2, R16, UR61, RZ, P5, !PT ;  /* 0x0000003d10027c10 */ /* 0x010fe2000affe4ff */
[----:B------:R0:W-:Y:S04]  /*15fd0*/  STL [R1+0x13d8], R3 ;  /* 0x0013d80301007387 */ /* 0x0001e80000100800 */
[----:B------:R3:W-:Y:S01]  /*15fe0*/  STL [R1+0x13a4], R2 ;  /* 0x0013a40201007387 */ /* 0x0007e20000100800 */
[----:B0-----:R-:W-:-:S03]  /*15ff0*/  IADD3.X R3, R14, UR61, RZ, P3, !PT ;  /* 0x0000003d0e037c10 */ /* 0x001fc60009ffe4ff */
[----:B------:R0:W-:Y:S01]  /*16000*/  STL [R1+0x13ac], R4 ;  /* 0x0013ac0401007387 */ /* 0x0001e20000100800 */
[----:B---3--:R-:W-:-:S03]  /*16010*/  IADD3.X R2, R13, UR61, RZ, P2, !PT ;  /* 0x0000003d0d027c10 */ /* 0x008fc600097fe4ff */
[----:B------:R3:W-:Y:S04]  /*16020*/  STL [R1+0x13b4], R3 ;  /* 0x0013b40301007387 */ /* 0x0007e80000100800 */
[----:B------:R4:W-:Y:S01]  /*16030*/  STL [R1+0x13bc], R2 ;  /* 0x0013bc0201007387 */ /* 0x0009e20000100800 */
[----:B0-----:R-:W-:Y:S02]  /*16040*/  IADD3.X R4, R12, UR61, RZ, P1, !PT ;  /* 0x0000003d0c047c10 */ /* 0x001fe40008ffe4ff */
[----:B---3--:R-:W-:-:S03]  /*16050*/  IADD3.X R3, R11, UR61, RZ, P0, !PT ;  /* 0x0000003d0b037c10 */ /* 0x008fc600087fe4ff */
[----:B------:R0:W-:Y:S01]  /*16060*/  STL [R1+0x13c4], R4 ;  /* 0x0013c40401007387 */ /* 0x0001e20000100800 */
[----:B----4-:R-:W-:-:S03]  /*16070*/  IADD3.X R2, R10, UR61, RZ, P6, !PT ;  /* 0x0000003d0a027c10 */ /* 0x010fc6000b7fe4ff */
[----:B------:R3:W-:Y:S04]  /*16080*/  STL [R1+0x13cc], R3 ;  /* 0x0013cc0301007387 */ /* 0x0007e80000100800 */
[----:B------:R4:W-:Y:S01]  /*16090*/  STL [R1+0x13d4], R2 ;  /* 0x0013d40201007387 */ /* 0x0009e20000100800 */
[----:B0-----:R-:W-:Y:S02]  /*160a0*/  IADD3 R4, P6, R25, UR40, RZ ;  /* 0x0000002819047c10 */ /* 0x001fe4000ffde0ff */
[----:B---3--:R-:W-:Y:S02]  /*160b0*/  IADD3 R3, P4, R23, UR40, RZ ;  /* 0x0000002817037c10 */ /* 0x008fe4000ff9e0ff */
[----:B----4-:R-:W-:Y:S01]  /*160c0*/  IADD3 R2, P5, R24, UR40, RZ ;  /* 0x0000002818027c10 */ /* 0x010fe2000ffbe0ff */
        /* <DEDUP_REMOVED lines=29> */
[----:B0-----:R-:W-:Y:S01]  /*162a0*/  IADD3 R4, P6, R25, UR38, RZ ;  /* 0x0000002619047c10 */ /* 0x001fe2000ffde0ff */
[----:B------:R-:W-:Y:S02]  /*162b0*/  USHF.R.S32.HI UR54, URZ, 0x1f, UR38 ;  /* 0x0000001f3f367899 */ /* 0x000fe40008011426 */
        /* <DEDUP_REMOVED lines=164> */
[----:B---3--:R-:W-:-:S03]  /*16d00*/  IADD3 R3, P5, R24, UR31, RZ ;  /* 0x0000001f18037c10 */ /* 0x008fc6000ffbe0ff */
[----:B------:R0:W-:Y:S01]  /*16d10*/  STL [R1+0x1560], R4 ;  /* 0x0015600401007387 */ /* 0x0001e20000100800 */
[----:B----4-:R-:W-:-:S03]  /*16d20*/  IADD3 R2, P4, R23, UR31, RZ ;  /* 0x0000001f17027c10 */ /* 0x010fc6000ff9e0ff */
[----:B------:R3:W-:Y:S01]  /*16d30*/  STL [R1+0x1568], R3 ;  /* 0x0015680301007387 */ /* 0x0007e20000100800 */
[----:B------:R-:W-:-:S03]  /*16d40*/  USHF.R.S32.HI UR49, URZ, 0x1f, UR31 ;  /* 0x0000001f3f317899 */ /* 0x000fc6000801141f */
[----:B------:R4:W-:Y:S01]  /*16d50*/  STL [R1+0x1570], R2 ;  /* 0x0015700201007387 */ /* 0x0009e20000100800 */
[----:B0-----:R-:W-:Y:S02]  /*16d60*/  IADD3 R4, P3, R22, UR31, RZ ;  /* 0x0000001f16047c10 */ /* 0x001fe4000ff7e0ff */
[----:B---3--:R-:W-:-:S03]  /*16d70*/  IADD3 R3, P2, R21, UR31, RZ ;  /* 0x0000001f15037c10 */ /* 0x008fc6000ff5e0ff */
[----:B------:R0:W-:Y:S01]  /*16d80*/  STL [R1+0x1578], R4 ;  /* 0x0015780401007387 */ /* 0x0001e20000100800 */
[----:B----4-:R-:W-:-:S03]  /*16d90*/  IADD3 R2, P1, R20, UR31, RZ ;  /* 0x0000001f14027c10 */ /* 0x010fc6000ff3e0ff */
[----:B------:R3:W-:Y:S04]  /*16da0*/  STL [R1+0x1580], R3 ;  /* 0x0015800301007387 */ /* 0x0007e80000100800 */
[----:B------:R4:W-:Y:S01]  /*16db0*/  STL [R1+0x1588], R2 ;  /* 0x0015880201007387 */ /* 0x0009e20000100800 */
[----:B0-----:R-:W-:Y:S02]  /*16dc0*/  IADD3 R4, P0, R19, UR31, RZ ;  /* 0x0000001f13047c10 */ /* 0x001fe4000ff1e0ff */
[----:B---3--:R-:W-:-:S03]  /*16dd0*/  IADD3.X R3, R18, UR49, RZ, P6, !PT ;  /* 0x0000003112037c10 */ /* 0x008fc6000b7fe4ff */
[----:B------:R-:W-:Y:S01]  /*16de0*/  STL [R1+0x1590], R4 ;  /* 0x0015900401007387 */ /* 0x000fe20000100800 */
[----:B----4-:R-:W-:-:S03]  /*16df0*/  IADD3 R2, P6, R17, UR31, RZ ;  /* 0x0000001f11027c10 */ /* 0x010fc6000ffde0ff */
[----:B------:R0:W-:Y:S04]  /*16e00*/  STL [R1+0x155c], R3 ;  /* 0x00155c0301007387 */ /* 0x0001e80000100800 */
[----:B------:R3:W-:Y:S01]  /*16e10*/  STL [R1+0x1598], R2 ;  /* 0x0015980201007387 */ /* 0x0007e20000100800 */
[----:B0-----:R-:W-:Y:S02]  /*16e20*/  IADD3.X R3, R16, UR49, RZ, P5, !PT ;  /* 0x0000003110037c10 */ /* 0x001fe4000affe4ff */
[----:B---3--:R-:W-:-:S03]  /*16e30*/  IADD3.X R2, R15, UR49, RZ, P4, !PT ;  /* 0x000000310f027c10 */ /* 0x008fc6000a7fe4ff */
[----:B------:R0:W-:Y:S01]  /*16e40*/  STL [R1+0x1564], R3 ;  /* 0x0015640301007387 */ /* 0x0001e20000100800 */
[----:B------:R-:W-:-:S03]  /*16e50*/  IADD3.X R4, R14, UR49, RZ, P3, !PT ;  /* 0x000000310e047c10 */ /* 0x000fc60009ffe4ff */
[----:B------:R3:W-:Y:S01]  /*16e60*/  STL [R1+0x156c], R2 ;  /* 0x00156c0201007387 */ /* 0x0007e20000100800 */
[----:B-1----:R-:W-:Y:S02]  /*16e70*/  LOP3.LUT R26, R26, 0x1f, RZ, 0xc0, !PT ;  /* 0x0000001f1a1a7812 */ /* 0x002fe400078ec0ff */
[----:B0-----:R-:W-:Y:S01]  /*16e80*/  IADD3.X R3, R13, UR49, RZ, P2, !PT ;  /* 0x000000310d037c10 */ /* 0x001fe200097fe4ff */
[----:B------:R-:W-:Y:S01]  /*16e90*/  STL [R1+0x1574], R4 ;  /* 0x0015740401007387 */ /* 0x000fe20000100800 */
[----:B---3--:R-:W-:-:S03]  /*16ea0*/  IADD3.X R2, R12, UR49, RZ, P1, !PT ;  /* 0x000000310c027c10 */ /* 0x008fc60008ffe4ff */
[----:B------:R0:W-:Y:S01]  /*16eb0*/  STL [R1+0x157c], R3 ;  /* 0x00157c0301007387 */ /* 0x0001e20000100800 */
[----:B------:R-:W-:-:S03]  /*16ec0*/  LOP3.LUT R60, R26, 0x10, RZ, 0x3c, !PT ;  /* 0x000000101a3c7812 */ /* 0x000fc600078e3cff */
[----:B------:R1:W-:Y:S01]  /*16ed0*/  STL [R1+0x1584], R2 ;  /* 0x0015840201007387 */ /* 0x0003e20000100800 */
[----:B------:R-:W-:Y:S02]  /*16ee0*/  SHF.R.S32.HI R26, RZ, 0x1f, R27 ;  /* 0x0000001fff1a7819 */ /* 0x000fe4000001141b */
[----:B0-----:R-:W-:Y:S02]  /*16ef0*/  IADD3.X R3, R10, UR49, RZ, P6, !PT ;  /* 0x000000310a037c10 */ /* 0x001fe4000b7fe4ff */
[----:B-1----:R-:W-:Y:S02]  /*16f00*/  IADD3.X R2, R11, UR49, RZ, P0, !PT ;  /* 0x000000310b027c10 */ /* 0x002fe400087fe4ff */
[----:B------:R-:W-:Y:S02]  /*16f10*/  LEA.HI R26, R26, R27, RZ, 0x5 ;  /* 0x0000001b1a1a7211 */ /* 0x000fe400078f28ff */
[----:B------:R-:W-:Y:S01]  /*16f20*/  IADD3 R4, P6, R25, UR30, RZ ;  /* 0x0000001e19047c10 */ /* 0x000fe2000ffde0ff */
[----:B------:R0:W-:Y:S04]  /*16f30*/  STL [R1+0x158c], R2 ;  /* 0x00158c0201007387 */ /* 0x0001e80000100800 */
[----:B------:R1:W-:Y:S01]  /*16f40*/  STL [R1+0x1594], R3 ;  /* 0x0015940301007387 */ /* 0x0003e20000100800 */
[----:B------:R-:W-:-:S03]  /*16f50*/  USHF.R.S32.HI UR48, URZ, 0x1f, UR30 ;  /* 0x0000001f3f307899 */ /* 0x000fc6000801141e */
[----:B------:R3:W-:Y:S01]  /*16f60*/  STL [R1+0x15a0], R4 ;  /* 0x0015a00401007387 */ /* 0x0007e20000100800 */
[----:B0-----:R-:W-:Y:S02]  /*16f70*/  SHF.R.S32.HI R2, RZ, 0x5, R26 ;  /* 0x00000005ff027819 */ /* 0x001fe4000001141a */
[----:B-1----:R-:W-:Y:S02]  /*16f80*/  IADD3 R3, P5, R24, UR30, RZ ;  /* 0x0000001e18037c10 */ /* 0x002fe4000ffbe0ff */
[----:B------:R-:W-:Y:S02]  /*16f90*/  IADD3 R2, P4, R23, UR30, RZ ;  /* 0x0000001e17027c10 */ /* 0x000fe4000ff9e0ff */
[----:B---3--:R-:W-:Y:S01]  /*16fa0*/  IADD3 R4, P3, R22, UR30, RZ ;  /* 0x0000001e16047c10 */ /* 0x008fe2000ff7e0ff */
[----:B------:R0:W-:Y:S04]  /*16fb0*/  STL [R1+0x15a8], R3 ;  /* 0x0015a80301007387 */ /* 0x0001e80000100800 */
[----:B------:R1:W-:Y:S01]  /*16fc0*/  STL [R1+0x15b0], R2 ;  /* 0x0015b00201007387 */ /* 0x0003e20000100800 */
[----:B0-----:R-:W-:-:S03]  /*16fd0*/  IADD3 R3, P2, R21, UR30, RZ ;  /* 0x0000001e15037c10 */ /* 0x001fc6000ff5e0ff */
[----:B------:R0:W-:Y:S01]  /*16fe0*/  STL [R1+0x15b8], R4 ;  /* 0x0015b80401007387 */ /* 0x0001e20000100800 */
[----:B-1----:R-:W-:-:S03]  /*16ff0*/  IADD3 R2, P1, R20, UR30, RZ ;  /* 0x0000001e14027c10 */ /* 0x002fc6000ff3e0ff */
[----:B------:R1:W-:Y:S01]  /*17000*/  STL [R1+0x15c0], R3 ;  /* 0x0015c00301007387 */ /* 0x0003e20000100800 */
[----:B0-----:R-:W-:-:S03]  /*17010*/  IADD3 R4, P0, R19, UR30, RZ ;  /* 0x0000001e13047c10 */ /* 0x001fc6000ff1e0ff */
[----:B------:R0:W-:Y:S01]  /*17020*/  STL [R1+0x15c8], R2 ;  /* 0x0015c80201007387 */ /* 0x0001e20000100800 */
[----:B-1----:R-:W-:-:S03]  /*17030*/  IADD3.X R3, R18, UR48, RZ, P6, !PT ;  /* 0x0000003012037c10 */ /* 0x002fc6000b7fe4ff */
[----:B------:R1:W-:Y:S04]  /*17040*/  STL [R1+0x15d0], R4 ;  /* 0x0015d00401007387 */ /* 0x0003e80000100800 */
[----:B------:R3:W-:Y:S01]  /*17050*/  STL [R1+0x159c], R3 ;  /* 0x00159c0301007387 */ /* 0x0007e20000100800 */
[----:B0-----:R-:W-:Y:S02]  /*17060*/  IADD3 R2, P6, R17, UR30, RZ ;  /* 0x0000001e11027c10 */ /* 0x001fe4000ffde0ff */
[----:B-1----:R-:W-:Y:S02]  /*17070*/  IADD3.X R4, R15, UR48, RZ, P4, !PT ;  /* 0x000000300f047c10 */ /* 0x002fe4000a7fe4ff */
[----:B---3--:R-:W-:Y:S01]  /*17080*/  IADD3.X R3, R16, UR48, RZ, P5, !PT ;  /* 0x0000003010037c10 */ /* 0x008fe2000affe4ff */
[----:B------:R0:W-:Y:S04]  /*17090*/  STL [R1+0x15d8], R2 ;  /* 0x0015d80201007387 */ /* 0x0001e80000100800 */
[----:B------:R1:W-:Y:S01]  /*170a0*/  STL [R1+0x15a4], R3 ;  /* 0x0015a40301007387 */ /* 0x0003e20000100800 */
[----:B0-----:R-:W-:-:S03]  /*170b0*/  IADD3.X R2, R14, UR48, RZ, P3, !PT ;  /* 0x000000300e027c10 */ /* 0x001fc60009ffe4ff */
[----:B------:R0:W-:Y:S01]  /*170c0*/  STL [R1+0x15ac], R4 ;  /* 0x0015ac0401007387 */ /* 0x0001e20000100800 */
[----:B-1----:R-:W-:-:S03]  /*170d0*/  IADD3.X R3, R13, UR48, RZ, P2, !PT ;  /* 0x000000300d037c10 */ /* 0x002fc600097fe4ff */
[----:B------:R1:W-:Y:S04]  /*170e0*/  STL [R1+0x15b4], R2 ;  /* 0x0015b40201007387 */ /* 0x0003e80000100800 */
[----:B------:R3:W-:Y:S01]  /*170f0*/  STL [R1+0x15bc], R3 ;  /* 0x0015bc0301007387 */ /* 0x0007e20000100800 */
[----:B0-----:R-:W-:Y:S02]  /*17100*/  IADD3.X R4, R12, UR48, RZ, P1, !PT ;  /* 0x000000300c047c10 */ /* 0x001fe40008ffe4ff */
[----:B-1----:R-:W-:-:S03]  /*17110*/  IADD3.X R2, R11, UR48, RZ, P0, !PT ;  /* 0x000000300b027c10 */ /* 0x002fc600087fe4ff */
[----:B------:R2:W-:Y:S01]  /*17120*/  STL [R1+0x15c4], R4 ;  /* 0x0015c40401007387 */ /* 0x0005e20000100800 */
[----:B---3--:R-:W-:-:S03]  /*17130*/  IADD3.X R3, R10, UR48, RZ, P6, !PT ;  /* 0x000000300a037c10 */ /* 0x008fc6000b7fe4ff */
[----:B------:R0:W-:Y:S04]  /*17140*/  STL [R1+0x15cc], R2 ;  /* 0x0015cc0201007387 */ /* 0x0001e80000100800 */
[----:B------:R1:W-:Y:S01]  /*17150*/  STL [R1+0x15d4], R3 ;  /* 0x0015d40301007387 */ /* 0x0003e20000100800 */
[C---:B--2---:R-:W-:Y:S02]  /*17160*/  LOP3.LUT R4, R0.reuse, 0x40, RZ, 0x3c, !PT ;  /* 0x0000004000047812 */ /* 0x044fe400078e3cff */
[C---:B0-----:R-:W-:Y:S02]  /*17170*/  LOP3.LUT R2, R0.reuse, 0x20, RZ, 0x3c, !PT ;  /* 0x0000002000027812 */ /* 0x041fe400078e3cff */
[----:B------:R-:W-:Y:S02]  /*17180*/  IADD3 R2, P6, R25, UR29, RZ ;  /* 0x0000001d19027c10 */ /* 0x000fe4000ffde0ff */
[----:B-1----:R-:W-:Y:S01]  /*17190*/  LOP3.LUT R3, R0, 0x60, RZ, 0x3c, !PT ;  /* 0x0000006000037812 */ /* 0x002fe200078e3cff */
[----:B------:R0:W-:Y:S04]  /*171a0*/  STL [R1+0x2150], R4 ;  /* 0x0021500401007387 */ /* 0x0001e80000100800 */
[----:B------:R1:W-:Y:S04]  /*171b0*/  STL [R1+0x214c], R3 ;  /* 0x00214c0301007387 */ /* 0x0003e80000100800 */
[----:B------:R2:W-:Y:S01]  /*171c0*/  STL [R1+0x15e0], R2 ;  /* 0x0015e00201007387 */ /* 0x0005e20000100800 */
[----:B0-----:R-:W-:-:S02]  /*171d0*/  IADD3 R4, P5, R24, UR29, RZ ;  /* 0x0000001d18047c10 */ /* 0x001fc4000ffbe0ff */
[----:B-1----:R-:W-:-:S03]  /*171e0*/  IADD3 R3, P4, R23, UR29, RZ ;  /* 0x0000001d17037c10 */ /* 0x002fc6000ff9e0ff */
[----:B------:R0:W-:Y:S01]  /*171f0*/  STL [R1+0x15e8], R4 ;  /* 0x0015e80401007387 */ /* 0x0001e20000100800 */
[----:B--2---:R-:W-:Y:S01]  /*17200*/  IADD3 R2, P3, R22, UR29, RZ ;  /* 0x0000001d16027c10 */ /* 0x004fe2000ff7e0ff */
[----:B------:R-:W-:Y:S02]  /*17210*/  USHF.R.S32.HI UR60, URZ, 0x1f, UR29 ;  /* 0x0000001f3f3c7899 */ /* 0x000fe4000801141d */
[----:B------:R1:W-:Y:S04]  /*17220*/  STL [R1+0x15f0], R3 ;  /* 0x0015f00301007387 */ /* 0x0003e80000100800 */
[----:B------:R2:W-:Y:S01]  /*17230*/  STL [R1+0x15f8], R2 ;  /* 0x0015f80201007387 */ /* 0x0005e20000100800 */
[----:B0-----:R-:W-:Y:S02]  /*17240*/  IADD3 R4, P2, R21, UR29, RZ ;  /* 0x0000001d15047c10 */ /* 0x001fe4000ff5e0ff */
[----:B-1----:R-:W-:-:S03]  /*17250*/  IADD3 R3, P1, R20, UR29, RZ ;  /* 0x0000001d14037c10 */ /* 0x002fc6000ff3e0ff */
[----:B------:R0:W-:Y:S01]  /*17260*/  STL [R1+0x1600], R4 ;  /* 0x0016000401007387 */ /* 0x0001e20000100800 */
[----:B--2---:R-:W-:-:S03]  /*17270*/  IADD3 R2, P0, R19, UR29, RZ ;  /* 0x0000001d13027c10 */ /* 0x004fc6000ff1e0ff */
[----:B------:R1:W-:Y:S04]  /*17280*/  STL [R1+0x1608], R3 ;  /* 0x0016080301007387 */ /* 0x0003e80000100800 */
[----:B------:R2:W-:Y:S01]  /*17290*/  STL [R1+0x1610], R2 ;  /* 0x0016100201007387 */ /* 0x0005e20000100800 */
[----:B0-----:R-:W-:Y:S02]  /*172a0*/  IADD3.X R4, R18, UR60, RZ, P6, !PT ;  /* 0x0000003c12047c10 */ /* 0x001fe4000b7fe4ff */
[----:B-1----:R-:W-:-:S03]  /*172b0*/  IADD3 R3, P6, R17, UR29, RZ ;  /* 0x0000001d11037c10 */ /* 0x002fc6000ffde0ff */
[----:B------:R0:W-:Y:S01]  /*172c0*/  STL [R1+0x15dc], R4 ;  /* 0x0015dc0401007387 */ /* 0x0001e20000100800 */
[----:B--2---:R-:W-:-:S03]  /*172d0*/  IADD3.X R2, R16, UR60, RZ, P5, !PT ;  /* 0x0000003c10027c10 */ /* 0x004fc6000affe4ff */
[----:B------:R1:W-:Y:S04]  /*172e0*/  STL [R1+0x1618], R3 ;  /* 0x0016180301007387 */ /* 0x0003e80000100800 */
[----:B------:R2:W-:Y:S01]  /*172f0*/  STL [R1+0x15e4], R2 ;  /* 0x0015e40201007387 */ /* 0x0005e20000100800 */
[----:B0-----:R-:W-:Y:S02]  /*17300*/  IADD3 R4, P5, R25, UR47, RZ ;  /* 0x0000002f19047c10 */ /* 0x001fe4000ffbe0ff */
[----:B-1----:R-:W-:-:S03]  /*17310*/  IADD3.X R3, R15, UR60, RZ, P4, !PT ;  /* 0x0000003c0f037c10 */ /* 0x002fc6000a7fe4ff */
        /* <DEDUP_REMOVED lines=14> */
[----:B------:R1:W-:Y:S01]  /*17400*/  STL [R1+0x1604], R3 ;  /* 0x0016040301007387 */ /* 0x0003e20000100800 */
[----:B------:R-:W-:-:S03]  /*17410*/  USHF.R.S32.HI UR59, URZ, 0x1f, UR47 ;  /* 0x0000001f3f3b7899 */ /* 0x000fc6000801142f */
        /* <DEDUP_REMOVED lines=29> */
[----:B------:R1:W-:Y:S01]  /*175f0*/  STL [R1+0x1678], R3 ;  /* 0x0016780301007387 */ /* 0x0003e20000100800 */
[----:B------:R-:W-:-:S03]  /*17600*/  USHF.R.S32.HI UR58, URZ, 0x1f, UR45 ;  /* 0x0000001f3f3a7899 */ /* 0x000fc6000801142d */
        /* <DEDUP_REMOVED lines=34> */
[----:B--2---:R-:W-:Y:S01]  /*17830*/  IADD3.X R2, R11, UR58, RZ, P5, !PT ;  /* 0x0000003a0b027c10 */ /* 0x004fe2000affe4ff */
[----:B------:R-:W-:Y:S02]  /*17840*/  USHF.R.S32.HI UR57, URZ, 0x1f, UR46 ;  /* 0x0000001f3f397899 */ /* 0x000fe4000801142e */
        /* <DEDUP_REMOVED lines=136> */
[----:B------:R1:W-:Y:S01]  /*180d0*/  STL [R1+0x17c8], R3 ;  /* 0x0017c80301007387 */ /* 0x0003e20000100800 */
[----:B------:R-:W-:-:S03]  /*180e0*/  UIMAD UR6, UR6, 0xe, URZ ;  /* 0x0000000e060678a4 */ /* 0x000fc6000f8e023f */
        /* <DEDUP_REMOVED lines=66> */
[----:B--2---:R-:W-:Y:S01]  /*18510*/  IADD3 R2, P5, R19, UR7, RZ ;  /* 0x0000000713027c10 */ /* 0x004fe2000ffbe0ff */
[----:B------:R-:W-:Y:S02]  /*18520*/  UIMAD UR8, UR8, 0xc, URZ ;  /* 0x0000000c080878a4 */ /* 0x000fe4000f8e023f */
        /* <DEDUP_REMOVED lines=63> */
[----:B------:R1:W-:Y:S01]  /*18920*/  STL [R1+0x188c], R3 ;  /* 0x00188c0301007387 */ /* 0x0003e20000100800 */
[----:B------:R-:W-:-:S03]  /*18930*/  UIMAD UR10, UR10, 0xa, URZ ;  /* 0x0000000a0a0a78a4 */ /* 0x000fc6000f8e023f */
        /* <DEDUP_REMOVED lines=69> */
[----:B------:R-:W-:-:S03]  /*18d90*/  USHF.L.U32 UR12, UR12, 0x3, URZ ;  /* 0x000000030c0c7899 */ /* 0x000fc6000800063f */
        /* <DEDUP_REMOVED lines=133> */
[----:B------:R-:W-:-:S03]  /*195f0*/  USHF.L.U32 UR16, UR16, 0x2, URZ ;  /* 0x0000000210107899 */ /* 0x000fc6000800063f */
        /* <DEDUP_REMOVED lines=145> */
[----:B0-----:R-:W-:Y:S02]  /*19f10*/  IADD3.X R4, R15, UR19, RZ, P4, !PT ;  /* 0x000000130f047c10 */ /* 0x001fe4000a7fe4ff */
[----:B-1----:R-:W-:-:S03]  /*19f20*/  IADD3.X R3, R14, UR19, RZ, P3, !PT ;  /* 0x000000130e037c10 */ /* 0x002fc60009ffe4ff */
[----:B------:R0:W-:Y:S01]  /*19f30*/  STL [R1+0x1b2c], R4 ;  /* 0x001b2c0401007387 */ /* 0x0001e20000100800 */
[----:B--2---:R-:W-:-:S03]  /*19f40*/  IADD3.X R2, R13, UR19, RZ, P2, !PT ;  /* 0x000000130d027c10 */ /* 0x004fc600097fe4ff */
[----:B------:R1:W-:Y:S04]  /*19f50*/  STL [R1+0x1b34], R3 ;  /* 0x001b340301007387 */ /* 0x0003e80000100800 */
[----:B------:R2:W-:Y:S01]  /*19f60*/  STL [R1+0x1b3c], R2 ;  /* 0x001b3c0201007387 */ /* 0x0005e20000100800 */
[----:B0-----:R-:W-:Y:S02]  /*19f70*/  IADD3.X R4, R12, UR19, RZ, P1, !PT ;  /* 0x000000130c047c10 */ /* 0x001fe40008ffe4ff */
[----:B-1----:R-:W-:Y:S02]  /*19f80*/  IADD3.X R3, R11, UR19, RZ, P0, !PT ;  /* 0x000000130b037c10 */ /* 0x002fe400087fe4ff */
[----:B--2---:R-:W-:Y:S01]  /*19f90*/  IADD3.X R2, R10, UR19, RZ, P6, !PT ;  /* 0x000000130a027c10 */ /* 0x004fe2000b7fe4ff */
[----:B------:R0:W-:Y:S04]  /*19fa0*/  STL [R1+0x1b44], R4 ;  /* 0x001b440401007387 */ /* 0x0001e80000100800 */
[----:B------:R0:W-:Y:S04]  /*19fb0*/  STL [R1+0x1b54], R2 ;  /* 0x001b540201007387 */ /* 0x0001e80000100800 */
[----:B------:R0:W-:Y:S01]  /*19fc0*/  STL [R1+0x1b4c], R3 ;  /* 0x001b4c0301007387 */ /* 0x0001e20000100800 */
[----:B------:R-:W-:-:S02]  /*19fd0*/  USHF.L.U32 UR5, UR5, 0x5, URZ ;  /* 0x0000000505057899 */ /* 0x000fc4000800063f */
[----:B------:R-:W-:Y:S02]  /*19fe0*/  USHF.R.S32.HI UR30, URZ, 0x1f, UR28 ;  /* 0x0000001f3f1e7899 */ /* 0x000fe4000801141c */
[----:B------:R-:W-:-:S12]  /*19ff0*/  USHF.R.S32.HI UR48, URZ, 0x1f, UR5 ;  /* 0x0000001f3f307899 */ /* 0x000fd80008011405 */
.L_x_1:
[----:B------:R-:W2:Y:S01]  /*1a000*/  LDL R5, [R1+0x138c] ;  /* 0x00138c0001057983 */ /* 0x000ea20000100800 */
[----:B0-----:R-:W0:Y:S03]  /*1a010*/  LDC R2, c[0x0][0x230] ;  /* 0x00008c00ff027b82 */ /* 0x001e260000000800 */
[----:B-12---:R1:W-:Y:S04]  /*1a020*/  STL [R1+0x3b4c], R5 ;  /* 0x003b4c0501007387 */ /* 0x0063e80000100800 */
[----:B------:R-:W2:Y:S04]  /*1a030*/  LDL R4, [R1+0x1390] ;  /* 0x0013900001047983 */ /* 0x000ea80000100800 */
[----:B-1----:R-:W0:Y:S04]  /*1a040*/  LDL R5, [R1+0x1394] ;  /* 0x0013940001057983 */ /* 0x002e280000100800 */
[----:B------:R-:W-:Y:S04]  /*1a050*/  STL [R1+0x3914], R61 ;  /* 0x0039143d01007387 */ /* 0x000fe80000100800 */
        /* <DEDUP_REMOVED lines=196> */
[----:B-----5:R-:W-:Y:S04]  /*1aca0*/  STL [R1+0x3820], R60 ;  /* 0x0038203c01007387 */ /* 0x020fe80000100800 */
        /* <DEDUP_REMOVED lines=31> */
[----:B------:R-:W-:Y:S01]  /*1aea0*/  STL [R1+0x3784], R0 ;  /* 0x0037840001007387 */ /* 0x000fe20000100800 */
[----:B0-----:R-:W-:-:S03]  /*1aeb0*/  IMAD R2, R5, -0x20, R2 ;  /* 0xffffffe005027824 */ /* 0x001fc600078e0202 */
[----:B------:R-:W-:Y:S04]  /*1aec0*/  STL [R1+0x378c], R0 ;  /* 0x00378c0001007387 */ /* 0x000fe80000100800 */
[----:B------:R-:W-:Y:S04]  /*1aed0*/  STL [R1+0x3794], R0 ;  /* 0x0037940001007387 */ /* 0x000fe80000100800 */
[----:B------:R-:W-:Y:S04]  /*1aee0*/  STL [R1+0x379c], R0 ;  /* 0x00379c0001007387 */ /* 0x000fe80000100800 */
[----:B------:R-:W-:Y:S04]  /*1aef0*/  STL [R1+0x37a4], R0 ;  /* 0x0037a40001007387 */ /* 0x000fe80000100800 */
[----:B------:R-:W2:Y:S01]  /*1af00*/  LDL.LU R5, [R1+0x3b4c] ;  /* 0x003b4c0001057983 */ /* 0x000ea20000300800 */
[----:B------:R-:W-:-:S02]  /*1af10*/  ISETP.GT.AND P0, PT, R2, RZ, PT ;  /* 0x000000ff0200720c */ /* 0x000fc40003f04270 */
[----:B-1----:R-:W-:-:S11]  /*1af20*/  PRMT R58, RZ, 0x7610, R58 ;  /* 0x00007610ff3a7816 */ /* 0x002fd6000000003a */
[----:B--2---:R-:W2:Y:S04]  /*1af30*/  @P0 LDG.E.U8 R58, desc[UR34][R4.64] ;  /* 0x00000022043a0981 */ /* 0x004ea8000c1e1100 */
[----:B--2---:R0:W-:Y:S04]  /*1af40*/  STL [R1+0x1350], R58 ;  /* 0x0013503a01007387 */ /* 0x0041e80000100800 */
[----:B0-----:R-:W2:Y:S04]  /*1af50*/  LDL.LU R58, [R1+0x3b48] ;  /* 0x003b4800013a7983 */ /* 0x001ea80000300800 */
[----:B------:R-:W3:Y:S04]  /*1af60*/  LDL R4, [R1+0x1384] ;  /* 0x0013840001047983 */ /* 0x000ee80000100800 */
[----:B------:R-:W3:Y:S01]  /*1af70*/  LDL R5, [R1+0x1388] ;  /* 0x0013880001057983 */ /* 0x000ee20000100800 */
[----:B------:R-:W-:-:S02]  /*1af80*/  PRMT R61, RZ, 0x7610, R61 ;  /* 0x00007610ff3d7816 */ /* 0x000fc4000000003d */
[----:B---3--:R-:W-:-:S04]  /*1af90*/  @P0 LOP3.LUT R5, R5, R4, RZ, 0x3c, !PT ;  /* 0x0000000405050212 */ /* 0x008fc800078e3cff */
[----:B------:R-:W-:-:S04]  /*1afa0*/  @P0 LOP3.LUT R4, R5, R4, RZ, 0x3c, !PT ;  /* 0x0000000405040212 */ /* 0x000fc800078e3cff */
[----:B------:R-:W-:-:S05]  /*1afb0*/  @P0 LOP3.LUT R5, R5, R4, RZ, 0x3c, !PT ;  /* 0x0000000405050212 */ /* 0x000fca00078e3cff */
[----:B------:R-:W3:Y:S04]  /*1afc0*/  @P0 LDG.E.U8 R61, desc[UR34][R4.64] ;  /* 0x00000022043d0981 */ /* 0x000ee8000c1e1100 */
[----:B---3--:R0:W-:Y:S04]  /*1afd0*/  STL [R1+0x134c], R61 ;  /* 0x00134c3d01007387 */ /* 0x0081e80000100800 */
[----:B0-----:R-:W3:Y:S04]  /*1afe0*/  LDL.LU R61, [R1+0x3b44] ;  /* 0x003b4400013d7983 */ /* 0x001ee80000300800 */
[----:B------:R-:W4:Y:S04]  /*1aff0*/  LDL R4, [R1+0x137c] ;  /* 0x00137c0001047983 */ /* 0x000f280000100800 */
[----:B------:R-:W4:Y:S01]  /*1b000*/  LDL R5, [R1+0x1380] ;  /* 0x0013800001057983 */ /* 0x000f220000100800 */
[----:B------:R-:W-:-:S02]  /*1b010*/  PRMT R59, RZ, 0x7610, R59 ;  /* 0x00007610ff3b7816 */ /* 0x000fc4000000003b */
[----:B----4-:R-:W-:-:S04]  /*1b020*/  @P0 LOP3.LUT R5, R5, R4, RZ, 0x3c, !PT ;  /* 0x0000000405050212 */ /* 0x010fc800078e3cff */
[----:B------:R-:W-:-:S04]  /*1b030*/  @P0 LOP3.LUT R4, R5, R4, RZ, 0x3c, !PT ;  /* 0x0000000405040212 */ /* 0x000fc800078e3cff */
[----:B------:R-:W-:-:S05]  /*1b040*/  @P0 LOP3.LUT R5, R5, R4, RZ, 0x3c, !PT ;  /* 0x0000000405050212 */ /* 0x000fca00078e3cff */
[----:B------:R-:W4:Y:S04]  /*1b050*/  @P0 LDG.E.U8 R59, desc[UR34][R4.64] ;  /* 0x00000022043b0981 */ /* 0x000f28000c1e1100 */
[----:B----4-:R0:W-:Y:S04]  /*1b060*/  STL [R1+0x1348], R59 ;  /* 0x0013483b01007387 */ /* 0x0101e80000100800 */
[----:B0-----:R-:W4:Y:S04]  /*1b070*/  LDL.LU R59, [R1+0x3b40] ;  /* 0x003b4000013b7983 */ /* 0x001f280000300800 */
[----:B------:R-:W2:Y:S04]  /*1b080*/  LDL R4, [R1+0x1374] ;  /* 0x0013740001047983 */ /* 0x000ea80000100800 */
[----:B------:R-:W2:Y:S01]  /*1b090*/  LDL R5, [R1+0x1378] ;  /* 0x0013780001057983 */ /* 0x000ea20000100800 */
[----:B---3--:R-:W-:-:S02]  /*1b0a0*/  PRMT R61, RZ, 0x7610, R61 ;  /* 0x00007610ff3d7816 */ /* 0x008fc4000000003d */
[----:B--2---:R-:W-:-:S04]  /*1b0b0*/  @P0 LOP3.LUT R5, R5, R4, RZ, 0x3c, !PT ;  /* 0x0000000405050212 */ /* 0x004fc800078e3cff */
[----:B------:R-:W-:-:S04]  /*1b0c0*/  @P0 LOP3.LUT R4, R5, R4, RZ, 0x3c, !PT ;  /* 0x0000000405040212 */ /* 0x000fc800078e3cff */
[----:B------:R-:W-:-:S05]  /*1b0d0*/  @P0 LOP3.LUT R5, R5, R4, RZ, 0x3c, !PT ;  /* 0x0000000405050212 */ /* 0x000fca00078e3cff */
[----:B------:R-:W2:Y:S04]  /*1b0e0*/  @P0 LDG.E.U8 R61, desc[UR34][R4.64] ;  /* 0x00000022043d0981 */ /* 0x000ea8000c1e1100 */
[----:B--2---:R0:W-:Y:S04]  /*1b0f0*/  STL [R1+0x1344], R61 ;  /* 0x0013443d01007387 */ /* 0x0041e80000100800 */
[----:B0-----:R-:W2:Y:S04]  /*1b100*/  LDL.LU R61, [R1+0x3b3c] ;  /* 0x003b3c00013d7983 */ /* 0x001ea80000300800 */
[----:B------:R-:W3:Y:S04]  /*1b110*/  LDL R4, [R1+0x136c] ;  /* 0x00136c0001047983 */ /* 0x000ee80000100800 */
[----:B------:R-:W3:Y:S01]  /*1b120*/  LDL R5, [R1+0x1370] ;  /* 0x0013700001057983 */ /* 0x000ee20000100800 */
[----:B----4-:R-:W-:-:S02]  /*1b130*/  PRMT R59, RZ, 0x7610, R59 ;  /* 0x00007610ff3b7816 */ /* 0x010fc4000000003b */
        /* <DEDUP_REMOVED lines=8> */
[----:B--2---:R-:W-:-:S02]  /*1b1c0*/  PRMT R61, RZ, 0x7610, R61 ;  /* 0x00007610ff3d7816 */ /* 0x004fc4000000003d */
[----:B----4-:R-:W-:-:S04]  /*1b1d0*/  @P0 LOP3.LUT R5, R5, R4, RZ, 0x3c, !PT ;  /* 0x0000000405050212 */ /* 0x010fc800078e3cff */
[----:B------:R-:W-:-:S04]  /*1b1e0*/  @P0 LOP3.LUT R4, R5, R4, RZ, 0x3c, !PT ;  /* 0x0000000405040212 */ /* 0x000fc800078e3cff */
[----:B------:R-:W-:-:S05]  /*1b1f0*/  @P0 LOP3.LUT R5, R5, R4, RZ, 0x3c, !PT ;  /* 0x0000000405050212 */ /* 0x000fca00078e3cff */
[----:B------:R-:W2:Y:S04]  /*1b200*/  @P0 LDG.E.U8 R61, desc[UR34][R4.64] ;  /* 0x00000022043d0981 */ /* 0x000ea8000c1e1100 */
[----:B--2---:R0:W-:Y:S04]  /*1b210*/  STL [R1+0x133c], R61 ;  /* 0x00133c3d01007387 */ /* 0x0041e80000100800 */
[----:B0-----:R-:W2:Y:S04]  /*1b220*/  LDL.LU R61, [R1+0x3b34] ;  /* 0x003b3400013d7983 */ /* 0x001ea80000300800 */
[----:B------:R-:W4:Y:S04]  /*1b230*/  LDL R4, [R1+0x135c] ;  /* 0x00135c0001047983 */ /* 0x000f280000100800 */
[----:B------:R-:W4:Y:S01]  /*1b240*/  LDL R5, [R1+0x1360] ;  /* 0x0013600001057983 */ /* 0x000f220000100800 */
[----:B---3--:R-:W-:-:S02]  /*1b250*/  PRMT R59, RZ, 0x7610, R59 ;  /* 0x00007610ff3b7816 */ /* 0x008fc4000000003b */
[----:B----4-:R-:W-:-:S04]  /*1b260*/  @P0 LOP3.LUT R5, R5, R4, RZ, 0x3c, !PT ;  /* 0x0000000405050212 */ /* 0x010fc800078e3cff */
        /* <DEDUP_REMOVED lines=11> */
[----:B------:R-:W2:Y:S01]  /*1b320*/  @P0 LDG.E.U8 R61, desc[UR34][R4.64] ;  /* 0x00000022043d0981 */ /* 0x000ea2000c1e1100 */
[----:B------:R-:W-:-:S03]  /*1b330*/  ISETP.GT.AND P1, PT, R2, 0x1, PT ;  /* 0x000000010200780c */ /* 0x000fc60003f24270 */
        /* <DEDUP_REMOVED lines=1239> */
[----:B------:R-:W4:Y:S01]  /*200b0*/  @P1 LDG.E.U8 R58, desc[UR34][R4.64] ;  /* 0x00000022043a1981 */ /* 0x000f22000c1e1100 */
[----:B------:R-:W-:-:S03]  /*200c0*/  ISETP.GT.AND P0, PT, R2, 0x12, PT ;  /* 0x000000120200780c */ /* 0x000fc60003f04270 */
[----:B----4-:R0:W-:Y:S04]  /*200d0*/  STL [R1+0x10f0], R58 ;  /* 0x0010f03a01007387 */ /* 0x0101e80000100800 */
[----:B0-----:R-:W4:Y:S04]  /*200e0*/  LDL.LU R58, [R1+0x390c] ;  /* 0x00390c00013a7983 */ /* 0x001f280000300800 */
[----:B------:R-:W2:Y:S04]  /*200f0*/  LDL R4, [R1+0x1714] ;  /* 0x0017140001047983 */ /* 0x000ea80000100800 */
[----:B------:R-:W2:Y:S01]  /*20100*/  LDL R5, [R1+0x1718] ;  /* 0x0017180001057983 */ /* 0x000ea20000100800 */
[----:B------:R-:W-:-:S02]  /*20110*/  PRMT R57, RZ, 0x7610, R57 ;  /* 0x00007610ff397816 */ /* 0x000fc40000000039 */
        /* <DEDUP_REMOVED lines=66> */
[----:B------:R-:W3:Y:S01]  /*20540*/  @P0 LDG.E.U8 R50, desc[UR34][R4.64] ;  /* 0x0000002204320981 */ /* 0x000ee2000c1e1100 */
[----:B------:R-:W-:-:S03]  /*20550*/  ISETP.GT.AND P1, PT, R2, 0x13, PT ;  /* 0x000000130200780c */ /* 0x000fc60003f24270 */
        /* <DEDUP_REMOVED lines=71> */
[----:B------:R-:W2:Y:S01]  /*209d0*/  @P1 LDG.E.U8 R42, desc[UR34][R4.64] ;  /* 0x00000022042a1981 */ /* 0x000ea2000c1e1100 */
[----:B------:R-:W-:-:S03]  /*209e0*/  ISETP.GT.AND P0, PT, R2, 0x14, PT ;  /* 0x000000140200780c */ /* 0x000fc60003f04270 */
        /* <DEDUP_REMOVED lines=144> */
[----:B------:R0:W3:Y:S04]  /*212f0*/  @P1 LDG.E.U8 R60, desc[UR34][R4.64] ;  /* 0x00000022043c1981 */ /* 0x0000e8000c1e1100 */
[----:B------:R-:W0:Y:S04]  /*21300*/  LDL R4, [R1+0x1614] ;  /* 0x0016140001047983 */ /* 0x000e280000100800 */
[----:B------:R-:W0:Y:S01]  /*21310*/  LDL R5, [R1+0x1618] ;  /* 0x0016180001057983 */ /* 0x000e220000100800 */
[----:B------:R-:W-:Y:S02]  /*21320*/  ISETP.GT.AND P0, PT, R2, 0x16, PT ;  /* 0x000000160200780c */ /* 0x000fe40003f04270 */
[----:B------:R-:W-:-:S11]  /*21330*/  PRMT R26, RZ, 0x7610, R26 ;  /* 0x00007610ff1a7816 */ /* 0x000fd6000000001a */
[----:B0-----:R-:W-:-:S04]  /*21340*/  @P0 LOP3.LUT R5, R5, R4, RZ, 0x3c, !PT ;  /* 0x0000000405050212 */ /* 0x001fc800078e3cff */
[----:B------:R-:W-:-:S04]  /*21350*/  @P0 LOP3.LUT R4, R5, R4, RZ, 0x3c, !PT ;  /* 0x0000000405040212 */ /* 0x000fc800078e3cff */
[----:B------:R-:W-:-:S05]  /*21360*/  @P0 LOP3.LUT R5, R5, R4, RZ, 0x3c, !PT ;  /* 0x0000000405050212 */ /* 0x000fca00078e3cff */
[----:B------:R-:W4:Y:S04]  /*21370*/  @P0 LDG.E.U8 R26, desc[UR34][R4.64] ;  /* 0x00000022041a0981 */ /* 0x000f28000c1e1100 */
[----:B---3--:R-:W-:Y:S04]  /*21380*/  STL [R1+0x3824], R60 ;  /* 0x0038243c01007387 */ /* 0x008fe80000100800 */
[----:B----4-:R0:W-:Y:S04]  /*21390*/  STL [R1+0x1068], R26 ;  /* 0x0010681a01007387 */ /* 0x0101e80000100800 */
        /* <DEDUP_REMOVED lines=153> */
[----:B------:R0:W2:Y:S04]  /*21d30*/  @P0 LDG.E.U8 R60, desc[UR34][R4.64] ;  /* 0x00000022043c0981 */ /* 0x0000a8000c1e1100 */
[----:B------:R-:W0:Y:S04]  /*21d40*/  LDL R4, [R1+0x1564] ;  /* 0x0015640001047983 */ /* 0x000e280000100800 */
[----:B------:R-:W0:Y:S01]  /*21d50*/  LDL R5, [R1+0x1568] ;  /* 0x0015680001057983 */ /* 0x000e220000100800 */
[----:B------:R-:W-:Y:S02]  /*21d60*/  PRMT R9, RZ, 0x7610, R9 ;  /* 0x00007610ff097816 */ /* 0x000fe40000000009 */
[----:B0-----:R-:W-:-:S04]  /*21d70*/  @P0 LOP3.LUT R5, R5, R4, RZ, 0x3c, !PT ;  /* 0x0000000405050212 */ /* 0x001fc800078e3cff */
        /* <DEDUP_REMOVED lines=33> */
[----:B------:R-:W-:Y:S02]  /*21f90*/  PRMT R6, RZ, 0x7610, R6 ;  /* 0x00007610ff067816 */ /* 0x000fe40000000006 */
[----:B0-----:R-:W-:-:S04]  /*21fa0*/  @P2 LOP3.LUT R5, R5, R4, RZ, 0x3c, !PT ;  /* 0x0000000405052212 */ /* 0x001fc800078e3cff */
[----:B------:R-:W-:-:S04]  /*21fb0*/  @P2 LOP3.LUT R4, R5, R4, RZ, 0x3c, !PT ;  /* 0x0000000405042212 */ /* 0x000fc800078e3cff */
[----:B------:R-:W-:-:S05]  /*21fc0*/  @P2 LOP3.LUT R5, R5, R4, RZ, 0x3c, !PT ;  /* 0x0000000405052212 */ /* 0x000fca00078e3cff */
[----:B------:R-:W4:Y:S04]  /*21fd0*/  @P2 LDG.E.U8 R6, desc[UR34][R4.64] ;  /* 0x0000002204062981 */ /* 0x000f28000c1e1100 */
[----:B---3--:R0:W-:Y:S04]  /*21fe0*/  STL [R1+0x8], R0 ;  /* 0x0000080001007387 */ /* 0x0081e80000100800 */
[----:B0-----:R-:W3:Y:S04]  /*21ff0*/  LDL R0, [R1+0x1460] ;  /* 0x0014600001007983 */ /* 0x001ee80000100800 */
        /* <DEDUP_REMOVED lines=9> */
[----:B--2---:R0:W-:Y:S04]  /*22090*/  STL [R1], R3 ;  /* 0x0000000301007387 */ /* 0x0041e80000100800 */
        /* <DEDUP_REMOVED lines=22> */
[----:B------:R-:W4:Y:S01]  /*22200*/  LDL R5, [R1+0x145c] ;  /* 0x00145c0001057983 */ /* 0x000f220000100800 */
[----:B------:R-:W-:Y:S01]  /*22210*/  PRMT R57, RZ, 0x7610, R57 ;  /* 0x00007610ff397816 */ /* 0x000fe20000000039 */
[----:B0-----:R-:W-:Y:S01]  /*22220*/  @P2 IMAD.MOV.U32 R4, RZ, RZ, R0 ;  /* 0x000000ffff042224 */ /* 0x001fe200078e0000 */
[----:B------:R-:W-:Y:S02]  /*22230*/  PRMT R56, RZ, 0x7610, R56 ;  /* 0x00007610ff387816 */ /* 0x000fe40000000038 */
[----:B------:R-:W-:Y:S01]  /*22240*/  PRMT R55, RZ, 0x7610, R55 ;  /* 0x00007610ff377816 */ /* 0x000fe20000000037 */
[----:B------:R-:W2:Y:S04]  /*22250*/  LDL R0, [R1+0x15a0] ;  /* 0x0015a00001007983 */ /* 0x000ea80000100800 */
[----:B----4-:R0:W4:Y:S04]  /*22260*/  @P2 LDG.E.U8 R57, desc[UR34][R4.64] ;  /* 0x0000002204392981 */ /* 0x010128000c1e1100 */
[----:B------:R-:W0:Y:S04]  /*22270*/  LDL R4, [R1+0x15b4] ;  /* 0x0015b40001047983 */ /* 0x000e280000100800 */
[----:B------:R-:W0:Y:S02]  /*22280*/  LDL R5, [R1+0x15b8] ;  /* 0x0015b80001057983 */ /* 0x000e240000100800 */
[----:B0-----:R-:W-:-:S04]  /*22290*/  @P1 LOP3.LUT R5, R5, R4, RZ, 0x3c, !PT ;  /* 0x0000000405051212 */ /* 0x001fc800078e3cff */
[----:B------:R-:W-:-:S04]  /*222a0*/  @P1 LOP3.LUT R4, R5, R4, RZ, 0x3c, !PT ;  /* 0x0000000405041212 */ /* 0x000fc800078e3cff */
[----:B------:R-:W-:-:S05]  /*222b0*/  @P1 LOP3.LUT R5, R5, R4, RZ, 0x3c, !PT ;  /* 0x0000000405051212 */ /* 0x000fca00078e3cff */
[----:B------:R0:W3:Y:S04]  /*222c0*/  @P1 LDG.E.U8 R56, desc[UR34][R4.64] ;  /* 0x0000002204381981 */ /* 0x0000e8000c1e1100 */
[----:B------:R-:W0:Y:S04]  /*222d0*/  LDL R4, [R1+0x15ac] ;  /* 0x0015ac0001047983 */ /* 0x000e280000100800 */
[----:B------:R-:W0:Y:S02]  /*222e0*/  LDL R5, [R1+0x15b0] ;  /* 0x0015b00001057983 */ /* 0x000e240000100800 */
[----:B0-----:R-:W-:-:S04]  /*222f0*/  @P1 LOP3.LUT R5, R5, R4, RZ, 0x3c, !PT ;  /* 0x0000000405051212 */ /* 0x001fc800078e3cff */
[----:B------:R-:W-:-:S04]  /*22300*/  @P1 LOP3.LUT R4, R5, R4, RZ, 0x3c, !PT ;  /* 0x0000000405041212 */ /* 0x000fc800078e3cff */
[----:B------:R-:W-:Y:S01]  /*22310*/  @P1 LOP3.LUT R5, R5, R4, RZ, 0x3c, !PT ;  /* 0x0000000405051212 */ /* 0x000fe200078e3cff */
[----:B---3--:R0:W-:Y:S04]  /*22320*/  STL [R1+0x37a8], R56 ;  /* 0x0037a83801007387 */ /* 0x0081e80000100800 */
[----:B------:R1:W3:Y:S01]  /*22330*/  @P1 LDG.E.U8 R55, desc[UR34][R4.64] ;  /* 0x0000002204371981 */ /* 0x0002e2000c1e1100 */
[----:B------:R-:W-:-:S03]  /*22340*/  PRMT R54, RZ, 0x7610, R54 ;  /* 0x00007610ff367816 */ /* 0x000fc60000000036 */
[----:B0-----:R-:W4:Y:S04]  /*22350*/  LDL R56, [R1+0x159c] ;  /* 0x00159c0001387983 */ /* 0x001f280000100800 */
[----:B------:R-:W1:Y:S04]  /*22360*/  LDL R4, [R1+0x15a4] ;  /* 0x0015a40001047983 */ /* 0x000e680000100800 */
[----:B------:R-:W1:Y:S02]  /*22370*/  LDL R5, [R1+0x15a8] ;  /* 0x0015a80001057983 */ /* 0x000e640000100800 */
[----:B-1----:R-:W-:-:S04]  /*22380*/  @P1 LOP3.LUT R5, R5, R4, RZ, 0x3c, !PT ;  /* 0x0000000405051212 */ /* 0x002fc800078e3cff */
[----:B------:R-:W-:-:S04]  /*22390*/  @P1 LOP3.LUT R4, R5, R4, RZ, 0x3c, !PT ;  /* 0x0000000405041212 */ /* 0x000fc800078e3cff */
[----:B------:R-:W-:-:S05]  /*223a0*/  @P1 LOP3.LUT R5, R5, R4, RZ, 0x3c, !PT ;  /* 0x0000000405051212 */ /* 0x000fca00078e3cff */
[----:B------:R2:W4:Y:S01]  /*223b0*/  @P1 LDG.E.U8 R54, desc[UR34][R4.64] ;  /* 0x0000002204361981 */ /* 0x000522000c1e1100 */
[----:B------:R-:W-:-:S03]  /*223c0*/  PRMT R53, RZ, 0x7610, R53 ;  /* 0x00007610ff357816 */ /* 0x000fc60000000035 */
[----:B---3--:R0:W-:Y:S01]  /*223d0*/  STL [R1+0x37ac], R55 ;  /* 0x0037ac3701007387 */ /* 0x0081e20000100800 */
[----:B--2---:R-:W-:Y:S02]  /*223e0*/  @P1 IMAD.MOV.U32 R4, RZ, RZ, R0 ;  /* 0x000000ffff041224 */ /* 0x004fe400078e0000 */
[----:B----4-:R-:W-:Y:S01]  /*223f0*/  @P1 IMAD.MOV.U32 R5, RZ, RZ, R56 ;  /* 0x000000ffff051224 */ /* 0x010fe200078e0038 */
[----:B0-----:R-:W2:Y:S04]  /*22400*/  LDL R55, [R1+0x1550] ;  /* 0x0015500001377983 */ /* 0x001ea80000100800 */
[----:B------:R-:W3:Y:S04]  /*22410*/  @P1 LDG.E.U8 R53, desc[UR34][R4.64] ;  /* 0x0000002204351981 */ /* 0x000ee8000c1e1100 */
[----:B------:R0:W-:Y:S04]  /*22420*/  STL [R1+0x37b0], R54 ;  /* 0x0037b03601007387 */ /* 0x0001e80000100800 */
[----:B------:R-:W4:Y:S04]  /*22430*/  LDL R4, [R1+0x1554] ;  /* 0x0015540001047983 */ /* 0x000f280000100800 */
[----:B------:R-:W4:Y:S01]  /*22440*/  LDL R5, [R1+0x1558] ;  /* 0x0015580001057983 */ /* 0x000f220000100800 */
[----:B------:R-:W-:-:S02]  /*22450*/  ISETP.GT.AND P0, PT, R2, 0x19, PT ;  /* 0x000000190200780c */ /* 0x000fc40003f04270 */
[----:B------:R-:W-:Y:S01]  /*22460*/  PRMT R52, RZ, 0x7610, R52 ;  /* 0x00007610ff347816 */ /* 0x000fe20000000034 */
[----:B------:R-:W2:Y:S04]  /*22470*/  LDL R56, [R1+0x153c] ;  /* 0x00153c0001387983 */ /* 0x000ea80000100800 */
[----:B------:R-:W2:Y:S04]  /*22480*/  LDL R0, [R1+0x1540] ;  /* 0x0015400001007983 */ /* 0x000ea80000100800 */
[----:B0-----:R-:W2:Y:S04]  /*22490*/  LDL R54, [R1+0x1548] ;  /* 0x0015480001367983 */ /* 0x001ea80000100800 */
[----:B---3--:R0:W-:Y:S01]  /*224a0*/  STL [R1+0x37b4], R53 ;  /* 0x0037b43501007387 */ /* 0x0081e20000100800 */
[----:B------:R-:W-:-:S03]  /*224b0*/  PRMT R51, RZ, 0x7610, R51 ;  /* 0x00007610ff337816 */ /* 0x000fc60000000033 */
[----:B0-----:R-:W3:Y:S01]  /*224c0*/  LDL R53, [R1+0x1544] ;  /* 0x0015440001357983 */ /* 0x001ee20000100800 */
[----:B----4-:R-:W-:-:S04]  /*224d0*/  @P0 LOP3.LUT R5, R5, R4, RZ, 0x3c, !PT ;  /* 0x0000000405050212 */ /* 0x010fc800078e3cff */
[----:B------:R-:W-:-:S04]  /*224e0*/  @P0 LOP3.LUT R4, R5, R4, RZ, 0x3c, !PT ;  /* 0x0000000405040212 */ /* 0x000fc800078e3cff */
[----:B------:R-:W-:-:S05]  /*224f0*/  @P0 LOP3.LUT R5, R5, R4, RZ, 0x3c, !PT ;  /* 0x0000000405050212 */ /* 0x000fca00078e3cff */
[----:B------:R2:W4:Y:S04]  /*22500*/  @P0 LDG.E.U8 R52, desc[UR34][R4.64] ;  /* 0x0000002204340981 */ /* 0x000528000c1e1100 */
[----:B------:R-:W3:Y:S01]  /*22510*/  LDL R5, [R1+0x154c] ;  /* 0x00154c0001057983 */ /* 0x000ee20000100800 */
[----:B--2---:R-:W-:Y:S01]  /*22520*/  @P0 IMAD.MOV.U32 R4, RZ, RZ, R55 ;  /* 0x000000ffff040224 */ /* 0x004fe200078e0037 */
[----:B------:R-:W-:-:S04]  /*22530*/  PRMT R50, RZ, 0x7610, R50 ;  /* 0x00007610ff327816 */ /* 0x000fc80000000032 */
[----:B---3--:R0:W2:Y:S04]  /*22540*/  @P0 LDG.E.U8 R51, desc[UR34][R4.64] ;  /* 0x0000002204330981 */ /* 0x0080a8000c1e1100 */
[----:B----4-:R1:W-:Y:S04]  /*22550*/  STL [R1+0x3828], R52 ;  /* 0x0038283401007387 */ /* 0x0103e80000100800 */
[----:B------:R-:W3:Y:S01]  /*22560*/  LDL R55, [R1+0x1534] ;  /* 0x0015340001377983 */ /* 0x000ee20000100800 */
[----:B------:R-:W-:Y:S01]  /*22570*/  PRMT R49, RZ, 0x7610, R49 ;  /* 0x00007610ff317816 */ /* 0x000fe20000000031 */
[----:B0-----:R-:W-:-:S02]  /*22580*/  @P0 IMAD.MOV.U32 R4, RZ, RZ, R54 ;  /* 0x000000ffff040224 */ /* 0x001fc400078e0036 */
[----:B-1----:R-:W4:Y:S01]  /*22590*/  LDL R52, [R1+0x1538] ;  /* 0x0015380001347983 */ /* 0x002f220000100800 */
[----:B------:R-:W-:-:S05]  /*225a0*/  @P0 IMAD.MOV.U32 R5, RZ, RZ, R53 ;  /* 0x000000ffff050224 */ /* 0x000fca00078e0035 */
[----:B------:R0:W3:Y:S02]  /*225b0*/  @P0 LDG.E.U8 R50, desc[UR34][R4.64] ;  /* 0x0000002204320981 */ /* 0x0000e4000c1e1100 */
[----:B0-----:R-:W-:Y:S02]  /*225c0*/  @P0 IMAD.MOV.U32 R4, RZ, RZ, R0 ;  /* 0x000000ffff040224 */ /* 0x001fe400078e0000 */
[----:B------:R-:W-:-:S05]  /*225d0*/  @P0 IMAD.MOV.U32 R5, RZ, RZ, R56 ;  /* 0x000000ffff050224 */ /* 0x000fca00078e0038 */
[----:B------:R4:W3:Y:S04]  /*225e0*/  @P0 LDG.E.U8 R49, desc[UR34][R4.64] ;  /* 0x0000002204310981 */ /* 0x0008e8000c1e1100 */
[----:B--2---:R0:W-:Y:S04]  /*225f0*/  STL [R1+0x382c], R51 ;  /* 0x00382c3301007387 */ /* 0x0041e80000100800 */
[----:B------:R-:W2:Y:S04]  /*22600*/  LDL R54, [R1+0x152c] ;  /* 0x00152c0001367983 */ /* 0x000ea80000100800 */
[----:B0-----:R-:W2:Y:S01]  /*22610*/  LDL R51, [R1+0x1530] ;  /* 0x0015300001337983 */ /* 0x001ea20000100800 */
[----:B------:R-:W-:Y:S01]  /*22620*/  PRMT R48, RZ, 0x7610, R48 ;  /* 0x00007610ff307816 */ /* 0x000fe20000000030 */
[----:B----4-:R-:W-:-:S02]  /*22630*/  @P0 IMAD.MOV.U32 R4, RZ, RZ, R52 ;  /* 0x000000ffff040224 */ /* 0x010fc400078e0034 */
[----:B---3--:R-:W-:Y:S01]  /*22640*/  @P0 IMAD.MOV.U32 R5, RZ, RZ, R55 ;  /* 0x000000ffff050224 */ /* 0x008fe200078e0037 */
[----:B------:R-:W-:Y:S01]  /*22650*/  PRMT R47, RZ, 0x7610, R47 ;  /* 0x00007610ff2f7816 */ /* 0x000fe2000000002f */
[----:B------:R0:W-:Y:S04]  /*22660*/  STL [R1+0x3830], R50 ;  /* 0x0038303201007387 */ /* 0x0001e80000100800 */
[----:B------:R2:W3:Y:S04]  /*22670*/  @P0 LDG.E.U8 R48, desc[UR34][R4.64] ;  /* 0x0000002204300981 */ /* 0x0004e8000c1e1100 */
[----:B------:R-:W4:Y:S04]  /*22680*/  LDL R56, [R1+0x1528] ;  /* 0x0015280001387983 */ /* 0x000f280000100800 */
[----:B------:R-:W3:Y:S04]  /*22690*/  LDL R53, [R1+0x151c] ;  /* 0x00151c0001357983 */ /* 0x000ee80000100800 */
[----:B------:R-:W3:Y:S04]  /*226a0*/  LDL R0, [R1+0x1520] ;  /* 0x0015200001007983 */ /* 0x000ee80000100800 */
[----:B------:R1:W-:Y:S04]  /*226b0*/  STL [R1+0x3834], R49 ;  /* 0x0038343101007387 */ /* 0x0003e80000100800 */
[----:B------:R-:W3:Y:S04]  /*226c0*/  LDL R52, [R1+0x1514] ;  /* 0x0015140001347983 */ /* 0x000ee80000100800 */
[----:B------:R-:W3:Y:S01]  /*226d0*/  LDL R55, [R1+0x1454] ;  /* 0x0014540001377983 */ /* 0x000ee20000100800 */
[----:B------:R-:W-:-:S02]  /*226e0*/  ISETP.GT.AND P1, PT, R2, 0x1a, PT ;  /* 0x0000001a0200780c */ /* 0x000fc40003f24270 */
[----:B------:R-:W-:Y:S01]  /*226f0*/  PRMT R46, RZ, 0x7610, R46 ;  /* 0x00007610ff2e7816 */ /* 0x000fe2000000002e */
[----:B0-----:R-:W3:Y:S04]  /*22700*/  LDL R50, [R1+0x1450] ;  /* 0x0014500001327983 */ /* 0x001ee80000100800 */
[----:B-1----:R-:W3:Y:S01]  /*22710*/  LDL R49, [R1+0x1518] ;  /* 0x0015180001317983 */ /* 0x002ee20000100800 */
[----:B--2---:R-:W-:-:S03]  /*22720*/  @P0 IMAD.MOV.U32 R5, RZ, RZ, R54 ;  /* 0x000000ffff050224 */ /* 0x004fc600078e0036 */
[----:B------:R-:W2:Y:S01]  /*22730*/  LDL R54, [R1+0x1458] ;  /* 0x0014580001367983 */ /* 0x000ea20000100800 */
[----:B------:R-:W-:-:S03]  /*22740*/  @P0 IMAD.MOV.U32 R4, RZ, RZ, R51 ;  /* 0x000000ffff040224 */ /* 0x000fc600078e0033 */
[----:B------:R-:W2:Y:S04]  /*22750*/  LDL R51, [R1+0x144c] ;  /* 0x00144c0001337983 */ /* 0x000ea80000100800 */
[----:B------:R4:W2:Y:S04]  /*22760*/  @P0 LDG.E.U8 R47, desc[UR34][R4.64] ;  /* 0x00000022042f0981 */ /* 0x0008a8000c1e1100 */
[----:B------:R-:W3:Y:S01]  /*22770*/  LDL R5, [R1+0x1524] ;  /* 0x0015240001057983 */ /* 0x000ee20000100800 */
[----:B----4-:R-:W-:Y:S01]  /*22780*/  @P0 IMAD.MOV.U32 R4, RZ, RZ, R56 ;  /* 0x000000ffff040224 */ /* 0x010fe200078e0038 */
[----:B------:R-:W-:-:S02]  /*22790*/  PRMT R45, RZ, 0x7610, R45 ;  /* 0x00007610ff2d7816 */ /* 0x000fc4000000002d */
[----:B------:R-:W-:Y:S02]  /*227a0*/  ISETP.GT.AND P2, PT, R2, 0x1d, PT ;  /* 0x0000001d0200780c */ /* 0x000fe40003f44270 */
[----:B------:R-:W-:Y:S02]  /*227b0*/  PRMT R44, RZ, 0x7610, R44 ;  /* 0x00007610ff2c7816 */ /* 0x000fe4000000002c */
[----:B------:R-:W-:Y:S02]  /*227c0*/  PRMT R43, RZ, 0x7610, R43 ;  /* 0x00007610ff2b7816 */ /* 0x000fe4000000002b */
[----:B------:R-:W-:Y:S02]  /*227d0*/  PRMT R42, RZ, 0x7610, R42 ;  /* 0x00007610ff2a7816 */ /* 0x000fe4000000002a */
[----:B------:R-:W-:Y:S02]  /*227e0*/  PRMT R41, RZ, 0x7610, R41 ;  /* 0x00007610ff297816 */ /* 0x000fe40000000029 */
[----:B------:R-:W-:Y:S01]  /*227f0*/  PRMT R40, RZ, 0x7610, R40 ;  /* 0x00007610ff287816 */ /* 0x000fe20000000028 */
[----:B------:R-:W4:Y:S04]  /*22800*/  LDL R56, [R1+0x1438] ;  /* 0x0014380001387983 */ /* 0x000f280000100800 */
[----:B---3--:R0:W3:Y:S02]  /*22810*/  @P0 LDG.E.U8 R46, desc[UR34][R4.64] ;  /* 0x00000022042e0981 */ /* 0x0080e4000c1e1100 */
[----:B0-----:R-:W-:-:S02]  /*22820*/  @P0 IMAD.MOV.U32 R4, RZ, RZ, R0 ;  /* 0x000000ffff040224 */ /* 0x001fc400078e0000 */
[----:B------:R-:W-:Y:S01]  /*22830*/  @P0 IMAD.MOV.U32 R5, RZ, RZ, R53 ;  /* 0x000000ffff050224 */ /* 0x000fe200078e0035 */
[----:B------:R-:W4:Y:S04]  /*22840*/  LDL R0, [R1+0x1448] ;  /* 0x0014480001007983 */ /* 0x000f280000100800 */
[----:B------:R-:W3:Y:S04]  /*22850*/  LDL R53, [R1+0x1444] ;  /* 0x0014440001357983 */ /* 0x000ee80000100800 */
[----:B------:R0:W3:Y:S02]  /*22860*/  @P0 LDG.E.U8 R45, desc[UR34][R4.64] ;  /* 0x00000022042d0981 */ /* 0x0000e4000c1e1100 */
[----:B0-----:R-:W-:-:S02]  /*22870*/  @P1 IMAD.MOV.U32 R4, RZ, RZ, R49 ;  /* 0x000000ffff041224 */ /* 0x001fc400078e0031 */
[----:B------:R-:W-:Y:S01]  /*22880*/  @P1 IMAD.MOV.U32 R5, RZ, RZ, R52 ;  /* 0x000000ffff051224 */ /* 0x000fe200078e0034 */
[----:B------:R-:W3:Y:S04]  /*22890*/  LDL R49, [R1+0x1440] ;  /* 0x0014400001317983 */ /* 0x000ee80000100800 */
[----:B------:R-:W3:Y:S04]  /*228a0*/  LDL R52, [R1+0x143c] ;  /* 0x00143c0001347983 */ /* 0x000ee80000100800 */
[----:B------:R2:W3:Y:S02]  /*228b0*/  @P1 LDG.E.U8 R44, desc[UR34][R4.64] ;  /* 0x00000022042c1981 */ /* 0x0004e4000c1e1100 */
[----:B--2---:R-:W-:-:S02]  /*228c0*/  @P2 IMAD.MOV.U32 R4, RZ, RZ, R54 ;  /* 0x000000ffff042224 */ /* 0x004fc400078e0036 */
[----:B------:R-:W-:Y:S01]  /*228d0*/  @P2 IMAD.MOV.U32 R5, RZ, RZ, R55 ;  /* 0x000000ffff052224 */ /* 0x000fe200078e0037 */
[----:B------:R-:W2:Y:S04]  /*228e0*/  LDL R54, [R1+0x1420] ;  /* 0x0014200001367983 */ /* 0x000ea80000100800 */
[----:B------:R-:W2:Y:S04]  /*228f0*/  LDL R55, [R1+0x141c] ;  /* 0x00141c0001377983 */ /* 0x000ea80000100800 */
[----:B------:R0:W2:Y:S02]  /*22900*/  @P2 LDG.E.U8 R43, desc[UR34][R4.64] ;  /* 0x00000022042b2981 */ /* 0x0000a4000c1e1100 */
[----:B0-----:R-:W-:-:S02]  /*22910*/  @P2 IMAD.MOV.U32 R4, RZ, RZ, R50 ;  /* 0x000000ffff042224 */ /* 0x001fc400078e0032 */
[----:B------:R-:W-:Y:S01]  /*22920*/  @P2 IMAD.MOV.U32 R5, RZ, RZ, R51 ;  /* 0x000000ffff052224 */ /* 0x000fe200078e0033 */
[----:B------:R-:W2:Y:S04]  /*22930*/  LDL R50, [R1+0x1430] ;  /* 0x0014300001327983 */ /* 0x000ea80000100800 */
[----:B------:R-:W2:Y:S04]  /*22940*/  LDL R51, [R1+0x142c] ;  /* 0x00142c0001337983 */ /* 0x000ea80000100800 */
[----:B------:R4:W2:Y:S02]  /*22950*/  @P2 LDG.E.U8 R42, desc[UR34][R4.64] ;  /* 0x00000022042a2981 */ /* 0x0008a4000c1e1100 */
[----:B----4-:R-:W-:-:S02]  /*22960*/  @P2 IMAD.MOV.U32 R4, RZ, RZ, R0 ;  /* 0x000000ffff042224 */ /* 0x010fc400078e0000 */
[----:B---3--:R-:W-:Y:S01]  /*22970*/  @P2 IMAD.MOV.U32 R5, RZ, RZ, R53 ;  /* 0x000000ffff052224 */ /* 0x008fe200078e0035 */
[----:B------:R-:W3:Y:S04]  /*22980*/  LDL R0, [R1+0x1428] ;  /* 0x0014280001007983 */ /* 0x000ee80000100800 */
[----:B------:R-:W4:Y:S04]  /*22990*/  LDL R53, [R1+0x1424] ;  /* 0x0014240001357983 */ /* 0x000f280000100800 */
[----:B------:R0:W4:Y:S02]  /*229a0*/  @P2 LDG.E.U8 R41, desc[UR34][R4.64] ;  /* 0x0000002204292981 */ /* 0x000124000c1e1100 */
[----:B0-----:R-:W-:-:S02]  /*229b0*/  @P2 IMAD.MOV.U32 R4, RZ, RZ, R49 ;  /* 0x000000ffff042224 */ /* 0x001fc400078e0031 */
[----:B------:R-:W-:Y:S01]  /*229c0*/  @P2 IMAD.MOV.U32 R5, RZ, RZ, R52 ;  /* 0x000000ffff052224 */ /* 0x000fe200078e0034 */
[----:B------:R-:W-:Y:S01]  /*229d0*/  PRMT R39, RZ, 0x7610, R39 ;  /* 0x00007610ff277816 */ /* 0x000fe20000000027 */
[----:B------:R-:W4:Y:S04]  /*229e0*/  LDL R52, [R1+0x150c] ;  /* 0x00150c0001347983 */ /* 0x000f280000100800 */
[----:B------:R0:W4:Y:S04]  /*229f0*/  @P2 LDG.E.U8 R40, desc[UR34][R4.64] ;  /* 0x0000002204282981 */ /* 0x000128000c1e1100 */
[----:B------:R-:W4:Y:S04]  /*22a00*/  LDL R49, [R1+0x1510] ;  /* 0x0015100001317983 */ /* 0x000f280000100800 */
[----:B------:R-:W2:Y:S01]  /*22a10*/  LDL R5, [R1+0x1434] ;  /* 0x0014340001057983 */ /* 0x000ea20000100800 */
[----:B0-----:R-:W-:Y:S01]  /*22a20*/  @P2 IMAD.MOV.U32 R4, RZ, RZ, R56 ;  /* 0x000000ffff042224 */ /* 0x001fe200078e0038 */
[----:B------:R-:W-:-:S02]  /*22a30*/  PRMT R38, RZ, 0x7610, R38 ;  /* 0x00007610ff267816 */ /* 0x000fc40000000026 */
[----:B------:R-:W-:Y:S02]  /*22a40*/  PRMT R37, RZ, 0x7610, R37 ;  /* 0x00007610ff257816 */ /* 0x000fe40000000025 */
[----:B------:R-:W-:Y:S02]  /*22a50*/  PRMT R36, RZ, 0x7610, R36 ;  /* 0x00007610ff247816 */ /* 0x000fe40000000024 */
[----:B------:R-:W-:Y:S02]  /*22a60*/  PRMT R35, RZ, 0x7610, R35 ;  /* 0x00007610ff237816 */ /* 0x000fe40000000023 */
[----:B------:R-:W-:Y:S02]  /*22a70*/  PRMT R34, RZ, 0x7610, R34 ;  /* 0x00007610ff227816 */ /* 0x000fe40000000022 */
[----:B------:R-:W-:Y:S01]  /*22a80*/  PRMT R33, RZ, 0x7610, R33 ;  /* 0x00007610ff217816 */ /* 0x000fe20000000021 */
[----:B------:R-:W4:Y:S04]  /*22a90*/  LDL R56, [R1+0x14f8] ;  /* 0x0014f80001387983 */ /* 0x000f280000100800 */
[----:B--2---:R0:W2:Y:S02]  /*22aa0*/  @P2 LDG.E.U8 R39, desc[UR34][R4.64] ;  /* 0x0000002204272981 */ /* 0x0040a4000c1e1100 */
[----:B0-----:R-:W-:-:S02]  /*22ab0*/  @P2 IMAD.MOV.U32 R4, RZ, RZ, R50 ;  /* 0x000000ffff042224 */ /* 0x001fc400078e0032 */
[----:B------:R-:W-:Y:S01]  /*22ac0*/  @P2 IMAD.MOV.U32 R5, RZ, RZ, R51 ;  /* 0x000000ffff052224 */ /* 0x000fe200078e0033 */
[----:B------:R-:W2:Y:S04]  /*22ad0*/  LDL R50, [R1+0x1508] ;  /* 0x0015080001327983 */ /* 0x000ea80000100800 */
[----:B------:R-:W2:Y:S04]  /*22ae0*/  LDL R51, [R1+0x1504] ;  /* 0x0015040001337983 */ /* 0x000ea80000100800 */
[----:B------:R3:W2:Y:S02]  /*22af0*/  @P2 LDG.E.U8 R38, desc[UR34][R4.64] ;  /* 0x0000002204262981 */ /* 0x0006a4000c1e1100 */
[----:B---3--:R-:W-:-:S02]  /*22b00*/  @P2 IMAD.MOV.U32 R4, RZ, RZ, R0 ;  /* 0x000000ffff042224 */ /* 0x008fc400078e0000 */
[----:B----4-:R-:W-:Y:S01]  /*22b10*/  @P2 IMAD.MOV.U32 R5, RZ, RZ, R53 ;  /* 0x000000ffff052224 */ /* 0x010fe200078e0035 */
[----:B------:R-:W3:Y:S04]  /*22b20*/  LDL R0, [R1+0x1500] ;  /* 0x0015000001007983 */ /* 0x000ee80000100800 */
[----:B------:R-:W4:Y:S04]  /*22b30*/  LDL R53, [R1+0x14fc] ;  /* 0x0014fc0001357983 */ /* 0x000f280000100800 */
[----:B------:R0:W4:Y:S02]  /*22b40*/  @P2 LDG.E.U8 R37, desc[UR34][R4.64] ;  /* 0x0000002204252981 */ /* 0x000124000c1e1100 */
[----:B0-----:R-:W-:-:S02]  /*22b50*/  @P2 IMAD.MOV.U32 R4, RZ, RZ, R54 ;  /* 0x000000ffff042224 */ /* 0x001fc400078e0036 */
[----:B------:R-:W-:Y:S01]  /*22b60*/  @P2 IMAD.MOV.U32 R5, RZ, RZ, R55 ;  /* 0x000000ffff052224 */ /* 0x000fe200078e0037 */
[----:B------:R-:W4:Y:S04]  /*22b70*/  LDL R54, [R1+0x14e0] ;  /* 0x0014e00001367983 */ /* 0x000f280000100800 */
[----:B------:R-:W4:Y:S04]  /*22b80*/  LDL R55, [R1+0x14dc] ;  /* 0x0014dc0001377983 */ /* 0x000f280000100800 */
[----:B------:R0:W4:Y:S02]  /*22b90*/  @P2 LDG.E.U8 R36, desc[UR34][R4.64] ;  /* 0x0000002204242981 */ /* 0x000124000c1e1100 */
[----:B0-----:R-:W-:-:S02]  /*22ba0*/  @P1 IMAD.MOV.U32 R4, RZ, RZ, R49 ;  /* 0x000000ffff041224 */ /* 0x001fc400078e0031 */
[----:B------:R-:W-:Y:S01]  /*22bb0*/  @P1 IMAD.MOV.U32 R5, RZ, RZ, R52 ;  /* 0x000000ffff051224 */ /* 0x000fe200078e0034 */
[----:B------:R-:W4:Y:S04]  /*22bc0*/  LDL R49, [R1+0x14f0] ;  /* 0x0014f00001317983 */ /* 0x000f280000100800 */
[----:B------:R-:W4:Y:S04]  /*22bd0*/  LDL R52, [R1+0x14ec] ;  /* 0x0014ec0001347983 */ /* 0x000f280000100800 */
[----:B------:R2:W4:Y:S02]  /*22be0*/  @P1 LDG.E.U8 R35, desc[UR34][R4.64] ;  /* 0x0000002204231981 */ /* 0x000524000c1e1100 */
[----:B--2---:R-:W-:-:S02]  /*22bf0*/  @P1 IMAD.MOV.U32 R4, RZ, RZ, R50 ;  /* 0x000000ffff041224 */ /* 0x004fc400078e0032 */
        /* <DEDUP_REMOVED lines=8> */
[----:B------:R0:W4:Y:S04]  /*22c80*/  @P1 LDG.E.U8 R33, desc[UR34][R4.64] ;  /* 0x0000002204211981 */ /* 0x000128000c1e1100 */
[----:B------:R-:W2:Y:S01]  /*22c90*/  LDL R5, [R1+0x14f4] ;  /* 0x0014f40001057983 */ /* 0x000ea20000100800 */
[----:B------:R-:W-:Y:S01]  /*22ca0*/  PRMT R32, RZ, 0x7610, R32 ;  /* 0x00007610ff207816 */ /* 0x000fe20000000020 */
[----:B0-----:R-:W-:Y:S01]  /*22cb0*/  @P1 IMAD.MOV.U32 R4, RZ, RZ, R56 ;  /* 0x000000ffff041224 */ /* 0x001fe200078e0038 */
[----:B------:R-:W-:-:S02]  /*22cc0*/  PRMT R31, RZ, 0x7610, R31 ;  /* 0x00007610ff1f7816 */ /* 0x000fc4000000001f */
[----:B------:R-:W-:Y:S02]  /*22cd0*/  ISETP.GT.AND P0, PT, R2, 0x1b, PT ;  /* 0x0000001b0200780c */ /* 0x000fe40003f04270 */
[----:B------:R-:W-:Y:S02]  /*22ce0*/  PRMT R30, RZ, 0x7610, R30 ;  /* 0x00007610ff1e7816 */ /* 0x000fe4000000001e */
[----:B------:R-:W-:Y:S02]  /*22cf0*/  PRMT R29, RZ, 0x7610, R29 ;  /* 0x00007610ff1d7816 */ /* 0x000fe4000000001d */
[----:B------:R-:W-:Y:S01]  /*22d00*/  PRMT R28, RZ, 0x7610, R28 ;  /* 0x00007610ff1c7816 */ /* 0x000fe2000000001c */
[----:B--2---:R0:W2:Y:S02]  /*22d10*/  @P1 LDG.E.U8 R32, desc[UR34][R4.64] ;  /* 0x0000002204201981 */ /* 0x0040a4000c1e1100 */
[----:B0-----:R-:W-:Y:S02]  /*22d20*/  @P1 IMAD.MOV.U32 R4, RZ, RZ, R49 ;  /* 0x000000ffff041224 */ /* 0x001fe400078e0031 */
        /* <DEDUP_REMOVED lines=9> */
[----:B0-----:R-:W-:-:S02]  /*22dc0*/  @P1 IMAD.MOV.U32 R4, RZ, RZ, R54 ;  /* 0x000000ffff041224 */ /* 0x001fc400078e0036 */
[----:B------:R-:W-:Y:S01]  /*22dd0*/  @P1 IMAD.MOV.U32 R5, RZ, RZ, R55 ;  /* 0x000000ffff051224 */ /* 0x000fe200078e0037 */
[----:B------:R-:W2:Y:S04]  /*22de0*/  LDL R54, [R1+0x14bc] ;  /* 0x0014bc0001367983 */ /* 0x000ea80000100800 */
[----:B------:R3:W2:Y:S02]  /*22df0*/  @P1 LDG.E.U8 R29, desc[UR34][R4.64] ;  /* 0x00000022041d1981 */ /* 0x0006a4000c1e1100 */
[----:B---3--:R-:W-:Y:S02]  /*22e00*/  @P0 IMAD.MOV.U32 R4, RZ, RZ, R0 ;  /* 0x000000ffff040224 */ /* 0x008fe400078e0000 */
[----:B----4-:R-:W-:Y:S01]  /*22e10*/  @P0 IMAD.MOV.U32 R5, RZ, RZ, R53 ;  /* 0x000000ffff050224 */ /* 0x010fe200078e0035 */
[----:B------:R-:W3:Y:S04]  /*22e20*/  LDL R0, [R1+0x14c0] ;  /* 0x0014c00001007983 */ /* 0x000ee80000100800 */
[----:B------:R2:W4:Y:S01]  /*22e30*/  @P0 LDG.E.U8 R28, desc[UR34][R4.64] ;  /* 0x00000022041c0981 */ /* 0x000522000c1e1100 */
[----:B------:R-:W-:-:S02]  /*22e40*/  PRMT R27, RZ, 0x7610, R27 ;  /* 0x00007610ff1b7816 */ /* 0x000fc4000000001b */
[----:B------:R-:W-:Y:S02]  /*22e50*/  PRMT R26, RZ, 0x7610, R26 ;  /* 0x00007610ff1a7816 */ /* 0x000fe4000000001a */
[----:B------:R-:W-:Y:S01]  /*22e60*/  PRMT R25, RZ, 0x7610, R25 ;  /* 0x00007610ff197816 */ /* 0x000fe20000000019 */
[----:B--2---:R-:W-:Y:S02]  /*22e70*/  @P0 IMAD.MOV.U32 R4, RZ, RZ, R49 ;  /* 0x000000ffff040224 */ /* 0x004fe400078e0031 */
[----:B------:R-:W-:-:S05]  /*22e80*/  @P0 IMAD.MOV.U32 R5, RZ, RZ, R52 ;  /* 0x000000ffff050224 */ /* 0x000fca00078e0034 */
[----:B------:R0:W2:Y:S02]  /*22e90*/  @P0 LDG.E.U8 R27, desc[UR34][R4.64] ;  /* 0x00000022041b0981 */ /* 0x0000a4000c1e1100 */
[----:B0-----:R-:W-:Y:S02]  /*22ea0*/  @P0 IMAD.MOV.U32 R4, RZ, RZ, R50 ;  /* 0x000000ffff040224 */ /* 0x001fe400078e0032 */
[----:B------:R-:W-:-:S05]  /*22eb0*/  @P0 IMAD.MOV.U32 R5, RZ, RZ, R51 ;  /* 0x000000ffff050224 */ /* 0x000fca00078e0033 */
[----:B------:R3:W2:Y:S04]  /*22ec0*/  @P0 LDG.E.U8 R26, desc[UR34][R4.64] ;  /* 0x00000022041a0981 */ /* 0x0006a8000c1e1100 */
[----:B----4-:R0:W-:Y:S04]  /*22ed0*/  STL [R1+0x37b8], R28 ;  /* 0x0037b81c01007387 */ /* 0x0101e80000100800 */
[----:B------:R-:W4:Y:S04]  /*22ee0*/  LDL R53, [R1+0x14b4] ;  /* 0x0014b40001357983 */ /* 0x000f280000100800 */
[----:B------:R-:W4:Y:S01]  /*22ef0*/  LDL R49, [R1+0x14b8] ;  /* 0x0014b80001317983 */ /* 0x000f220000100800 */
[----:B---3--:R-:W-:-:S02]  /*22f00*/  @P0 IMAD.MOV.U32 R4, RZ, RZ, R0 ;  /* 0x000000ffff040224 */ /* 0x008fc400078e0000 */
[----:B------:R-:W-:-:S05]  /*22f10*/  @P0 IMAD.MOV.U32 R5, RZ, RZ, R54 ;  /* 0x000000ffff050224 */ /* 0x000fca00078e0036 */
[----:B------:R4:W3:Y:S01]  /*22f20*/  @P0 LDG.E.U8 R25, desc[UR34][R4.64] ;  /* 0x0000002204190981 */ /* 0x0008e2000c1e1100 */
[----:B------:R-:W-:-:S03]  /*22f30*/  PRMT R24, RZ, 0x7610, R24 ;  /* 0x00007610ff187816 */ /* 0x000fc60000000018 */
[----:B--2---:R1:W-:Y:S04]  /*22f40*/  STL [R1+0x37bc], R27 ;  /* 0x0037bc1b01007387 */ /* 0x0043e80000100800 */
[----:B------:R-:W2:Y:S04]  /*22f50*/  LDL R52, [R1+0x1414] ;  /* 0x0014140001347983 */ /* 0x000ea80000100800 */
[----:B------:R-:W2:Y:S04]  /*22f60*/  LDL R51, [R1+0x1418] ;  /* 0x0014180001337983 */ /* 0x000ea80000100800 */
[----:B0-----:R-:W2:Y:S04]  /*22f70*/  LDL R28, [R1+0x1410] ;  /* 0x00141000011c7983 */ /* 0x001ea80000100800 */
[----:B------:R-:W2:Y:S04]  /*22f80*/  LDL R50, [R1+0x140c] ;  /* 0x00140c0001327983 */ /* 0x000ea80000100800 */
[----:B------:R0:W-:Y:S04]  /*22f90*/  STL [R1+0x37c0], R26 ;  /* 0x0037c01a01007387 */ /* 0x0001e80000100800 */
[----:B-1----:R-:W2:Y:S04]  /*22fa0*/  LDL R27, [R1+0x1404] ;  /* 0x00140400011b7983 */ /* 0x002ea80000100800 */
[----:B------:R-:W2:Y:S01]  /*22fb0*/  LDL R0, [R1+0x1408] ;  /* 0x0014080001007983 */ /* 0x000ea20000100800 */
[----:B----4-:R-:W-:-:S02]  /*22fc0*/  @P0 IMAD.MOV.U32 R5, RZ, RZ, R53 ;  /* 0x000000ffff050224 */ /* 0x010fc400078e0035 */
[----:B------:R-:W-:-:S05]  /*22fd0*/  @P0 IMAD.MOV.U32 R4, RZ, RZ, R49 ;  /* 0x000000ffff040224 */ /* 0x000fca00078e0031 */
[----:B------:R2:W4:Y:S04]  /*22fe0*/  @P0 LDG.E.U8 R24, desc[UR34][R4.64] ;  /* 0x0000002204180981 */ /* 0x000528000c1e1100 */
[----:B---3--:R1:W-:Y:S04]  /*22ff0*/  STL [R1+0x37c4], R25 ;  /* 0x0037c41901007387 */ /* 0x0083e80000100800 */
[----:B------:R-:W3:Y:S04]  /*23000*/  LDL R49, [R1+0x13fc] ;  /* 0x0013fc0001317983 */ /* 0x000ee80000100800 */
[----:B0-----:R-:W3:Y:S01]  /*23010*/  LDL R26, [R1+0x1400] ;  /* 0x00140000011a7983 */ /* 0x001ee20000100800 */
[----:B------:R-:W-:-:S02]  /*23020*/  ISETP.GT.AND P1, PT, R2, 0x1e, PT ;  /* 0x0000001e0200780c */ /* 0x000fc40003f24270 */
[----:B------:R-:W-:Y:S02]  /*23030*/  PRMT R23, RZ, 0x7610, R23 ;  /* 0x00007610ff177816 */ /* 0x000fe40000000017 */
[----:B------:R-:W-:Y:S02]  /*23040*/  PRMT R22, RZ, 0x7610, R22 ;  /* 0x00007610ff167816 */ /* 0x000fe40000000016 */
[----:B------:R-:W-:-:S07]  /*23050*/  PRMT R21, RZ, 0x7610, R21 ;  /* 0x00007610ff157816 */ /* 0x000fce0000000015 */
[----:B--2---:R-:W-:Y:S02]  /*23060*/  @P1 IMAD.MOV.U32 R5, RZ, RZ, R52 ;  /* 0x000000ffff051224 */ /* 0x004fe400078e0034 */
[----:B------:R-:W-:-:S05]  /*23070*/  @P1 IMAD.MOV.U32 R4, RZ, RZ, R51 ;  /* 0x000000ffff041224 */ /* 0x000fca00078e0033 */
[----:B------:R0:W2:Y:S02]  /*23080*/  @P1 LDG.E.U8 R23, desc[UR34][R4.64] ;  /* 0x0000002204171981 */ /* 0x0000a4000c1e1100 */
[----:B0-----:R-:W-:Y:S02]  /*23090*/  @P1 IMAD.MOV.U32 R4, RZ, RZ, R28 ;  /* 0x000000ffff041224 */ /* 0x001fe400078e001c */
[----:B------:R-:W-:-:S05]  /*230a0*/  @P1 IMAD.MOV.U32 R5, RZ, RZ, R50 ;  /* 0x000000ffff051224 */ /* 0x000fca00078e0032 */
[----:B------:R0:W2:Y:S02]  /*230b0*/  @P1 LDG.E.U8 R22, desc[UR34][R4.64] ;  /* 0x0000002204161981 */ /* 0x0000a4000c1e1100 */
[----:B0-----:R-:W-:Y:S02]  /*230c0*/  @P1 IMAD.MOV.U32 R4, RZ, RZ, R0 ;  /* 0x000000ffff041224 */ /* 0x001fe400078e0000 */
[----:B------:R-:W-:-:S05]  /*230d0*/  @P1 IMAD.MOV.U32 R5, RZ, RZ, R27 ;  /* 0x000000ffff051224 */ /* 0x000fca00078e001b */
[----:B------:R3:W2:Y:S04]  /*230e0*/  @P1 LDG.E.U8 R21, desc[UR34][R4.64] ;  /* 0x0000002204151981 */ /* 0x0006a8000c1e1100 */
[----:B----4-:R0:W-:Y:S04]  /*230f0*/  STL [R1+0x37c8], R24 ;  /* 0x0037c81801007387 */ /* 0x0101e80000100800 */
[----:B------:R-:W4:Y:S04]  /*23100*/  LDL R28, [R1+0x13f4] ;  /* 0x0013f400011c7983 */ /* 0x000f280000100800 */
[----:B-1----:R-:W2:Y:S04]  /*23110*/  LDL R25, [R1+0x13f8] ;  /* 0x0013f80001197983 */ /* 0x002ea80000100800 */
[----:B------:R-:W2:Y:S04]  /*23120*/  LDL R52, [R1+0x13ec] ;  /* 0x0013ec0001347983 */ /* 0x000ea80000100800 */
[----:B------:R-:W2:Y:S04]  /*23130*/  LDL R51, [R1+0x13f0] ;  /* 0x0013f00001337983 */ /* 0x000ea80000100800 */
[----:B------:R-:W2:Y:S04]  /*23140*/  LDL R27, [R1+0x13e4] ;  /* 0x0013e400011b7983 */ /* 0x000ea80000100800 */
[----:B------:R-:W2:Y:S01]  /*23150*/  LDL R0, [R1+0x13e8] ;  /* 0x0013e80001007983 */ /* 0x000ea20000100800 */
[----:B---3--:R-:W-:-:S03]  /*23160*/  @P1 IMAD.MOV.U32 R5, RZ, RZ, R49 ;  /* 0x000000ffff051224 */ /* 0x008fc600078e0031 */
[----:B------:R-:W3:Y:S04]  /*23170*/  LDL R50, [R1+0x13dc] ;  /* 0x0013dc0001327983 */ /* 0x000ee80000100800 */
[----:B------:R-:W3:Y:S01]  /*23180*/  LDL R49, [R1+0x13e0] ;  /* 0x0013e00001317983 */ /* 0x000ee20000100800 */
[----:B------:R-:W-:-:S03]  /*23190*/  @P1 IMAD.MOV.U32 R4, RZ, RZ, R26 ;  /* 0x000000ffff041224 */ /* 0x000fc600078e001a */
[----:B0-----:R-:W3:Y:S04]  /*231a0*/  LDL R24, [R1+0x14b0] ;  /* 0x0014b00001187983 */ /* 0x001ee80000100800 */
[----:B------:R-:W3:Y:S01]  /*231b0*/  LDL R26, [R1+0x14ac] ;  /* 0x0014ac00011a7983 */ /* 0x000ee20000100800 */
[----:B------:R-:W-:Y:S02]  /*231c0*/  PRMT R20, RZ, 0x7610, R20 ;  /* 0x00007610ff147816 */ /* 0x000fe40000000014 */
[----:B------:R-:W-:-:S04]  /*231d0*/  PRMT R19, RZ, 0x7610, R19 ;  /* 0x00007610ff137816 */ /* 0x000fc80000000013 */
[----:B------:R4:W3:Y:S01]  /*231e0*/  @P1 LDG.E.U8 R20, desc[UR34][R4.64] ;  /* 0x0000002204141981 */ /* 0x0008e2000c1e1100 */
[----:B------:R-:W-:Y:S02]  /*231f0*/  PRMT R18, RZ, 0x7610, R18 ;  /* 0x00007610ff127816 */ /* 0x000fe40000000012 */
[----:B------:R-:W-:Y:S02]  /*23200*/  PRMT R17, RZ, 0x7610, R17 ;  /* 0x00007610ff117816 */ /* 0x000fe40000000011 */
[----:B------:R-:W-:Y:S02]  /*23210*/  PRMT R16, RZ, 0x7610, R16 ;  /* 0x00007610ff107816 */ /* 0x000fe40000000010 */
[----:B------:R-:W-:Y:S01]  /*23220*/  PRMT R15, RZ, 0x7610, R15 ;  /* 0x00007610ff0f7816 */ /* 0x000fe2000000000f */
[----:B----4-:R-:W-:Y:S02]  /*23230*/  @P1 IMAD.MOV.U32 R5, RZ, RZ, R28 ;  /* 0x000000ffff051224 */ /* 0x010fe400078e001c */
[----:B--2---:R-:W-:Y:S01]  /*23240*/  @P1 IMAD.MOV.U32 R4, RZ, RZ, R25 ;  /* 0x000000ffff041224 */ /* 0x004fe200078e0019 */
[----:B------:R-:W2:Y:S04]  /*23250*/  LDL R28, [R1+0x14a4] ;  /* 0x0014a400011c7983 */ /* 0x000ea80000100800 */
[----:B------:R-:W4:Y:S04]  /*23260*/  LDL R25, [R1+0x14a8] ;  /* 0x0014a80001197983 */ /* 0x000f280000100800 */
[----:B------:R0:W2:Y:S02]  /*23270*/  @P1 LDG.E.U8 R19, desc[UR34][R4.64] ;  /* 0x0000002204131981 */ /* 0x0000a4000c1e1100 */
[----:B0-----:R-:W-:-:S02]  /*23280*/  @P1 IMAD.MOV.U32 R4, RZ, RZ, R51 ;  /* 0x000000ffff041224 */ /* 0x001fc400078e0033 */
[----:B------:R-:W-:-:S05]  /*23290*/  @P1 IMAD.MOV.U32 R5, RZ, RZ, R52 ;  /* 0x000000ffff051224 */ /* 0x000fca00078e0034 */
[----:B------:R0:W2:Y:S02]  /*232a0*/  @P1 LDG.E.U8 R18, desc[UR34][R4.64] ;  /* 0x0000002204121981 */ /* 0x0000a4000c1e1100 */
[----:B0-----:R-:W-:Y:S02]  /*232b0*/  @P1 IMAD.MOV.U32 R4, RZ, RZ, R0 ;  /* 0x000000ffff041224 */ /* 0x001fe400078e0000 */
[----:B------:R-:W-:Y:S01]  /*232c0*/  @P1 IMAD.MOV.U32 R5, RZ, RZ, R27 ;  /* 0x000000ffff051224 */ /* 0x000fe200078e001b */
[----:B------:R-:W2:Y:S04]  /*232d0*/  LDL R0, [R1+0x14a0] ;  /* 0x0014a00001007983 */ /* 0x000ea80000100800 */
[----:B------:R-:W2:Y:S04]  /*232e0*/  LDL R27, [R1+0x149c] ;  /* 0x00149c00011b7983 */ /* 0x000ea80000100800 */
[----:B------:R3:W2:Y:S02]  /*232f0*/  @P1 LDG.E.U8 R17, desc[UR34][R4.64] ;  /* 0x0000002204111981 */ /* 0x0006a4000c1e1100 */
[----:B---3--:R-:W-:-:S02]  /*23300*/  @P1 IMAD.MOV.U32 R4, RZ, RZ, R49 ;  /* 0x000000ffff041224 */ /* 0x008fc400078e0031 */
[----:B------:R-:W-:-:S05]  /*23310*/  @P1 IMAD.MOV.U32 R5, RZ, RZ, R50 ;  /* 0x000000ffff051224 */ /* 0x000fca00078e0032 */
[----:B------:R0:W3:Y:S02]  /*23320*/  @P1 LDG.E.U8 R16, desc[UR34][R4.64] ;  /* 0x0000002204101981 */ /* 0x0000e4000c1e1100 */
[----:B0-----:R-:W-:Y:S02]  /*23330*/  @P0 IMAD.MOV.U32 R4, RZ, RZ, R24 ;  /* 0x000000ffff040224 */ /* 0x001fe400078e0018 */
[----:B------:R-:W-:Y:S01]  /*23340*/  @P0 IMAD.MOV.U32 R5, RZ, RZ, R26 ;  /* 0x000000ffff050224 */ /* 0x000fe200078e001a */
[----:B------:R-:W3:Y:S04]  /*23350*/  LDL R24, [R1+0x13d8] ;  /* 0x0013d80001187983 */ /* 0x000ee80000100800 */
[----:B------:R-:W3:Y:S04]  /*23360*/  LDL R26, [R1+0x13d4] ;  /* 0x0013d400011a7983 */ /* 0x000ee80000100800 */
[----:B------:R4:W2:Y:S02]  /*23370*/  @P0 LDG.E.U8 R15, desc[UR34][R4.64] ;  /* 0x00000022040f0981 */ /* 0x0008a4000c1e1100 */
[----:B----4-:R-:W-:-:S02]  /*23380*/  @P0 IMAD.MOV.U32 R4, RZ, RZ, R25 ;  /* 0x000000ffff040224 */ /* 0x010fc400078e0019 */
[----:B--2---:R0:W-:Y:S04]  /*23390*/  STL [R1+0x37cc], R15 ;  /* 0x0037cc0f01007387 */ /* 0x0041e80000100800 */
[----:B------:R-:W2:Y:S04]  /*233a0*/  LDL R25, [R1+0x13cc] ;  /* 0x0013cc0001197983 */ /* 0x000ea80000100800 */
[----:B0-----:R-:W4:Y:S01]  /*233b0*/  LDL R15, [R1+0x13d0] ;  /* 0x0013d000010f7983 */ /* 0x001f220000100800 */
[----:B------:R-:W-:Y:S01]  /*233c0*/  PRMT R14, RZ, 0x7610, R14 ;  /* 0x00007610ff0e7816 */ /* 0x000fe2000000000e */
[----:B------:R-:W-:Y:S01]  /*233d0*/  @P0 IMAD.MOV.U32 R5, RZ, RZ, R28 ;  /* 0x000000ffff050224 */ /* 0x000fe200078e001c */
[----:B------:R-:W-:-:S04]  /*233e0*/  ISETP.GT.AND P1, PT, R2, 0x1f, PT ;  /* 0x0000001f0200780c */ /* 0x000fc80003f24270 */
[----:B------:R0:W4:Y:S01]  /*233f0*/  @P0 LDG.E.U8 R14, desc[UR34][R4.64] ;  /* 0x00000022040e0981 */ /* 0x000122000c1e1100 */
[----:B------:R-:W-:Y:S02]  /*23400*/  PRMT R13, RZ, 0x7610, R13 ;  /* 0x00007610ff0d7816 */ /* 0x000fe4000000000d */
[----:B------:R-:W-:Y:S01]  /*23410*/  PRMT R12, RZ, 0x7610, R12 ;  /* 0x00007610ff0c7816 */ /* 0x000fe2000000000c */
[----:B0-----:R-:W-:Y:S02]  /*23420*/  @P0 IMAD.MOV.U32 R4, RZ, RZ, R0 ;  /* 0x000000ffff040224 */ /* 0x001fe400078e0000 */
[----:B------:R-:W-:-:S05]  /*23430*/  @P0 IMAD.MOV.U32 R5, RZ, RZ, R27 ;  /* 0x000000ffff050224 */ /* 0x000fca00078e001b */
[----:B------:R3:W4:Y:S02]  /*23440*/  @P0 LDG.E.U8 R13, desc[UR34][R4.64] ;  /* 0x00000022040d0981 */ /* 0x000724000c1e1100 */
[----:B---3--:R-:W-:Y:S02]  /*23450*/  @P1 IMAD.MOV.U32 R4, RZ, RZ, R24 ;  /* 0x000000ffff041224 */ /* 0x008fe400078e0018 */
[----:B------:R-:W-:-:S05]  /*23460*/  @P1 IMAD.MOV.U32 R5, RZ, RZ, R26 ;  /* 0x000000ffff051224 */ /* 0x000fca00078e001a */
[----:B------:R2:W3:Y:S01]  /*23470*/  @P1 LDG.E.U8 R12, desc[UR34][R4.64] ;  /* 0x00000022040c1981 */ /* 0x0004e2000c1e1100 */
[----:B------:R-:W-:Y:S01]  /*23480*/  PRMT R11, RZ, 0x7610, R11 ;  /* 0x00007610ff0b7816 */ /* 0x000fe2000000000b */
[----:B--2---:R-:W-:Y:S02]  /*23490*/  @P1 IMAD.MOV.U32 R5, RZ, RZ, R25 ;  /* 0x000000ffff051224 */ /* 0x004fe400078e0019 */
[----:B----4-:R-:W-:-:S05]  /*234a0*/  @P1 IMAD.MOV.U32 R4, RZ, RZ, R15 ;  /* 0x000000ffff041224 */ /* 0x010fca00078e000f */
[----:B------:R-:W2:Y:S04]  /*234b0*/  @P1 LDG.E.U8 R11, desc[UR34][R4.64] ;  /* 0x00000022040b1981 */ /* 0x000ea8000c1e1100 */
[----:B------:R0:W-:Y:S04]  /*234c0*/  STL [R1+0x37d0], R14 ;  /* 0x0037d00e01007387 */ /* 0x0001e80000100800 */
[----:B------:R-:W4:Y:S04]  /*234d0*/  LDL R0, [R1+0x13c8] ;  /* 0x0013c80001007983 */ /* 0x000f280000100800 */
[----:B------:R-:W4:Y:S04]  /*234e0*/  LDL R28, [R1+0x13c4] ;  /* 0x0013c400011c7983 */ /* 0x000f280000100800 */
[----:B------:R-:W-:Y:S04]  /*234f0*/  STL [R1+0x37d4], R13 ;  /* 0x0037d40d01007387 */ /* 0x000fe80000100800 */
[----:B------:R-:W4:Y:S04]  /*23500*/  LDL R27, [R1+0x13bc] ;  /* 0x0013bc00011b7983 */ /* 0x000f280000100800 */
[----:B------:R-:W4:Y:S04]  /*23510*/  LDL R26, [R1+0x13c0] ;  /* 0x0013c000011a7983 */ /* 0x000f280000100800 */
[----:B------:R-:W4:Y:S04]  /*23520*/  LDL R24, [R1+0x13b8] ;  /* 0x0013b80001187983 */ /* 0x000f280000100800 */
[----:B---3--:R1:W-:Y:S04]  /*23530*/  STL [R1+0x37d8], R12 ;  /* 0x0037d80c01007387 */ /* 0x0083e80000100800 */
[----:B------:R-:W3:Y:S04]  /*23540*/  LDL R25, [R1+0x13b4] ;  /* 0x0013b40001197983 */ /* 0x000ee80000100800 */
[----:B------:R-:W3:Y:S04]  /*23550*/  LDL R15, [R1+0x13ac] ;  /* 0x0013ac00010f7983 */ /* 0x000ee80000100800 */
[----:B0-----:R-:W3:Y:S04]  /*23560*/  LDL R14, [R1+0x13b0] ;  /* 0x0013b000010e7983 */ /* 0x001ee80000100800 */
[----:B-1----:R-:W3:Y:S04]  /*23570*/  LDL R12, [R1+0x13a8] ;  /* 0x0013a800010c7983 */ /* 0x002ee80000100800 */
[----:B--2---:R0:W-:Y:S04]  /*23580*/  STL [R1+0x37dc], R11 ;  /* 0x0037dc0b01007387 */ /* 0x0041e80000100800 */
[----:B------:R-:W2:Y:S01]  /*23590*/  LDL R13, [R1+0x13a4] ;  /* 0x0013a400010d7983 */ /* 0x000ea20000100800 */
[----:B----4-:R-:W-:-:S03]  /*235a0*/  @P1 IMAD.MOV.U32 R4, RZ, RZ, R0 ;  /* 0x000000ffff041224 */ /* 0x010fc600078e0000 */
[----:B------:R-:W4:Y:S01]  /*235b0*/  LDL R0, [R1+0x13a0] ;  /* 0x0013a00001007983 */ /* 0x000f220000100800 */
[----:B------:R-:W-:Y:S01]  /*235c0*/  PRMT R10, RZ, 0x7610, R10 ;  /* 0x00007610ff0a7816 */ /* 0x000fe2000000000a */
[----:B------:R-:W-:Y:S02]  /*235d0*/  @P1 IMAD.MOV.U32 R5, RZ, RZ, R28 ;  /* 0x000000ffff051224 */ /* 0x000fe400078e001c */
[----:B0-----:R-:W4:Y:S04]  /*235e0*/  LDL R11, [R1+0x139c] ;  /* 0x00139c00010b7983 */ /* 0x001f280000100800 */
[----:B------:R0:W4:Y:S01]  /*235f0*/  @P1 LDG.E.U8 R10, desc[UR34][R4.64] ;  /* 0x00000022040a1981 */ /* 0x000122000c1e1100 */
[----:B------:R-:W-:Y:S02]  /*23600*/  PRMT R9, RZ, 0x7610, R9 ;  /* 0x00007610ff097816 */ /* 0x000fe40000000009 */
[----:B------:R-:W-:Y:S01]  /*23610*/  PRMT R8, RZ, 0x7610, R8 ;  /* 0x00007610ff087816 */ /* 0x000fe20000000008 */
[----:B0-----:R-:W-:-:S02]  /*23620*/  @P1 IMAD.MOV.U32 R4, RZ, RZ, R26 ;  /* 0x000000ffff041224 */ /* 0x001fc400078e001a */
[----:B------:R-:W-:-:S05]  /*23630*/  @P1 IMAD.MOV.U32 R5, RZ, RZ, R27 ;  /* 0x000000ffff051224 */ /* 0x000fca00078e001b */
[----:B------:R0:W4:Y:S01]  /*23640*/  @P1 LDG.E.U8 R9, desc[UR34][R4.64] ;  /* 0x0000002204091981 */ /* 0x000122000c1e1100 */
[----:B------:R-:W-:Y:S01]  /*23650*/  PRMT R7, RZ, 0x7610, R7 ;  /* 0x00007610ff077816 */ /* 0x000fe20000000007 */
[----:B0-----:R-:W-:Y:S02]  /*23660*/  @P1 IMAD.MOV.U32 R4, RZ, RZ, R24 ;  /* 0x000000ffff041224 */ /* 0x001fe400078e0018 */
[----:B---3--:R-:W-:-:S05]  /*23670*/  @P1 IMAD.MOV.U32 R5, RZ, RZ, R25 ;  /* 0x000000ffff051224 */ /* 0x008fca00078e0019 */
[----:B------:R0:W3:Y:S01]  /*23680*/  @P1 LDG.E.U8 R8, desc[UR34][R4.64] ;  /* 0x0000002204081981 */ /* 0x0000e2000c1e1100 */
[----:B------:R-:W-:Y:S01]  /*23690*/  PRMT R6, RZ, 0x7610, R6 ;  /* 0x00007610ff067816 */ /* 0x000fe20000000006 */
[----:B0-----:R-:W-:Y:S02]  /*236a0*/  @P1 IMAD.MOV.U32 R4, RZ, RZ, R14 ;  /* 0x000000ffff041224 */ /* 0x001fe400078e000e */
[----:B------:R-:W-:-:S05]  /*236b0*/  @P1 IMAD.MOV.U32 R5, RZ, RZ, R15 ;  /* 0x000000ffff051224 */ /* 0x000fca00078e000f */
[----:B------:R0:W3:Y:S02]  /*236c0*/  @P1 LDG.E.U8 R7, desc[UR34][R4.64] ;  /* 0x0000002204071981 */ /* 0x0000e4000c1e1100 */
[----:B0-----:R-:W-:Y:S02]  /*236d0*/  @P1 IMAD.MOV.U32 R4, RZ, RZ, R12 ;  /* 0x000000ffff041224 */ /* 0x001fe400078e000c */
[----:B--2---:R-:W-:-:S05]  /*236e0*/  @P1 IMAD.MOV.U32 R5, RZ, RZ, R13 ;  /* 0x000000ffff051224 */ /* 0x004fca00078e000d */
[----:B------:R4:W2:Y:S01]  /*236f0*/  @P1 LDG.E.U8 R6, desc[UR34][R4.64] ;  /* 0x0000002204061981 */ /* 0x0008a2000c1e1100 */
[----:B------:R-:W-:Y:S01]  /*23700*/  PRMT R3, RZ, 0x7610, R3 ;  /* 0x00007610ff037816 */ /* 0x000fe20000000003 */
[----:B----4-:R-:W-:Y:S02]  /*23710*/  @P1 IMAD.MOV.U32 R4, RZ, RZ, R0 ;  /* 0x000000ffff041224 */ /* 0x010fe400078e0000 */
[----:B------:R-:W-:-:S05]  /*23720*/  @P1 IMAD.MOV.U32 R5, RZ, RZ, R11 ;  /* 0x000000ffff051224 */ /* 0x000fca00078e000b */
[----:B------:R-:W4:Y:S04]  /*23730*/  @P1 LDG.E.U8 R3, desc[UR34][R4.64] ;  /* 0x0000002204031981 */ /* 0x000f28000c1e1100 */
[----:B------:R-:W-:Y:S01]  /*23740*/  STL [R1+0x37e0], R10 ;  /* 0x0037e00a01007387 */ /* 0x000fe20000100800 */
[----:B------:R-:W0:Y:S03]  /*23750*/  S2R R13, SR_TID.X ;  /* 0x00000000000d7919 */ /* 0x000e260000002100 */
[----:B------:R-:W-:Y:S01]  /*23760*/  STL [R1+0x37e4], R9 ;  /* 0x0037e40901007387 */ /* 0x000fe20000100800 */
[----:B------:R-:W-:Y:S06]  /*23770*/  BAR.SYNC.DEFER_BLOCKING 0x0 ;  /* 0x0000000000007b1d */ /* 0x000fec0000010000 */
[----:B---3--:R-:W-:Y:S04]  /*23780*/  STL [R1+0x37e8], R8 ;  /* 0x0037e80801007387 */ /* 0x008fe80000100800 */
[----:B------:R-:W-:Y:S04]  /*23790*/  STL [R1+0x37ec], R7 ;  /* 0x0037ec0701007387 */ /* 0x000fe80000100800 */
[----:B--2---:R1:W-:Y:S04]  /*237a0*/  STL [R1+0x37f0], R6 ;  /* 0x0037f00601007387 */ /* 0x0043e80000100800 */
[----:B-1----:R-:W2:Y:S04]  /*237b0*/  LDL.LU R6, [R1+0x1350] ;  /* 0x0013500001067983 */ /* 0x002ea80000300800 */
[----:B------:R-:W3:Y:S04]  /*237c0*/  LDL.LU R7, [R1+0x134c] ;  /* 0x00134c0001077983 */ /* 0x000ee80000300800 */
        /* <DEDUP_REMOVED lines=20> */
[----:B----4-:R-:W-:Y:S04]  /*23910*/  STL [R1+0x37f4], R3 ;  /* 0x0037f40301007387 */ /* 0x010fe80000100800 */
        /* <DEDUP_REMOVED lines=24> */
[----:B0-----:R-:W-:-:S03]  /*23aa0*/  LOP3.LUT R0, R13, 0x1f, RZ, 0xc0, !PT ;  /* 0x0000001f0d007812 */ /* 0x001fc600078ec0ff */
        /* <DEDUP_REMOVED lines=13> */
[----:B--2---:R-:W-:Y:S04]  /*23b80*/  STS.U8 [R0+UR4], R6 ;  /* 0x0000000600007988 */ /* 0x004fe80008000004 */
[----:B---3--:R-:W-:Y:S04]  /*23b90*/  STS.U8 [R0+UR4+0x20], R7 ;  /* 0x0000200700007988 */ /* 0x008fe80008000004 */
[----:B------:R-:W-:Y:S04]  /*23ba0*/  STS.U8 [R0+UR4+0x40], R8 ;  /* 0x0000400800007988 */ /* 0x000fe80008000004 */
[----:B------:R-:W-:Y:S04]  /*23bb0*/  STS.U8 [R0+UR4+0x60], R9 ;  /* 0x0000600900007988 */ /* 0x000fe80008000004 */
[----:B------:R-:W-:Y:S04]  /*23bc0*/  STS.U8 [R0+UR4+0x80], R10 ;  /* 0x0000800a00007988 */ /* 0x000fe80008000004 */
[----:B------:R-:W-:Y:S04]  /*23bd0*/  STS.U8 [R0+UR4+0xa0], R11 ;  /* 0x0000a00b00007988 */ /* 0x000fe80008000004 */
[----:B------:R-:W-:Y:S04]  /*23be0*/  STS.U8 [R0+UR4+0xc0], R12 ;  /* 0x0000c00c00007988 */ /* 0x000fe80008000004 */
[----:B------:R-:W-:Y:S04]  /*23bf0*/  STS.U8 [R0+UR4+0xe0], R14 ;  /* 0x0000e00e00007988 */ /* 0x000fe80008000004 */
[----:B------:R0:W-:Y:S04]  /*23c00*/  STS.U8 [R0+UR4+0x420], R51 ;  /* 0x0004203300007988 */ /* 0x0001e80008000004 */
[----:B------:R1:W-:Y:S04]  /*23c10*/  STS.U8 [R0+UR4+0x400], R52 ;  /* 0x0004003400007988 */ /* 0x0003e80008000004 */
[----:B------:R2:W-:Y:S04]  /*23c20*/  STS.U8 [R0+UR4+0x460], R53 ;  /* 0x0004603500007988 */ /* 0x0005e80008000004 */
[----:B------:R3:W-:Y:S04]  /*23c30*/  STS.U8 [R0+UR4+0x440], R54 ;  /* 0x0004403600007988 */ /* 0x0007e80008000004 */
[----:B------:R4:W-:Y:S04]  /*23c40*/  STS.U8 [R0+UR4+0x4a0], R55 ;  /* 0x0004a03700007988 */ /* 0x0009e80008000004 */
[----:B------:R4:W-:Y:S04]  /*23c50*/  STS.U8 [R0+UR4+0x480], R56 ;  /* 0x0004803800007988 */ /* 0x0009e80008000004 */
[----:B0-----:R-:W4:Y:S04]  /*23c60*/  LDL.LU R51, [R1+0x1238] ;  /* 0x0012380001337983 */ /* 0x001f280000300800 */
[----:B-1----:R-:W4:Y:S04]  /*23c70*/  LDL.LU R52, [R1+0x1234] ;  /* 0x0012340001347983 */ /* 0x002f280000300800 */
[----:B--2---:R-:W2:Y:S04]  /*23c80*/  LDL.LU R53, [R1+0x11c8] ;  /* 0x0011c80001357983 */ /* 0x004ea80000300800 */
[----:B---3--:R-:W3:Y:S04]  /*23c90*/  LDL.LU R54, [R1+0x11c4] ;  /* 0x0011c40001367983 */ /* 0x008ee80000300800 */
[----:B----4-:R-:W4:Y:S04]  /*23ca0*/  LDL.LU R55, [R1+0x11c0] ;  /* 0x0011c00001377983 */ /* 0x010f280000300800 */
[----:B------:R-:W4:Y:S04]  /*23cb0*/  LDL.LU R56, [R1+0x11bc] ;  /* 0x0011bc0001387983 */ /* 0x000f280000300800 */
        /* <DEDUP_REMOVED lines=10> */
[----:B------:R0:W-:Y:S04]  /*23d60*/  STS.U8 [R0+UR4+0x4e0], R15 ;  /* 0x0004e00f00007988 */ /* 0x0001e80008000004 */
[----:B------:R-:W4:Y:S04]  /*23d70*/  LDL.LU R14, [R1+0x1114] ;  /* 0x00111400010e7983 */ /* 0x000f280000300800 */
[----:B------:R1:W-:Y:S04]  /*23d80*/  STS.U8 [R0+UR4+0x4c0], R24 ;  /* 0x0004c01800007988 */ /* 0x0003e80008000004 */
[----:B------:R1:W-:Y:S04]  /*23d90*/  STS.U8 [R0+UR4+0x840], R25 ;  /* 0x0008401900007988 */ /* 0x0003e80008000004 */
[----:B------:R1:W-:Y:S04]  /*23da0*/  STS.U8 [R0+UR4+0x860], R26 ;  /* 0x0008601a00007988 */ /* 0x0003e80008000004 */
[----:B------:R1:W-:Y:S04]  /*23db0*/  STS.U8 [R0+UR4+0x800], R27 ;  /* 0x0008001b00007988 */ /* 0x0003e80008000004 */
[----:B------:R1:W-:Y:S04]  /*23dc0*/  STS.U8 [R0+UR4+0x820], R28 ;  /* 0x0008201c00007988 */ /* 0x0003e80008000004 */
[----:B0-----:R-:W4:Y:S04]  /*23dd0*/  LDL.LU R15, [R1+0x1110] ;  /* 0x00111000010f7983 */ /* 0x001f280000300800 */
[----:B-1----:R-:W4:Y:S04]  /*23de0*/  LDL.LU R24, [R1+0x10a8] ;  /* 0x0010a80001187983 */ /* 0x002f280000300800 */
[----:B------:R-:W4:Y:S04]  /*23df0*/  LDL.LU R25, [R1+0x10a4] ;  /* 0x0010a40001197983 */ /* 0x000f280000300800 */
[----:B------:R-:W4:Y:S04]  /*23e00*/  LDL.LU R26, [R1+0x10a0] ;  /* 0x0010a000011a7983 */ /* 0x000f280000300800 */
[----:B------:R-:W4:Y:S04]  /*23e10*/  LDL.LU R27, [R1+0x109c] ;  /* 0x00109c00011b7983 */ /* 0x000f280000300800 */
[----:B------:R0:W-:Y:S04]  /*23e20*/  STS.U8 [R0+UR4+0x8c0], R49 ;  /* 0x0008c03100007988 */ /* 0x0001e80008000004 */
[----:B------:R-:W4:Y:S04]  /*23e30*/  LDL.LU R28, [R1+0x1098] ;  /* 0x00109800011c7983 */ /* 0x000f280000300800 */
[----:B------:R1:W-:Y:S04]  /*23e40*/  STS.U8 [R0+UR4+0x8e0], R50 ;  /* 0x0008e03200007988 */ /* 0x0003e80008000004 */
[----:B0-----:R-:W4:Y:S04]  /*23e50*/  LDL.LU R49, [R1+0x1094] ;  /* 0x0010940001317983 */ /* 0x001f280000300800 */
[----:B-1----:R-:W4:Y:S04]  /*23e60*/  LDL.LU R50, [R1+0x1090] ;  /* 0x0010900001327983 */ /* 0x002f280000300800 */
[----:B------:R0:W-:Y:S04]  /*23e70*/  STS.U8 [R0+UR4+0x880], R51 ;  /* 0x0008803300007988 */ /* 0x0001e80008000004 */
[----:B------:R1:W-:Y:S04]  /*23e80*/  STS.U8 [R0+UR4+0x8a0], R52 ;  /* 0x0008a03400007988 */ /* 0x0003e80008000004 */
[----:B--2---:R2:W-:Y:S04]  /*23e90*/  STS.U8 [R0+UR4+0xc60], R53 ;  /* 0x000c603500007988 */ /* 0x0045e80008000004 */
[----:B---3--:R3:W-:Y:S04]  /*23ea0*/  STS.U8 [R0+UR4+0xc40], R54 ;  /* 0x000c403600007988 */ /* 0x0087e80008000004 */
[----:B----4-:R4:W-:Y:S04]  /*23eb0*/  STS.U8 [R0+UR4+0xc20], R55 ;  /* 0x000c203700007988 */ /* 0x0109e80008000004 */
[----:B------:R4:W-:Y:S04]  /*23ec0*/  STS.U8 [R0+UR4+0xc00], R56 ;  /* 0x000c003800007988 */ /* 0x0009e80008000004 */
[----:B0-----:R-:W4:Y:S04]  /*23ed0*/  LDL.LU R51, [R1+0x108c] ;  /* 0x00108c0001337983 */ /* 0x001f280000300800 */
[----:B-1----:R-:W4:Y:S04]  /*23ee0*/  LDL.LU R52, [R1+0x2c] ;  /* 0x00002c0001347983 */ /* 0x002f280000300800 */
[----:B--2---:R-:W2:Y:S04]  /*23ef0*/  LDL.LU R53, [R1+0x28] ;  /* 0x0000280001357983 */ /* 0x004ea80000300800 */
[----:B---3--:R-:W3:Y:S04]  /*23f00*/  LDL.LU R54, [R1+0x24] ;  /* 0x0000240001367983 */ /* 0x008ee80000300800 */
[----:B----4-:R-:W4:Y:S04]  /*23f10*/  LDL.LU R55, [R1+0x20] ;  /* 0x0000200001377983 */ /* 0x010f280000300800 */
[----:B------:R-:W4:Y:S04]  /*23f20*/  LDL.LU R56, [R1+0x1c] ;  /* 0x00001c0001387983 */ /* 0x000f280000300800 */
        /* <DEDUP_REMOVED lines=15> */
[----:B------:R-:W4:Y:S04]  /*24020*/  LDL.LU R12, [R1] ;  /* 0x00000000010c7983 */ /* 0x000f280000300800 */
        /* <DEDUP_REMOVED lines=14> */
[----:B------:R1:W-:Y:S04]  /*24110*/  STS.U8 [R0+UR4+0x14e0], R50 ;  /* 0x0014e03200007988 */ /* 0x0003e80008000004 */
[----:B0-----:R-:W4:Y:S04]  /*24120*/  LDL.LU R28, [R1+0x1318] ;  /* 0x00131800011c7983 */ /* 0x001f280000300800 */
[----:B-1----:R-:W4:Y:S04]  /*24130*/  LDL.LU R49, [R1+0x1314] ;  /* 0x0013140001317983 */ /* 0x002f280000300800 */
[----:B------:R-:W4:Y:S04]  /*24140*/  LDL.LU R50, [R1+0x12b0] ;  /* 0x0012b00001327983 */ /* 0x000f280000300800 */
        /* <DEDUP_REMOVED lines=11> */
[----:B------:R0:W-:Y:S04]  /*24200*/  STS.U8 [R0+UR4+0x18e0], R60 ;  /* 0x0018e03c00007988 */ /* 0x0001e80008000004 */
[----:B------:R-:W4:Y:S04]  /*24210*/  LDL.LU R56, [R1+0x1298] ;  /* 0x0012980001387983 */ /* 0x000f280000300800 */
[----:B0-----:R-:W4:Y:S04]  /*24220*/  LDL.LU R60, [R1+0x1294] ;  /* 0x00129400013c7983 */ /* 0x001f280000300800 */
[----:B------:R-:W-:Y:S04]  /*24230*/  STS.U8 [R0+UR4+0x1880], R7 ;  /* 0x0018800700007988 */ /* 0x000fe80008000004 */
[----:B------:R-:W-:Y:S01]  /*24240*/  STS.U8 [R0+UR4+0x18a0], R8 ;  /* 0x0018a00800007988 */ /* 0x000fe20008000004 */
[----:B------:R-:W-:-:S03]  /*24250*/  LOP3.LUT R13, R13, 0x1f, RZ, 0xc0, !PT ;  /* 0x0000001f0d0d7812 */ /* 0x000fc600078ec0ff */
[----:B------:R-:W-:Y:S04]  /*24260*/  STS.U8 [R0+UR4+0x1c60], R9 ;  /* 0x001c600900007988 */ /* 0x000fe80008000004 */
[----:B------:R-:W-:Y:S01]  /*24270*/  STS.U8 [R0+UR4+0x1c40], R10 ;  /* 0x001c400a00007988 */ /* 0x000fe20008000004 */
[----:B------:R-:W-:-:S03]  /*24280*/  ISETP.GE.AND P0, PT, R0, R2, PT ;  /* 0x000000020000720c */ /* 0x000fc60003f06270 */
[----:B------:R-:W-:Y:S04]  /*24290*/  STS.U8 [R0+UR4+0x1c20], R11 ;  /* 0x001c200b00007988 */ /* 0x000fe80008000004 */
[----:B------:R-:W-:Y:S01]  /*242a0*/  STS.U8 [R0+UR4+0x1c00], R12 ;  /* 0x001c000c00007988 */ /* 0x000fe20008000004 */
[----:B------:R-:W-:-:S03]  /*242b0*/  LOP3.LUT R2, R13, 0x8, RZ, 0x3c, !PT ;  /* 0x000000080d027812 */ /* 0x000fc600078e3cff */
[----:B------:R-:W-:Y:S04]  /*242c0*/  STS.U8 [R0+UR4+0x1ce0], R61 ;  /* 0x001ce03d00007988 */ /* 0x000fe80008000004 */
        /* <DEDUP_REMOVED lines=9> */
[----:B------:R-:W-:Y:S04]  /*24360*/  STL [R1+0x3800], R61 ;  /* 0x0038003d01007387 */ /* 0x000fe80000100800 */
[----:B------:R-:W-:Y:S04]  /*24370*/  STL [R1+0x3804], R59 ;  /* 0x0038043b01007387 */ /* 0x000fe80000100800 */
[----:B------:R-:W-:Y:S04]  /*24380*/  STL [R1+0x3808], R58 ;  /* 0x0038083a01007387 */ /* 0x000fe80000100800 */
[----:B------:R-:W-:Y:S04]  /*24390*/  STS.U8 [R2+UR4+0x1c0], R28 ;  /* 0x0001c01c02007988 */ /* 0x000fe80008000004 */
[----:B------:R0:W-:Y:S04]  /*243a0*/  STS.U8 [R2+UR4+0x1e0], R49 ;  /* 0x0001e03102007988 */ /* 0x0001e80008000004 */
[----:B------:R1:W-:Y:S04]  /*243b0*/  STS.U8 [R2+UR4+0x520], R50 ;  /* 0x0005203202007988 */ /* 0x0003e80008000004 */
[----:B------:R-:W-:Y:S04]  /*243c0*/  STL [R1+0x380c], R57 ;  /* 0x00380c3901007387 */ /* 0x000fe80000100800 */
[----:B0-----:R-:W4:Y:S04]  /*243d0*/  LDL.LU R49, [R1+0x1230] ;  /* 0x0012300001317983 */ /* 0x001f280000300800 */
[----:B-1----:R-:W4:Y:S04]  /*243e0*/  LDL.LU R50, [R1+0x122c] ;  /* 0x00122c0001327983 */ /* 0x002f280000300800 */
[----:B------:R0:W-:Y:S04]  /*243f0*/  STS.U8 [R2+UR4+0x500], R51 ;  /* 0x0005003302007988 */ /* 0x0001e80008000004 */
[----:B------:R1:W-:Y:S04]  /*24400*/  STS.U8 [R2+UR4+0x560], R52 ;  /* 0x0005603402007988 */ /* 0x0003e80008000004 */
[----:B--2---:R-:W-:Y:S04]  /*24410*/  STS.U8 [R2+UR4+0x540], R53 ;  /* 0x0005403502007988 */ /* 0x004fe80008000004 */
[----:B---3--:R-:W-:Y:S04]  /*24420*/  STS.U8 [R2+UR4+0x5a0], R54 ;  /* 0x0005a03602007988 */ /* 0x008fe80008000004 */
[----:B----4-:R-:W-:Y:S04]  /*24430*/  STS.U8 [R2+UR4+0x580], R55 ;  /* 0x0005803702007988 */ /* 0x010fe80008000004 */
[----:B------:R-:W-:Y:S04]  /*24440*/  STS.U8 [R2+UR4+0x5e0], R56 ;  /* 0x0005e03802007988 */ /* 0x000fe80008000004 */
[----:B0-----:R-:W2:Y:S04]  /*24450*/  LDL.LU R51, [R1+0x1228] ;  /* 0x0012280001337983 */ /* 0x001ea80000300800 */
[----:B-1----:R-:W3:Y:S04]  /*24460*/  LDL.LU R52, [R1+0x1224] ;  /* 0x0012240001347983 */ /* 0x002ee80000300800 */
[----:B------:R0:W-:Y:S04]  /*24470*/  STS.U8 [R2+UR4+0x5c0], R60 ;  /* 0x0005c03c02007988 */ /* 0x0001e80008000004 */
[----:B0-----:R-:W4:Y:S04]  /*24480*/  LDL.LU R60, [R1+0x1220] ;  /* 0x00122000013c7983 */ /* 0x001f280000300800 */
        /* <DEDUP_REMOVED lines=27> */
[----:B------:R1:W-:Y:S04]  /*24640*/  STS.U8 [R2+UR4+0x960], R50 ;  /* 0x0009603202007988 */ /* 0x0003e80008000004 */
[----:B0-----:R-:W4:Y:S04]  /*24650*/  LDL.LU R49, [R1+0x3834] ;  /* 0x0038340001317983 */ /* 0x001f280000300800 */
[----:B-1----:R-:W4:Y:S04]  /*24660*/  LDL.LU R50, [R1+0x3830] ;  /* 0x0038300001327983 */ /* 0x002f280000300800 */
[----:B--2---:R0:W-:Y:S04]  /*24670*/  STS.U8 [R2+UR4+0x900], R51 ;  /* 0x0009003302007988 */ /* 0x0041e80008000004 */
[----:B---3--:R1:W-:Y:S04]  /*24680*/  STS.U8 [R2+UR4+0x920], R52 ;  /* 0x0009203402007988 */ /* 0x0083e80008000004 */
[----:B0-----:R-:W2:Y:S04]  /*24690*/  LDL.LU R51, [R1+0x382c] ;  /* 0x00382c0001337983 */ /* 0x001ea80000300800 */
[----:B-1----:R-:W3:Y:S04]  /*246a0*/  LDL.LU R52, [R1+0x3828] ;  /* 0x0038280001347983 */ /* 0x002ee80000300800 */
[----:B----4-:R0:W-:Y:S04]  /*246b0*/  STS.U8 [R2+UR4+0x9c0], R60 ;  /* 0x0009c03c02007988 */ /* 0x0101e80008000004 */
[----:B0-----:R-:W4:Y:S04]  /*246c0*/  LDL.LU R60, [R1+0x3824] ;  /* 0x00382400013c7983 */ /* 0x001f280000300800 */
        /* <DEDUP_REMOVED lines=26> */
[----:B----4-:R0:W-:Y:S04]  /*24870*/  STS.U8 [R2+UR4+0x15c0], R60 ;  /* 0x0015c03c02007988 */ /* 0x0101e80008000004 */
        /* <DEDUP_REMOVED lines=18> */
[----:B---3--:R-:W-:Y:S04]  /*249a0*/  STS.U8 [R2+UR4+0x1940], R52 ;  /* 0x0019403402007988 */ /* 0x008fe80008000004 */
[----:B--2---:R-:W-:Y:S04]  /*249b0*/  STS.U8 [R2+UR4+0x1960], R51 ;  /* 0x0019603302007988 */ /* 0x004fe80008000004 */
[----:B------:R-:W-:Y:S04]  /*249c0*/  STS.U8 [R2+UR4+0x1900], R50 ;  /* 0x0019003202007988 */ /* 0x000fe80008000004 */
[----:B------:R-:W-:Y:S04]  /*249d0*/  STS.U8 [R2+UR4+0x1920], R49 ;  /* 0x0019203102007988 */ /* 0x000fe80008000004 */
[----:B------:R-:W-:Y:S04]  /*249e0*/  STL [R1+0x3810], R52 ;  /* 0x0038103401007387 */ /* 0x000fe80000100800 */
[----:B------:R-:W-:Y:S04]  /*249f0*/  STS.U8 [R2+UR4+0x19c0], R48 ;  /* 0x0019c03002007988 */ /* 0x000fe80008000004 */
[----:B------:R-:W-:Y:S04]  /*24a00*/  STL [R1+0x3814], R51 ;  /* 0x0038143301007387 */ /* 0x000fe80000100800 */
[----:B------:R-:W-:Y:S04]  /*24a10*/  STS.U8 [R2+UR4+0x19e0], R47 ;  /* 0x0019e02f02007988 */ /* 0x000fe80008000004 */
[----:B------:R-:W-:Y:S04]  /*24a20*/  STL [R1+0x3818], R50 ;  /* 0x0038183201007387 */ /* 0x000fe80000100800 */
[----:B------:R-:W-:Y:S04]  /*24a30*/  STS.U8 [R2+UR4+0x1980], R46 ;  /* 0x0019802e02007988 */ /* 0x000fe80008000004 */
[----:B------:R0:W-:Y:S04]  /*24a40*/  STL [R1+0x381c], R49 ;  /* 0x00381c3101007387 */ /* 0x0001e80000100800 */
[----:B------:R-:W-:Y:S04]  /*24a50*/  STS.U8 [R2+UR4+0x19a0], R45 ;  /* 0x0019a02d02007988 */ /* 0x000fe80008000004 */
[----:B------:R-:W-:Y:S04]  /*24a60*/  STS.U8 [R2+UR4+0x1d60], R43 ;  /* 0x001d602b02007988 */ /* 0x000fe80008000004 */
[----:B------:R-:W-:Y:S04]  /*24a70*/  STS.U8 [R2+UR4+0x1d40], R42 ;  /* 0x001d402a02007988 */ /* 0x000fe80008000004 */
[----:B------:R-:W-:Y:S04]  /*24a80*/  STS.U8 [R2+UR4+0x1d20], R41 ;  /* 0x001d202902007988 */ /* 0x000fe80008000004 */
[----:B------:R-:W-:Y:S04]  /*24a90*/  STS.U8 [R2+UR4+0x1d00], R40 ;  /* 0x001d002802007988 */ /* 0x000fe80008000004 */
[----:B------:R-:W-:Y:S04]  /*24aa0*/  STS.U8 [R2+UR4+0x1de0], R39 ;  /* 0x001de02702007988 */ /* 0x000fe80008000004 */
[----:B0-----:R-:W2:Y:S04]  /*24ab0*/  LDL.LU R49, [R1+0x1204] ;  /* 0x0012040001317983 */ /* 0x001ea80000300800 */
[----:B------:R-:W3:Y:S04]  /*24ac0*/  LDL.LU R50, [R1+0x1200] ;  /* 0x0012000001327983 */ /* 0x000ee80000300800 */
[----:B------:R-:W3:Y:S04]  /*24ad0*/  LDL.LU R51, [R1+0x11fc] ;  /* 0x0011fc0001337983 */ /* 0x000ee80000300800 */
[----:B------:R-:W3:Y:S04]  /*24ae0*/  LDL.LU R52, [R1+0x11f8] ;  /* 0x0011f80001347983 */ /* 0x000ee80000300800 */
[----:B------:R-:W3:Y:S04]  /*24af0*/  LDL.LU R57, [R1+0x11f4] ;  /* 0x0011f40001397983 */ /* 0x000ee80000300800 */
[----:B------:R-:W-:Y:S04]  /*24b00*/  STS.U8 [R2+UR4+0x1dc0], R38 ;  /* 0x001dc02602007988 */ /* 0x000fe80008000004 */
[----:B------:R-:W3:Y:S04]  /*24b10*/  LDL.LU R58, [R1+0x11f0] ;  /* 0x0011f000013a7983 */ /* 0x000ee80000300800 */
[----:B------:R-:W-:Y:S04]  /*24b20*/  STS.U8 [R2+UR4+0x1da0], R37 ;  /* 0x001da02502007988 */ /* 0x000fe80008000004 */
[----:B------:R-:W3:Y:S04]  /*24b30*/  LDL.LU R59, [R1+0x11ec] ;  /* 0x0011ec00013b7983 */ /* 0x000ee80000300800 */
[----:B------:R0:W-:Y:S04]  /*24b40*/  STS.U8 [R2+UR4+0x1d80], R36 ;  /* 0x001d802402007988 */ /* 0x0001e80008000004 */
[----:B------:R-:W3:Y:S04]  /*24b50*/  LDL.LU R61, [R1+0x116c] ;  /* 0x00116c00013d7983 */ /* 0x000ee80000300800 */
[----:B0-----:R-:W3:Y:S04]  /*24b60*/  LDL.LU R2, [R1+0x1168] ;  /* 0x0011680001027983 */ /* 0x001ee80000300800 */
[----:B------:R-:W3:Y:S04]  /*24b70*/  LDL.LU R5, [R1+0x1164] ;  /* 0x0011640001057983 */ /* 0x000ee80000300800 */
[----:B------:R-:W3:Y:S04]  /*24b80*/  LDL.LU R4, [R1+0x1160] ;  /* 0x0011600001047983 */ /* 0x000ee80000300800 */
[----:B------:R-:W3:Y:S04]  /*24b90*/  LDL.LU R3, [R1+0x115c] ;  /* 0x00115c0001037983 */ /* 0x000ee80000300800 */
[----:B------:R-:W3:Y:S04]  /*24ba0*/  LDL.LU R6, [R1+0x1158] ;  /* 0x0011580001067983 */ /* 0x000ee80000300800 */
[----:B------:R-:W3:Y:S04]  /*24bb0*/  LDL.LU R7, [R1+0x1154] ;  /* 0x0011540001077983 */ /* 0x000ee80000300800 */
[----:B----4-:R0:W-:Y:S04]  /*24bc0*/  STS.U8 [R60+UR4+0x200], R8 ;  /* 0x000200083c007988 */ /* 0x0101e80008000004 */
[----:B------:R1:W-:Y:S04]  /*24bd0*/  STS.U8 [R60+UR4+0x220], R9 ;  /* 0x000220093c007988 */ /* 0x0003e80008000004 */
[----:B------:R4:W-:Y:S04]  /*24be0*/  STS.U8 [R60+UR4+0x240], R10 ;  /* 0x0002400a3c007988 */ /* 0x0009e80008000004 */
[----:B------:R4:W-:Y:S04]  /*24bf0*/  STS.U8 [R60+UR4+0x260], R11 ;  /* 0x0002600b3c007988 */ /* 0x0009e80008000004 */
[----:B------:R4:W-:Y:S04]  /*24c00*/  STS.U8 [R60+UR4+0x280], R12 ;  /* 0x0002800c3c007988 */ /* 0x0009e80008000004 */
[----:B------:R4:W-:Y:S04]  /*24c10*/  STS.U8 [R60+UR4+0x2a0], R13 ;  /* 0x0002a00d3c007988 */ /* 0x0009e80008000004 */
[----:B0-----:R-:W3:Y:S04]  /*24c20*/  LDL.LU R8, [R1+0x1150] ;  /* 0x0011500001087983 */ /* 0x001ee80000300800 */
[----:B-1----:R-:W3:Y:S04]  /*24c30*/  LDL.LU R9, [R1+0x10ec] ;  /* 0x0010ec0001097983 */ /* 0x002ee80000300800 */
[----:B----4-:R-:W4:Y:S04]  /*24c40*/  LDL.LU R10, [R1+0x10e8] ;  /* 0x0010e800010a7983 */ /* 0x010f280000300800 */
[----:B------:R-:W4:Y:S04]  /*24c50*/  LDL.LU R11, [R1+0x10e4] ;  /* 0x0010e400010b7983 */ /* 0x000f280000300800 */
[----:B------:R-:W2:Y:S04]  /*24c60*/  LDL.LU R12, [R1+0x10e0] ;  /* 0x0010e000010c7983 */ /* 0x000ea80000300800 */
[----:B------:R0:W-:Y:S04]  /*24c70*/  STS.U8 [R60+UR4+0x2c0], R14 ;  /* 0x0002c00e3c007988 */ /* 0x0001e80008000004 */
[----:B------:R-:W3:Y:S04]  /*24c80*/  LDL.LU R13, [R1+0x10d8] ;  /* 0x0010d800010d7983 */ /* 0x000ee80000300800 */
        /* <DEDUP_REMOVED lines=21> */
[----:B--2---:R0:W-:Y:S04]  /*24de0*/  STS.U8 [R60+UR4+0x1260], R12 ;  /* 0x0012600c3c007988 */ /* 0x0041e80008000004 */
[----:B---3--:R1:W-:Y:S04]  /*24df0*/  STS.U8 [R60+UR4+0x1280], R13 ;  /* 0x0012800d3c007988 */ /* 0x0083e80008000004 */
[----:B0-----:R-:W2:Y:S04]  /*24e00*/  LDL.LU R12, [R1+0x12f0] ;  /* 0x0012f000010c7983 */ /* 0x001ea80000300800 */
[----:B----4-:R0:W-:Y:S04]  /*24e10*/  STS.U8 [R60+UR4+0x12a0], R14 ;  /* 0x0012a00e3c007988 */ /* 0x0101e80008000004 */
[----:B-1----:R-:W3:Y:S04]  /*24e20*/  LDL.LU R13, [R1+0x12ec] ;  /* 0x0012ec00010d7983 */ /* 0x002ee80000300800 */
        /* <DEDUP_REMOVED lines=22> */
[----:B------:R-:W-:Y:S04]  /*24f90*/  STL [R1+0x3618], R60 ;  /* 0x0036183c01007387 */ /* 0x000fe80000100800 */
        /* <DEDUP_REMOVED lines=22> */
[----:B------:R0:W-:Y:S01]  /*25100*/  STS.U8 [R60+UR4+0xea0], R7 ;  /* 0x000ea0073c007988 */ /* 0x0001e20008000004 */
[----:B------:R-:W-:-:S03]  /*25110*/  LOP3.LUT R0, R0, 0x18, RZ, 0x3c, !PT ;  /* 0x0000001800007812 */ /* 0x000fc600078e3cff */
[----:B------:R-:W4:Y:S04]  /*25120*/  LDL.LU R6, [R1+0x114c] ;  /* 0x00114c0001067983 */ /* 0x000f280000300800 */
[----:B------:R1:W-:Y:S04]  /*25130*/  STS.U8 [R60+UR4+0xe80], R8 ;  /* 0x000e80083c007988 */ /* 0x0003e80008000004 */
[----:B------:R1:W-:Y:S04]  /*25140*/  STS.U8 [R60+UR4+0x1200], R9 ;  /* 0x001200093c007988 */ /* 0x0003e80008000004 */
[----:B------:R1:W-:Y:S04]  /*25150*/  STS.U8 [R60+UR4+0x1220], R10 ;  /* 0x0012200a3c007988 */ /* 0x0003e80008000004 */
[----:B------:R-:W-:Y:S04]  /*25160*/  STS.U8 [R60+UR4+0xe40], R2 ;  /* 0x000e40023c007988 */ /* 0x000fe80008000004 */
[----:B------:R2:W-:Y:S04]  /*25170*/  STS.U8 [R60+UR4+0x1240], R11 ;  /* 0x0012400b3c007988 */ /* 0x0005e80008000004 */
[----:B0-----:R-:W4:Y:S04]  /*25180*/  LDL.LU R7, [R1+0x1148] ;  /* 0x0011480001077983 */ /* 0x001f280000300800 */
[----:B------:R-:W-:Y:S04]  /*25190*/  STS.U8 [R60+UR4+0x1a40], R44 ;  /* 0x001a402c3c007988 */ /* 0x000fe80008000004 */
[----:B------:R-:W-:Y:S04]  /*251a0*/  STS.U8 [R60+UR4+0x1a60], R35 ;  /* 0x001a60233c007988 */ /* 0x000fe80008000004 */
[----:B-1----:R-:W4:Y:S04]  /*251b0*/  LDL.LU R8, [R1+0x1144] ;  /* 0x0011440001087983 */ /* 0x002f280000300800 */
[----:B------:R-:W4:Y:S04]  /*251c0*/  LDL.LU R9, [R1+0x1140] ;  /* 0x0011400001097983 */ /* 0x000f280000300800 */
        /* <DEDUP_REMOVED lines=14> */
[----:B------:R-:W4:Y:S04]  /*252b0*/  LDL.LU R10, [R1+0x113c] ;  /* 0x00113c00010a7983 */ /* 0x000f280000300800 */
[----:B--2---:R-:W2:Y:S04]  /*252c0*/  LDL.LU R11, [R1+0x1138] ;  /* 0x00113800010b7983 */ /* 0x004ea80000300800 */
[----:B------:R0:W-:Y:S04]  /*252d0*/  STS.U8 [R0+UR4+0x300], R12 ;  /* 0x0003000c00007988 */ /* 0x0001e80008000004 */
[----:B---3--:R1:W-:Y:S04]  /*252e0*/  STS.U8 [R0+UR4+0x320], R13 ;  /* 0x0003200d00007988 */ /* 0x0083e80008000004 */
[----:B0-----:R-:W3:Y:S04]  /*252f0*/  LDL.LU R12, [R1+0x1134] ;  /* 0x00113400010c7983 */ /* 0x001ee80000300800 */
[----:B------:R0:W-:Y:S04]  /*25300*/  STS.U8 [R0+UR4+0x340], R14 ;  /* 0x0003400e00007988 */ /* 0x0001e80008000004 */
[----:B-1----:R-:W3:Y:S04]  /*25310*/  LDL.LU R13, [R1+0x1130] ;  /* 0x00113000010d7983 */ /* 0x002ee80000300800 */
[----:B------:R1:W-:Y:S04]  /*25320*/  STS.U8 [R0+UR4+0x360], R15 ;  /* 0x0003600f00007988 */ /* 0x0003e80008000004 */
[----:B----4-:R4:W-:Y:S04]  /*25330*/  STS.U8 [R0+UR4+0x380], R24 ;  /* 0x0003801800007988 */ /* 0x0109e80008000004 */
        /* <DEDUP_REMOVED lines=19> */
[----:B------:R-:W4:Y:S04]  /*25470*/  LDL.LU R2, [R1+0x30] ;  /* 0x0000300001027983 */ /* 0x000f280000300800 */
        /* <DEDUP_REMOVED lines=27> */
[----:B0-----:R-:W4:Y:S04]  /*25630*/  LDL.LU R7, [R1+0x37ec] ;  /* 0x0037ec0001077983 */ /* 0x001f280000300800 */
[----:B-1----:R-:W4:Y:S04]  /*25640*/  LDL.LU R8, [R1+0x37e8] ;  /* 0x0037e80001087983 */ /* 0x002f280000300800 */
[----:B------:R-:W4:Y:S04]  /*25650*/  LDL.LU R9, [R1+0x37e4] ;  /* 0x0037e40001097983 */ /* 0x000f280000300800 */
[----:B------:R0:W-:Y:S04]  /*25660*/  STS.U8 [R0+UR4+0xfe0], R10 ;  /* 0x000fe00a00007988 */ /* 0x0001e80008000004 */
[----:B--2---:R1:W-:Y:S04]  /*25670*/  STS.U8 [R0+UR4+0xfc0], R11 ;  /* 0x000fc00b00007988 */ /* 0x0043e80008000004 */
[----:B0-----:R-:W2:Y:S04]  /*25680*/  LDL.LU R10, [R1+0x37e0] ;  /* 0x0037e000010a7983 */ /* 0x001ea80000300800 */
[----:B-1----:R-:W2:Y:S04]  /*25690*/  LDL.LU R11, [R1+0x37dc] ;  /* 0x0037dc00010b7983 */ /* 0x002ea80000300800 */
[----:B---3--:R0:W-:Y:S04]  /*256a0*/  STS.U8 [R0+UR4+0xfa0], R12 ;  /* 0x000fa00c00007988 */ /* 0x0081e80008000004 */
[----:B------:R1:W-:Y:S04]  /*256b0*/  STS.U8 [R0+UR4+0xf80], R13 ;  /* 0x000f800d00007988 */ /* 0x0003e80008000004 */
[----:B0-----:R-:W3:Y:S04]  /*256c0*/  LDL.LU R12, [R1+0x37d8] ;  /* 0x0037d800010c7983 */ /* 0x001ee80000300800 */
[----:B-1----:R-:W2:Y:S04]  /*256d0*/  LDL.LU R13, [R1+0x37d4] ;  /* 0x0037d400010d7983 */ /* 0x002ea80000300800 */
[----:B------:R0:W-:Y:S04]  /*256e0*/  STS.U8 [R0+UR4+0x1300], R14 ;  /* 0x0013000e00007988 */ /* 0x0001e80008000004 */
[----:B------:R1:W-:Y:S04]  /*256f0*/  STS.U8 [R0+UR4+0x1320], R15 ;  /* 0x0013200f00007988 */ /* 0x0003e80008000004 */
[----:B----4-:R4:W-:Y:S04]  /*25700*/  STS.U8 [R0+UR4+0x1340], R24 ;  /* 0x0013401800007988 */ /* 0x0109e80008000004 */
[----:B------:R4:W-:Y:S04]  /*25710*/  STS.U8 [R0+UR4+0x1360], R25 ;  /* 0x0013601900007988 */ /* 0x0009e80008000004 */
[----:B------:R4:W-:Y:S04]  /*25720*/  STS.U8 [R0+UR4+0x1380], R26 ;  /* 0x0013801a00007988 */ /* 0x0009e80008000004 */
[----:B------:R4:W-:Y:S04]  /*25730*/  STS.U8 [R0+UR4+0x13a0], R27 ;  /* 0x0013a01b00007988 */ /* 0x0009e80008000004 */
[----:B0-----:R-:W3:Y:S04]  /*25740*/  LDL.LU R14, [R1+0x37d0] ;  /* 0x0037d000010e7983 */ /* 0x001ee80000300800 */
[----:B-1----:R-:W2:Y:S04]  /*25750*/  LDL.LU R15, [R1+0x37cc] ;  /* 0x0037cc00010f7983 */ /* 0x002ea80000300800 */
[----:B----4-:R-:W4:Y:S04]  /*25760*/  LDL.LU R24, [R1+0x37c8] ;  /* 0x0037c80001187983 */ /* 0x010f280000300800 */
[----:B------:R-:W3:Y:S04]  /*25770*/  LDL.LU R25, [R1+0x37c4] ;  /* 0x0037c40001197983 */ /* 0x000ee80000300800 */
[----:B------:R-:W2:Y:S04]  /*25780*/  LDL.LU R26, [R1+0x37c0] ;  /* 0x0037c000011a7983 */ /* 0x000ea80000300800 */
[----:B------:R-:W4:Y:S04]  /*25790*/  LDL.LU R27, [R1+0x37bc] ;  /* 0x0037bc00011b7983 */ /* 0x000f280000300800 */
[----:B------:R0:W-:Y:S04]  /*257a0*/  STS.U8 [R0+UR4+0x13c0], R28 ;  /* 0x0013c01c00007988 */ /* 0x0001e80008000004 */
[----:B------:R1:W-:Y:S04]  /*257b0*/  STS.U8 [R0+UR4+0x13e0], R53 ;  /* 0x0013e03500007988 */ /* 0x0003e80008000004 */
[----:B------:R1:W-:Y:S04]  /*257c0*/  STS.U8 [R0+UR4+0x1720], R54 ;  /* 0x0017203600007988 */ /* 0x0003e80008000004 */
[----:B------:R1:W-:Y:S04]  /*257d0*/  STS.U8 [R0+UR4+0x1700], R55 ;  /* 0x0017003700007988 */ /* 0x0003e80008000004 */
[----:B------:R1:W-:Y:S04]  /*257e0*/  STS.U8 [R0+UR4+0x1760], R56 ;  /* 0x0017603800007988 */ /* 0x0003e80008000004 */
[----:B0-----:R-:W3:Y:S04]  /*257f0*/  LDL.LU R28, [R1+0x37b8] ;  /* 0x0037b800011c7983 */ /* 0x001ee80000300800 */
[----:B-1----:R-:W2:Y:S04]  /*25800*/  LDL.LU R53, [R1+0x37b4] ;  /* 0x0037b40001357983 */ /* 0x002ea80000300800 */
[----:B------:R-:W4:Y:S04]  /*25810*/  LDL.LU R54, [R1+0x37b0] ;  /* 0x0037b00001367983 */ /* 0x000f280000300800 */
[----:B------:R-:W3:Y:S04]  /*25820*/  LDL.LU R55, [R1+0x37ac] ;  /* 0x0037ac0001377983 */ /* 0x000ee80000300800 */
[----:B------:R-:W2:Y:S04]  /*25830*/  LDL.LU R56, [R1+0x37a8] ;  /* 0x0037a80001387983 */ /* 0x000ea80000300800 */
[----:B------:R0:W-:Y:S04]  /*25840*/  STS.U8 [R0+UR4+0x1740], R2 ;  /* 0x0017400200007988 */ /* 0x0001e80008000004 */
[----:B0-----:R-:W4:Y:S04]  /*25850*/  LDL R2, [R1+0x1f3c] ;  /* 0x001f3c0001027983 */ /* 0x001f280000100800 */
[----:B--2---:R-:W-:Y:S04]  /*25860*/  STS.U8 [R0+UR4+0x17a0], R56 ;  /* 0x0017a03800007988 */ /* 0x004fe80008000004 */
[----:B---3--:R-:W-:Y:S04]  /*25870*/  STS.U8 [R0+UR4+0x1780], R55 ;  /* 0x0017803700007988 */ /* 0x008fe80008000004 */
[----:B----4-:R-:W-:Y:S04]  /*25880*/  STS.U8 [R0+UR4+0x17e0], R54 ;  /* 0x0017e03600007988 */ /* 0x010fe80008000004 */
        /* <DEDUP_REMOVED lines=16> */
[----:B------:R0:W-:Y:S04]  /*25990*/  STS.U8 [R0+UR4+0x1f80], R3 ;  /* 0x001f800300007988 */ /* 0x0001e80008000004 */
[----:B0-----:R-:W2:Y:S04]  /*259a0*/  LDL.LU R0, [R1+0x37a4] ;  /* 0x0037a40001007983 */ /* 0x001ea80000300800 */
[----:B------:R-:W3:Y:S01]  /*259b0*/  LDL R3, [R1+0x1f34] ;  /* 0x001f340001037983 */ /* 0x000ee20000100800 */
[----:B------:R-:W-:Y:S01]  /*259c0*/  BAR.SYNC.DEFER_BLOCKING 0x0 ;  /* 0x0000000000007b1d */ /* 0x000fe20000010000 */
[----:B------:R-:W-:-:S06]  /*259d0*/  PRMT R5, RZ, 0x7610, R5 ;  /* 0x00007610ff057816 */ /* 0x000fcc0000000005 */
[----:B---3--:R-:W3:Y:S04]  /*259e0*/  @!P0 LDG.E.U8 R5, desc[UR34][R2.64] ;  /* 0x0000002202058981 */ /* 0x008ee8000c1e1100 */
[----:B---3--:R0:W-:Y:S04]  /*259f0*/  STL [R1+0x1120], R5 ;  /* 0x0011200501007387 */ /* 0x0081e80000100800 */
[----:B0-----:R-:W3:Y:S04]  /*25a00*/  LDL.LU R5, [R1+0x37a0] ;  /* 0x0037a00001057983 */ /* 0x001ee80000300800 */
[----:B------:R-:W4:Y:S04]  /*25a10*/  LDL R2, [R1+0x1b74] ;  /* 0x001b740001027983 */ /* 0x000f280000100800 */
[----:B------:R-:W4:Y:S01]  /*25a20*/  LDL R3, [R1+0x1e58] ;  /* 0x001e580001037983 */ /* 0x000f220000100800 */
[----:B--2---:R-:W-:-:S02]  /*25a30*/  PRMT R0, RZ, 0x7610, R0 ;  /* 0x00007610ff007816 */ /* 0x004fc40000000000 */
[----:B----4-:R-:W-:-:S04]  /*25a40*/  @!P0 LOP3.LUT R3, R3, R2, RZ, 0x3c, !PT ;  /* 0x0000000203038212 */ /* 0x010fc800078e3cff */
[----:B------:R-:W-:-:S04]  /*25a50*/  @!P0 LOP3.LUT R2, R3, R2, RZ, 0x3c, !PT ;  /* 0x0000000203028212 */ /* 0x000fc800078e3cff */
[----:B------:R-:W-:-:S05]  /*25a60*/  @!P0 LOP3.LUT R3, R3, R2, RZ, 0x3c, !PT ;  /* 0x0000000203038212 */ /* 0x000fca00078e3cff */
[----:B------:R-:W2:Y:S04]  /*25a70*/  @!P0 LDG.E.U8 R0, desc[UR34][R2.64] ;  /* 0x0000002202008981 */ /* 0x000ea8000c1e1100 */
[----:B--2---:R0:W-:Y:S04]  /*25a80*/  STL [R1+0x1128], R0 ;  /* 0x0011280001007387 */ /* 0x0041e80000100800 */
[----:B0-----:R-:W2:Y:S04]  /*25a90*/  LDL.LU R0, [R1+0x379c] ;  /* 0x00379c0001007983 */ /* 0x001ea80000300800 */
[----:B------:R-:W4:Y:S04]  /*25aa0*/  LDL R2, [R1+0x1398] ;  /* 0x0013980001027983 */ /* 0x000f280000100800 */
[----:B------:R-:W4:Y:S01]  /*25ab0*/  LDL R3, [R1+0x1b70] ;  /* 0x001b700001037983 */ /* 0x000f220000100800 */
[----:B------:R-:W-:-:S02]  /*25ac0*/  PRMT R4, RZ, 0x7610, R4 ;  /* 0x00007610ff047816 */ /* 0x000fc40000000004 */
[----:B----4-:R-:W-:-:S04]  /*25ad0*/  @!P0 LOP3.LUT R3, R3, R2, RZ, 0x3c, !PT ;  /* 0x0000000203038212 */ /* 0x010fc800078e3cff */
[----:B------:R-:W-:-:S04]  /*25ae0*/  @!P0 LOP3.LUT R2, R3, R2, RZ, 0x3c, !PT ;  /* 0x0000000203028212 */ /* 0x000fc800078e3cff */
[----:B------:R-:W-:-:S05]  /*25af0*/  @!P0 LOP3.LUT R3, R3, R2, RZ, 0x3c, !PT ;  /* 0x0000000203038212 */ /* 0x000fca00078e3cff */
[----:B------:R-:W4:Y:S04]  /*25b00*/  @!P0 LDG.E.U8 R4, desc[UR34][R2.64] ;  /* 0x0000002202048981 */ /* 0x000f28000c1e1100 */
[----:B----4-:R0:W-:Y:S04]  /*25b10*/  STL [R1+0x1124], R4 ;  /* 0x0011240401007387 */ /* 0x0101e80000100800 */
[----:B0-----:R-:W4:Y:S04]  /*25b20*/  LDL.LU R4, [R1+0x3798] ;  /* 0x0037980001047983 */ /* 0x001f280000300800 */
[----:B------:R-:W3:Y:S04]  /*25b30*/  LDL R2, [R1+0x1b6c] ;  /* 0x001b6c0001027983 */ /* 0x000ee80000100800 */
[----:B------:R-:W3:Y:S01]  /*25b40*/  LDL R3, [R1+0x1e54] ;  /* 0x001e540001037983 */ /* 0x000ee20000100800 */
[----:B--2---:R-:W-:-:S02]  /*25b50*/  PRMT R0, RZ, 0x7610, R0 ;  /* 0x00007610ff007816 */ /* 0x004fc40000000000 */
[----:B---3--:R-:W-:-:S04]  /*25b60*/  @!P0 LOP3.LUT R3, R3, R2, RZ, 0x3c, !PT ;  /* 0x0000000203038212 */ /* 0x008fc800078e3cff */
[----:B------:R-:W-:-:S04]  /*25b70*/  @!P0 LOP3.LUT R2, R3, R2, RZ, 0x3c, !PT ;  /* 0x0000000203028212 */ /* 0x000fc800078e3cff */
[----:B------:R-:W-:-:S05]  /*25b80*/  @!P0 LOP3.LUT R3, R3, R2, RZ, 0x3c, !PT ;  /* 0x0000000203038212 */ /* 0x000fca00078e3cff */
[----:B------:R-:W2:Y:S04]  /*25b90*/  @!P0 LDG.E.U8 R0, desc[UR34][R2.64] ;  /* 0x0000002202008981 */ /* 0x000ea8000c1e1100 */
[----:B--2---:R0:W-:Y:S04]  /*25ba0*/  STL [R1+0x111c], R0 ;  /* 0x00111c0001007387 */ /* 0x0041e80000100800 */
[----:B0-----:R-:W2:Y:S04]  /*25bb0*/  LDL.LU R0, [R1+0x3794] ;  /* 0x0037940001007983 */ /* 0x001ea80000300800 */
[----:B------:R-:W3:Y:S04]  /*25bc0*/  LDL R2, [R1+0x1b68] ;  /* 0x001b680001027983 */ /* 0x000ee80000100800 */
[----:B------:R-:W3:Y:S01]  /*25bd0*/  LDL R3, [R1+0x1e50] ;  /* 0x001e500001037983 */ /* 0x000ee20000100800 */
[----:B----4-:R-:W-:-:S02]  /*25be0*/  PRMT R4, RZ, 0x7610, R4 ;  /* 0x00007610ff047816 */ /* 0x010fc40000000004 */
[----:B---3--:R-:W-:-:S04]  /*25bf0*/  @!P0 LOP3.LUT R3, R3, R2, RZ, 0x3c, !PT ;  /* 0x0000000203038212 */ /* 0x008fc800078e3cff */
[----:B------:R-:W-:-:S04]  /*25c00*/  @!P0 LOP3.LUT R2, R3, R2, RZ, 0x3c, !PT ;  /* 0x0000000203028212 */ /* 0x000fc800078e3cff */
[----:B------:R-:W-:-:S05]  /*25c10*/  @!P0 LOP3.LUT R3, R3, R2, RZ, 0x3c, !PT ;  /* 0x0000000203038212 */ /* 0x000fca00078e3cff */
[----:B------:R-:W3:Y:S04]  /*25c20*/  @!P0 LDG.E.U8 R4, desc[UR34][R2.64] ;  /* 0x0000002202048981 */ /* 0x000ee8000c1e1100 */
        /* <DEDUP_REMOVED lines=13> */
[----:B---3--:R-:W-:-:S02]  /*25d00*/  PRMT R4, RZ, 0x7610, R4 ;  /* 0x00007610ff047816 */ /* 0x008fc40000000004 */
[----:B----4-:R-:W-:-:S04]  /*25d10*/  @!P0 LOP3.LUT R3, R3, R2, RZ, 0x3c, !PT ;  /* 0x0000000203038212 */ /* 0x010fc800078e3cff */
        /* <DEDUP_REMOVED lines=524> */
[----:B------:R0:W4:Y:S04]  /*27de0*/  @!P0 LDG.E.U8 R60, desc[UR34][R2.64] ;  /* 0x00000022023c8981 */ /* 0x000128000c1e1100 */
[----:B------:R-:W0:Y:S04]  /*27df0*/  LDL R2, [R1+0x1c74] ;  /* 0x001c740001027983 */ /* 0x000e280000100800 */
[----:B------:R-:W0:Y:S01]  /*27e00*/  LDL R3, [R1+0x1c78] ;  /* 0x001c780001037983 */ /* 0x000e220000100800 */
[----:B---3--:R-:W-:Y:S02]  /*27e10*/  PRMT R4, RZ, 0x7610, R4 ;  /* 0x00007610ff047816 */ /* 0x008fe40000000004 */
[----:B0-----:R-:W-:-:S04]  /*27e20*/  @!P0 LOP3.LUT R3, R3, R2, RZ, 0x3c, !PT ;  /* 0x0000000203038212 */ /* 0x001fc800078e3cff */
[----:B------:R-:W-:-:S04]  /*27e30*/  @!P0 LOP3.LUT R2, R3, R2, RZ, 0x3c, !PT ;  /* 0x0000000203028212 */ /* 0x000fc800078e3cff */
[----:B------:R-:W-:-:S05]  /*27e40*/  @!P0 LOP3.LUT R3, R3, R2, RZ, 0x3c, !PT ;  /* 0x0000000203038212 */ /* 0x000fca00078e3cff */
[----:B------:R-:W3:Y:S04]  /*27e50*/  @!P0 LDG.E.U8 R4, desc[UR34][R2.64] ;  /* 0x0000002202048981 */ /* 0x000ee8000c1e1100 */
[----:B----4-:R0:W-:Y:S04]  /*27e60*/  STL [R1+0x18], R60 ;  /* 0x0000183c01007387 */ /* 0x0101e80000100800 */
[----:B0-----:R-:W4:Y:S04]  /*27e70*/  LDL R60, [R1+0x1c50] ;  /* 0x001c5000013c7983 */ /* 0x001f280000100800 */
        /* <DEDUP_REMOVED lines=35> */
[----:B------:R-:W4:Y:S01]  /*280b0*/  @!P0 LDG.E.U8 R5, desc[UR34][R2.64] ;  /* 0x0000002202058981 */ /* 0x000f22000c1e1100 */
[----:B--2---:R-:W-:-:S03]  /*280c0*/  PRMT R0, RZ, 0x7610, R0 ;  /* 0x00007610ff007816 */ /* 0x004fc60000000000 */
[----:B----4-:R0:W-:Y:S04]  /*280d0*/  STL [R1+0x4], R5 ;  /* 0x0000040501007387 */ /* 0x0101e80000100800 */
[----:B0-----:R-:W2:Y:S04]  /*280e0*/  LDL.LU R5, [R1+0x3690] ;  /* 0x0036900001057983 */ /* 0x001ea80000300800 */
[----:B------:R-:W4:Y:S01]  /*280f0*/  LDL R3, [R1+0x1c4c] ;  /* 0x001c4c0001037983 */ /* 0x000f220000100800 */
[----:B------:R-:W-:-:S03]  /*28100*/  @!P0 IMAD.MOV.U32 R2, RZ, RZ, R60 ;  /* 0x000000ffff028224 */ /* 0x000fc600078e003c */
[----:B------:R-:W3:Y:S04]  /*28110*/  LDL R60, [R1+0x1c30] ;  /* 0x001c3000013c7983 */ /* 0x000ee80000100800 */
[----:B----4-:R-:W4:Y:S04]  /*28120*/  @!P0 LDG.E.U8 R0, desc[UR34][R2.64] ;  /* 0x0000002202008981 */ /* 0x010f28000c1e1100 */
[----:B----4-:R0:W-:Y:S04]  /*28130*/  STL [R1], R0 ;  /* 0x0000000001007387 */ /* 0x0101e80000100800 */
[----:B0-----:R-:W4:Y:S04]  /*28140*/  LDL.LU R0, [R1+0x368c] ;  /* 0x00368c0001007983 */ /* 0x001f280000300800 */
[----:B------:R-:W2:Y:S04]  /*28150*/  LDL R2, [R1+0x1c44] ;  /* 0x001c440001027983 */ /* 0x000ea80000100800 */
[----:B------:R-:W2:Y:S01]  /*28160*/  LDL R3, [R1+0x1c48] ;  /* 0x001c480001037983 */ /* 0x000ea20000100800 */
[----:B------:R-:W-:-:S02]  /*28170*/  PRMT R61, RZ, 0x7610, R61 ;  /* 0x00007610ff3d7816 */ /* 0x000fc4000000003d */
[----:B--2---:R-:W-:-:S04]  /*28180*/  @!P0 LOP3.LUT R3, R3, R2, RZ, 0x3c, !PT ;  /* 0x0000000203038212 */ /* 0x004fc800078e3cff */
[----:B------:R-:W-:-:S04]  /*28190*/  @!P0 LOP3.LUT R2, R3, R2, RZ, 0x3c, !PT ;  /* 0x0000000203028212 */ /* 0x000fc800078e3cff */
[----:B------:R-:W-:-:S05]  /*281a0*/  @!P0 LOP3.LUT R3, R3, R2, RZ, 0x3c, !PT ;  /* 0x0000000203038212 */ /* 0x000fca00078e3cff */
[----:B------:R0:W2:Y:S04]  /*281b0*/  @!P0 LDG.E.U8 R61, desc[UR34][R2.64] ;  /* 0x00000022023d8981 */ /* 0x0000a8000c1e1100 */
[----:B------:R-:W0:Y:S04]  /*281c0*/  LDL R2, [R1+0x1c3c] ;  /* 0x001c3c0001027983 */ /* 0x000e280000100800 */
[----:B------:R-:W0:Y:S01]  /*281d0*/  LDL R3, [R1+0x1c40] ;  /* 0x001c400001037983 */ /* 0x000e220000100800 */
[----:B------:R-:W-:Y:S02]  /*281e0*/  PRMT R59, RZ, 0x7610, R59 ;  /* 0x00007610ff3b7816 */ /* 0x000fe4000000003b */
[----:B0-----:R-:W-:-:S04]  /*281f0*/  @!P0 LOP3.LUT R3, R3, R2, RZ, 0x3c, !PT ;  /* 0x0000000203038212 */ /* 0x001fc800078e3cff */
[----:B------:R-:W-:-:S04]  /*28200*/  @!P0 LOP3.LUT R2, R3, R2, RZ, 0x3c, !PT ;  /* 0x0000000203028212 */ /* 0x000fc800078e3cff */
[----:B------:R-:W-:Y:S01]  /*28210*/  @!P0 LOP3.LUT R3, R3, R2, RZ, 0x3c, !PT ;  /* 0x0000000203038212 */ /* 0x000fe200078e3cff */
[----:B--2---:R0:W-:Y:S04]  /*28220*/  STL [R1+0x3610], R61 ;  /* 0x0036103d01007387 */ /* 0x0041e80000100800 */
[----:B------:R1:W2:Y:S01]  /*28230*/  @!P0 LDG.E.U8 R59, desc[UR34][R2.64] ;  /* 0x00000022023b8981 */ /* 0x0002a2000c1e1100 */
[----:B------:R-:W-:-:S03]  /*28240*/  PRMT R58, RZ, 0x7610, R58 ;  /* 0x00007610ff3a7816 */ /* 0x000fc6000000003a */
[----:B0-----:R-:W4:Y:S04]  /*28250*/  LDL R61, [R1+0x1c2c] ;  /* 0x001c2c00013d7983 */ /* 0x001f280000100800 */
[----:B------:R-:W1:Y:S04]  /*28260*/  LDL R2, [R1+0x1c34] ;  /* 0x001c340001027983 */ /* 0x000e680000100800 */
[----:B------:R-:W1:Y:S02]  /*28270*/  LDL R3, [R1+0x1c38] ;  /* 0x001c380001037983 */ /* 0x000e640000100800 */
[----:B-1----:R-:W-:-:S04]  /*28280*/  @!P0 LOP3.LUT R3, R3, R2, RZ, 0x3c, !PT ;  /* 0x0000000203038212 */ /* 0x002fc800078e3cff */
[----:B------:R-:W-:-:S04]  /*28290*/  @!P0 LOP3.LUT R2, R3, R2, RZ, 0x3c, !PT ;  /* 0x0000000203028212 */ /* 0x000fc800078e3cff */
[----:B------:R-:W-:-:S05]  /*282a0*/  @!P0 LOP3.LUT R3, R3, R2, RZ, 0x3c, !PT ;  /* 0x0000000203038212 */ /* 0x000fca00078e3cff */
[----:B------:R3:W4:Y:S01]  /*282b0*/  @!P0 LDG.E.U8 R58, desc[UR34][R2.64] ;  /* 0x00000022023a8981 */ /* 0x000722000c1e1100 */
[----:B------:R-:W-:-:S03]  /*282c0*/  PRMT R57, RZ, 0x7610, R57 ;  /* 0x00007610ff397816 */ /* 0x000fc60000000039 */
[----:B--2---:R0:W-:Y:S01]  /*282d0*/  STL [R1+0x3614], R59 ;  /* 0x0036143b01007387 */ /* 0x0041e20000100800 */
[----:B---3--:R-:W-:Y:S02]  /*282e0*/  @!P0 IMAD.MOV.U32 R2, RZ, RZ, R60 ;  /* 0x000000ffff028224 */ /* 0x008fe400078e003c */
[----:B----4-:R-:W-:Y:S01]  /*282f0*/  @!P0 IMAD.MOV.U32 R3, RZ, RZ, R61 ;  /* 0x000000ffff038224 */ /* 0x010fe200078e003d */
[----:B0-----:R-:W2:Y:S04]  /*28300*/  LDL R59, [R1+0x1c28] ;  /* 0x001c2800013b7983 */ /* 0x001ea80000100800 */
[----:B------:R2:W3:Y:S04]  /*28310*/  @!P0 LDG.E.U8 R57, desc[UR34][R2.64] ;  /* 0x0000002202398981 */ /* 0x0004e8000c1e1100 */
[----:B------:R0:W-:Y:S01]  /*28320*/  STL [R1+0x361c], R58 ;  /* 0x00361c3a01007387 */ /* 0x0001e20000100800 */
[----:B------:R-:W-:-:S03]  /*28330*/  PRMT R56, RZ, 0x7610, R56 ;  /* 0x00007610ff387816 */ /* 0x000fc60000000038 */
[----:B------:R-:W4:Y:S04]  /*28340*/  LDL R61, [R1+0x1c0c] ;  /* 0x001c0c00013d7983 */ /* 0x000f280000100800 */
[----:B------:R-:W4:Y:S04]  /*28350*/  LDL R60, [R1+0x1c10] ;  /* 0x001c1000013c7983 */ /* 0x000f280000100800 */
[----:B0-----:R-:W4:Y:S01]  /*28360*/  LDL R58, [R1+0x1c24] ;  /* 0x001c2400013a7983 */ /* 0x001f220000100800 */
[----:B--2---:R-:W-:-:S03]  /*28370*/  @!P0 IMAD.MOV.U32 R2, RZ, RZ, R59 ;  /* 0x000000ffff028224 */ /* 0x004fc600078e003b */
[----:B---3--:R0:W-:Y:S01]  /*28380*/  STL [R1+0x3620], R57 ;  /* 0x0036203901007387 */ /* 0x0081e20000100800 */
[----:B------:R-:W-:-:S03]  /*28390*/  PRMT R55, RZ, 0x7610, R55 ;  /* 0x00007610ff377816 */ /* 0x000fc60000000037 */
[----:B------:R-:W2:Y:S04]  /*283a0*/  LDL R59, [R1+0x1c04] ;  /* 0x001c0400013b7983 */ /* 0x000ea80000100800 */
[----:B0-----:R-:W3:Y:S01]  /*283b0*/  LDL R57, [R1+0x1c20] ;  /* 0x001c200001397983 */ /* 0x001ee20000100800 */
[----:B----4-:R-:W-:-:S03]  /*283c0*/  @!P0 IMAD.MOV.U32 R3, RZ, RZ, R58 ;  /* 0x000000ffff038224 */ /* 0x010fc600078e003a */
[----:B------:R-:W4:Y:S04]  /*283d0*/  LDL R58, [R1+0x1c08] ;  /* 0x001c0800013a7983 */ /* 0x000f280000100800 */
[----:B------:R3:W2:Y:S04]  /*283e0*/  @!P0 LDG.E.U8 R56, desc[UR34][R2.64] ;  /* 0x0000002202388981 */ /* 0x0006a8000c1e1100 */
[----:B------:R-:W4:Y:S01]  /*283f0*/  LDL R3, [R1+0x1c1c] ;  /* 0x001c1c0001037983 */ /* 0x000f220000100800 */
[----:B---3--:R-:W-:-:S03]  /*28400*/  @!P0 IMAD.MOV.U32 R2, RZ, RZ, R57 ;  /* 0x000000ffff028224 */ /* 0x008fc600078e0039 */
[----:B--2---:R0:W-:Y:S01]  /*28410*/  STL [R1+0x3624], R56 ;  /* 0x0036243801007387 */ /* 0x0041e20000100800 */
[----:B------:R-:W-:-:S03]  /*28420*/  PRMT R54, RZ, 0x7610, R54 ;  /* 0x00007610ff367816 */ /* 0x000fc60000000036 */
[----:B------:R-:W2:Y:S04]  /*28430*/  LDL R57, [R1+0x1bfc] ;  /* 0x001bfc0001397983 */ /* 0x000ea80000100800 */
[----:B----4-:R1:W3:Y:S04]  /*28440*/  @!P0 LDG.E.U8 R55, desc[UR34][R2.64] ;  /* 0x0000002202378981 */ /* 0x0102e8000c1e1100 */
[----:B0-----:R-:W4:Y:S04]  /*28450*/  LDL R56, [R1+0x1c00] ;  /* 0x001c000001387983 */ /* 0x001f280000100800 */
[----:B------:R-:W1:Y:S04]  /*28460*/  LDL R2, [R1+0x1c14] ;  /* 0x001c140001027983 */ /* 0x000e680000100800 */
[----:B------:R-:W1:Y:S02]  /*28470*/  LDL R3, [R1+0x1c18] ;  /* 0x001c180001037983 */ /* 0x000e640000100800 */
[----:B-1----:R-:W-:-:S04]  /*28480*/  @!P0 LOP3.LUT R3, R3, R2, RZ, 0x3c, !PT ;  /* 0x0000000203038212 */ /* 0x002fc800078e3cff */
[----:B------:R-:W-:-:S04]  /*28490*/  @!P0 LOP3.LUT R2, R3, R2, RZ, 0x3c, !PT ;  /* 0x0000000203028212 */ /* 0x000fc800078e3cff */
[----:B------:R-:W-:-:S05]  /*284a0*/  @!P0 LOP3.LUT R3, R3, R2, RZ, 0x3c, !PT ;  /* 0x0000000203038212 */ /* 0x000fca00078e3cff */
[----:B------:R0:W2:Y:S01]  /*284b0*/  @!P0 LDG.E.U8 R54, desc[UR34][R2.64] ;  /* 0x0000002202368981 */ /* 0x0000a2000c1e1100 */
[----:B------:R-:W-:-:S03]  /*284c0*/  PRMT R53, RZ, 0x7610, R53 ;  /* 0x00007610ff357816 */ /* 0x000fc60000000035 */
[----:B---3--:R1:W-:Y:S01]  /*284d0*/  STL [R1+0x3628], R55 ;  /* 0x0036283701007387 */ /* 0x0083e20000100800 */
[----:B------:R-:W-:Y:S01]  /*284e0*/  PRMT R52, RZ, 0x7610, R52 ;  /* 0x00007610ff347816 */ /* 0x000fe20000000034 */
[----:B0-----:R-:W-:Y:S02]  /*284f0*/  @!P0 IMAD.MOV.U32 R2, RZ, RZ, R60 ;  /* 0x000000ffff028224 */ /* 0x001fe400078e003c */
[----:B------:R-:W-:-:S05]  /*28500*/  @!P0 IMAD.MOV.U32 R3, RZ, RZ, R61 ;  /* 0x000000ffff038224 */ /* 0x000fca00078e003d */
[----:B------:R0:W3:Y:S02]  /*28510*/  @!P0 LDG.E.U8 R53, desc[UR34][R2.64] ;  /* 0x0000002202358981 */ /* 0x0000e4000c1e1100 */
[----:B0-----:R-:W-:Y:S02]  /*28520*/  @!P0 IMAD.MOV.U32 R2, RZ, RZ, R58 ;  /* 0x000000ffff028224 */ /* 0x001fe400078e003a */
[----:B------:R-:W-:-:S05]  /*28530*/  @!P0 IMAD.MOV.U32 R3, RZ, RZ, R59 ;  /* 0x000000ffff038224 */ /* 0x000fca00078e003b */
[----:B------:R4:W3:Y:S04]  /*28540*/  @!P0 LDG.E.U8 R52, desc[UR34][R2.64] ;  /* 0x0000002202348981 */ /* 0x0008e8000c1e1100 */
[----:B--2---:R0:W-:Y:S04]  /*28550*/  STL [R1+0x362c], R54 ;  /* 0x00362c3601007387 */ /* 0x0041e80000100800 */
[----:B------:R-:W2:Y:S04]  /*28560*/  LDL R60, [R1+0x1bf4] ;  /* 0x001bf400013c7983 */ /* 0x000ea80000100800 */
[----:B-1----:R-:W2:Y:S01]  /*28570*/  LDL R55, [R1+0x1bf8] ;  /* 0x001bf80001377983 */ /* 0x002ea20000100800 */
[----:B------:R-:W-:Y:S01]  /*28580*/  PRMT R51, RZ, 0x7610, R51 ;  /* 0x00007610ff337816 */ /* 0x000fe20000000033 */
[----:B----4-:R-:W-:-:S02]  /*28590*/  @!P0 IMAD.MOV.U32 R2, RZ, RZ, R56 ;  /* 0x000000ffff028224 */ /* 0x010fc400078e0038 */
[----:B------:R-:W-:-:S05]  /*285a0*/  @!P0 IMAD.MOV.U32 R3, RZ, RZ, R57 ;  /* 0x000000ffff038224 */ /* 0x000fca00078e0039 */
[----:B------:R2:W4:Y:S01]  /*285b0*/  @!P0 LDG.E.U8 R51, desc[UR34][R2.64] ;  /* 0x0000002202338981 */ /* 0x000522000c1e1100 */
[----:B------:R-:W-:-:S03]  /*285c0*/  PRMT R50, RZ, 0x7610, R50 ;  /* 0x00007610ff327816 */ /* 0x000fc60000000032 */
[----:B---3--:R1:W-:Y:S04]  /*285d0*/  STL [R1+0x3630], R53 ;  /* 0x0036303501007387 */ /* 0x0083e80000100800 */
[----:B------:R-:W3:Y:S04]  /*285e0*/  LDL R59, [R1+0x1bec] ;  /* 0x001bec00013b7983 */ /* 0x000ee80000100800 */
[----:B0-----:R-:W3:Y:S04]  /*285f0*/  LDL R54, [R1+0x1bf0] ;  /* 0x001bf00001367983 */ /* 0x001ee80000100800 */
[----:B------:R0:W-:Y:S04]  /*28600*/  STL [R1+0x3634], R52 ;  /* 0x0036343401007387 */ /* 0x0001e80000100800 */
[----:B------:R-:W3:Y:S04]  /*28610*/  LDL R58, [R1+0x1be4] ;  /* 0x001be400013a7983 */ /* 0x000ee80000100800 */
[----:B------:R-:W3:Y:S04]  /*28620*/  LDL R57, [R1+0x1be8] ;  /* 0x001be80001397983 */ /* 0x000ee80000100800 */
[----:B------:R-:W3:Y:S04]  /*28630*/  LDL R56, [R1+0x1bdc] ;  /* 0x001bdc0001387983 */ /* 0x000ee80000100800 */
[----:B-1----:R-:W3:Y:S01]  /*28640*/  LDL R53, [R1+0x1be0] ;  /* 0x001be00001357983 */ /* 0x002ee20000100800 */
[----:B--2---:R-:W-:-:S02]  /*28650*/  @!P0 IMAD.MOV.U32 R3, RZ, RZ, R60 ;  /* 0x000000ffff038224 */ /* 0x004fc400078e003c */
[----:B------:R-:W-:-:S05]  /*28660*/  @!P0 IMAD.MOV.U32 R2, RZ, RZ, R55 ;  /* 0x000000ffff028224 */ /* 0x000fca00078e0037 */
[----:B------:R3:W2:Y:S04]  /*28670*/  @!P0 LDG.E.U8 R50, desc[UR34][R2.64] ;  /* 0x0000002202328981 */ /* 0x0006a8000c1e1100 */
[----:B----4-:R1:W-:Y:S04]  /*28680*/  STL [R1+0x3638], R51 ;  /* 0x0036383301007387 */ /* 0x0103e80000100800 */
[----:B------:R-:W4:Y:S04]  /*28690*/  LDL R55, [R1+0x1bd4] ;  /* 0x001bd40001377983 */ /* 0x000f280000100800 */
[----:B0-----:R-:W4:Y:S01]  /*286a0*/  LDL R52, [R1+0x1bd8] ;  /* 0x001bd80001347983 */ /* 0x001f220000100800 */
[----:B------:R-:W-:-:S02]  /*286b0*/  PRMT R49, RZ, 0x7610, R49 ;  /* 0x00007610ff317816 */ /* 0x000fc40000000031 */
[----:B------:R-:W-:Y:S01]  /*286c0*/  PRMT R48, RZ, 0x7610, R48 ;  /* 0x00007610ff307816 */ /* 0x000fe20000000030 */
[----:B---3--:R-:W-:Y:S02]  /*286d0*/  @!P0 IMAD.MOV.U32 R3, RZ, RZ, R59 ;  /* 0x000000ffff038224 */ /* 0x008fe400078e003b */
        /* <DEDUP_REMOVED lines=9> */
[----:B0-----:R-:W-:-:S02]  /*28770*/  @!P0 IMAD.MOV.U32 R2, RZ, RZ, R53 ;  /* 0x000000ffff028224 */ /* 0x001fc400078e0035 */
[----:B------:R-:W-:Y:S01]  /*28780*/  @!P0 IMAD.MOV.U32 R3, RZ, RZ, R56 ;  /* 0x000000ffff038224 */ /* 0x000fe200078e0038 */
[----:B------:R-:W-:-:S04]  /*28790*/  PRMT R46, RZ, 0x7610, R46 ;  /* 0x00007610ff2e7816 */ /* 0x000fc8000000002e */
[----:B------:R4:W2:Y:S02]  /*287a0*/  @!P0 LDG.E.U8 R47, desc[UR34][R2.64] ;  /* 0x00000022022f8981 */ /* 0x0008a4000c1e1100 */
[----:B----4-:R-:W-:Y:S02]  /*287b0*/  @!P0 IMAD.MOV.U32 R2, RZ, RZ, R52 ;  /* 0x000000ffff028224 */ /* 0x010fe400078e0034 */
[----:B------:R-:W-:-:S05]  /*287c0*/  @!P0 IMAD.MOV.U32 R3, RZ, RZ, R55 ;  /* 0x000000ffff038224 */ /* 0x000fca00078e0037 */
[----:B------:R0:W4:Y:S01]  /*287d0*/  @!P0 LDG.E.U8 R46, desc[UR34][R2.64] ;  /* 0x00000022022e8981 */ /* 0x000122000c1e1100 */
[----:B------:R-:W-:-:S03]  /*287e0*/  PRMT R45, RZ, 0x7610, R45 ;  /* 0x00007610ff2d7816 */ /* 0x000fc6000000002d */
[----:B---3--:R-:W-:Y:S04]  /*287f0*/  STL [R1+0x3640], R49 ;  /* 0x0036403101007387 */ /* 0x008fe80000100800 */
[----:B------:R-:W-:Y:S04]  /*28800*/  STL [R1+0x3644], R48 ;  /* 0x0036443001007387 */ /* 0x000fe80000100800 */
[----:B------:R-:W3:Y:S04]  /*28810*/  LDL R53, [R1+0x1bc4] ;  /* 0x001bc40001357983 */ /* 0x000ee80000100800 */
[----:B--2---:R-:W2:Y:S01]  /*28820*/  LDL R50, [R1+0x1bc8] ;  /* 0x001bc80001327983 */ /* 0x004ea20000100800 */
[----:B0-----:R-:W-:-:S02]  /*28830*/  @!P0 IMAD.MOV.U32 R3, RZ, RZ, R54 ;  /* 0x000000ffff038224 */ /* 0x001fc400078e0036 */
[----:B------:R-:W-:-:S05]  /*28840*/  @!P0 IMAD.MOV.U32 R2, RZ, RZ, R51 ;  /* 0x000000ffff028224 */ /* 0x000fca00078e0033 */
[----:B------:R3:W2:Y:S04]  /*28850*/  @!P0 LDG.E.U8 R45, desc[UR34][R2.64] ;  /* 0x00000022022d8981 */ /* 0x0006a8000c1e1100 */
[----:B------:R0:W-:Y:S04]  /*28860*/  STL [R1+0x3648], R47 ;  /* 0x0036482f01007387 */ /* 0x0001e80000100800 */
[----:B------:R-:W2:Y:S04]  /*28870*/  LDL R52, [R1+0x1bbc] ;  /* 0x001bbc0001347983 */ /* 0x000ea80000100800 */
[----:B0-----:R-:W2:Y:S04]  /*28880*/  LDL R47, [R1+0x1bc0] ;  /* 0x001bc000012f7983 */ /* 0x001ea80000100800 */
[----:B----4-:R0:W-:Y:S04]  /*28890*/  STL [R1+0x364c], R46 ;  /* 0x00364c2e01007387 */ /* 0x0101e80000100800 */
[----:B------:R-:W4:Y:S04]  /*288a0*/  LDL R51, [R1+0x1bb4] ;  /* 0x001bb40001337983 */ /* 0x000f280000100800 */
[----:B------:R-:W4:Y:S01]  /*288b0*/  LDL R49, [R1+0x1bb8] ;  /* 0x001bb80001317983 */ /* 0x000f220000100800 */
[----:B------:R-:W-:-:S03]  /*288c0*/  PRMT R44, RZ, 0x7610, R44 ;  /* 0x00007610ff2c7816 */ /* 0x000fc6000000002c */
[----:B------:R-:W4:Y:S01]  /*288d0*/  LDL R48, [R1+0x1bb0] ;  /* 0x001bb00001307983 */ /* 0x000f220000100800 */
[----:B---3--:R-:W-:Y:S02]  /*288e0*/  @!P0 IMAD.MOV.U32 R3, RZ, RZ, R53 ;  /* 0x000000ffff038224 */ /* 0x008fe400078e0035 */
[----:B--2---:R-:W-:-:S05]  /*288f0*/  @!P0 IMAD.MOV.U32 R2, RZ, RZ, R50 ;  /* 0x000000ffff028224 */ /* 0x004fca00078e0032 */
[----:B------:R1:W2:Y:S04]  /*28900*/  @!P0 LDG.E.U8 R44, desc[UR34][R2.64] ;  /* 0x00000022022c8981 */ /* 0x0002a8000c1e1100 */
[----:B------:R3:W-:Y:S04]  /*28910*/  STL [R1+0x3650], R45 ;  /* 0x0036502d01007387 */ /* 0x0007e80000100800 */
[----:B------:R-:W3:Y:S01]  /*28920*/  LDL R50, [R1+0x1bac] ;  /* 0x001bac0001327983 */ /* 0x000ee20000100800 */
[----:B------:R-:W-:Y:S01]  /*28930*/  PRMT R43, RZ, 0x7610, R43 ;  /* 0x00007610ff2b7816 */ /* 0x000fe2000000002b */
[----:B-1----:R-:W-:Y:S01]  /*28940*/  @!P0 IMAD.MOV.U32 R3, RZ, RZ, R52 ;  /* 0x000000ffff038224 */ /* 0x002fe200078e0034 */
[----:B------:R-:W-:-:S02]  /*28950*/  PRMT R42, RZ, 0x7610, R42 ;  /* 0x00007610ff2a7816 */ /* 0x000fc4000000002a */
[----:B------:R-:W-:Y:S01]  /*28960*/  PRMT R41, RZ, 0x7610, R41 ;  /* 0x00007610ff297816 */ /* 0x000fe20000000029 */
[----:B0-----:R-:W3:Y:S01]  /*28970*/  LDL R46, [R1+0x1ba8] ;  /* 0x001ba800012e7983 */ /* 0x001ee20000100800 */
[----:B------:R-:W-:-:S05]  /*28980*/  @!P0 IMAD.MOV.U32 R2, RZ, RZ, R47 ;  /* 0x000000ffff028224 */ /* 0x000fca00078e002f */
[----:B------:R4:W3:Y:S02]  /*28990*/  @!P0 LDG.E.U8 R43, desc[UR34][R2.64] ;  /* 0x00000022022b8981 */ /* 0x0008e4000c1e1100 */
[----:B----4-:R-:W-:Y:S02]  /*289a0*/  @!P0 IMAD.MOV.U32 R2, RZ, RZ, R49 ;  /* 0x000000ffff028224 */ /* 0x010fe400078e0031 */
[----:B------:R-:W-:-:S05]  /*289b0*/  @!P0 IMAD.MOV.U32 R3, RZ, RZ, R51 ;  /* 0x000000ffff038224 */ /* 0x000fca00078e0033 */
[----:B------:R0:W4:Y:S04]  /*289c0*/  @!P0 LDG.E.U8 R42, desc[UR34][R2.64] ;  /* 0x00000022022a8981 */ /* 0x000128000c1e1100 */
[----:B--2---:R1:W-:Y:S04]  /*289d0*/  STL [R1+0x3654], R44 ;  /* 0x0036542c01007387 */ /* 0x0043e80000100800 */
[----:B------:R-:W2:Y:S04]  /*289e0*/  LDL R47, [R1+0x1ba4] ;  /* 0x001ba400012f7983 */ /* 0x000ea80000100800 */
[----:B---3--:R-:W3:Y:S01]  /*289f0*/  LDL R45, [R1+0x1b9c] ;  /* 0x001b9c00012d7983 */ /* 0x008ee20000100800 */
[----:B0-----:R-:W-:-:S03]  /*28a00*/  @!P0 IMAD.MOV.U32 R2, RZ, RZ, R48 ;  /* 0x000000ffff028224 */ /* 0x001fc600078e0030 */
[----:B-1----:R-:W3:Y:S01]  /*28a10*/  LDL R44, [R1+0x1ba0] ;  /* 0x001ba000012c7983 */ /* 0x002ee20000100800 */
[----:B------:R-:W-:-:S05]  /*28a20*/  @!P0 IMAD.MOV.U32 R3, RZ, RZ, R50 ;  /* 0x000000ffff038224 */ /* 0x000fca00078e0032 */
[----:B------:R2:W3:Y:S04]  /*28a30*/  @!P0 LDG.E.U8 R41, desc[UR34][R2.64] ;  /* 0x0000002202298981 */ /* 0x0004e8000c1e1100 */
[----:B------:R-:W-:Y:S04]  /*28a40*/  STL [R1+0x3658], R43 ;  /* 0x0036582b01007387 */ /* 0x000fe80000100800 */
[----:B------:R-:W3:Y:S04]  /*28a50*/  LDL R49, [R1+0x1b98] ;  /* 0x001b980001317983 */ /* 0x000ee80000100800 */
[----:B----4-:R0:W-:Y:S04]  /*28a60*/  STL [R1+0x365c], R42 ;  /* 0x00365c2a01007387 */ /* 0x0101e80000100800 */
[----:B------:R-:W4:Y:S04]  /*28a70*/  LDL R50, [R1+0x1b94] ;  /* 0x001b940001327983 */ /* 0x000f280000100800 */
[----:B------:R-:W4:Y:S04]  /*28a80*/  LDL R48, [R1+0x1b90] ;  /* 0x001b900001307983 */ /* 0x000f280000100800 */
[----:B0-----:R-:W4:Y:S01]  /*28a90*/  LDL R42, [R1+0x1e60] ;  /* 0x001e6000012a7983 */ /* 0x001f220000100800 */
[----:B--2---:R-:W-:Y:S01]  /*28aa0*/  @!P0 IMAD.MOV.U32 R3, RZ, RZ, R47 ;  /* 0x000000ffff038224 */ /* 0x004fe200078e002f */
[----:B------:R-:W-:Y:S01]  /*28ab0*/  PRMT R40, RZ, 0x7610, R40 ;  /* 0x00007610ff287816 */ /* 0x000fe20000000028 */
[----:B------:R-:W-:-:S05]  /*28ac0*/  @!P0 IMAD.MOV.U32 R2, RZ, RZ, R46 ;  /* 0x000000ffff028224 */ /* 0x000fca00078e002e */
[----:B------:R0:W2:Y:S04]  /*28ad0*/  @!P0 LDG.E.U8 R40, desc[UR34][R2.64] ;  /* 0x0000002202288981 */ /* 0x0000a8000c1e1100 */
[----:B---3--:R1:W-:Y:S04]  /*28ae0*/  STL [R1+0x3660], R41 ;  /* 0x0036602901007387 */ /* 0x0083e80000100800 */
[----:B------:R-:W3:Y:S04]  /*28af0*/  LDL R47, [R1+0x1b8c] ;  /* 0x001b8c00012f7983 */ /* 0x000ee80000100800 */
[----:B-1----:R-:W2:Y:S01]  /*28b00*/  LDL R41, [R1+0x1e68] ;  /* 0x001e680001297983 */ /* 0x002ea20000100800 */
[----:B------:R-:W-:Y:S01]  /*28b10*/  PRMT R39, RZ, 0x7610, R39 ;  /* 0x00007610ff277816 */ /* 0x000fe20000000027 */
[----:B0-----:R-:W-:-:S02]  /*28b20*/  @!P0 IMAD.MOV.U32 R2, RZ, RZ, R44 ;  /* 0x000000ffff028224 */ /* 0x001fc400078e002c */
[----:B------:R-:W-:Y:S01]  /*28b30*/  @!P0 IMAD.MOV.U32 R3, RZ, RZ, R45 ;  /* 0x000000ffff038224 */ /* 0x000fe200078e002d */
[----:B------:R-:W-:-:S04]  /*28b40*/  PRMT R38, RZ, 0x7610, R38 ;  /* 0x00007610ff267816 */ /* 0x000fc80000000026 */
[----:B------:R0:W2:Y:S01]  /*28b50*/  @!P0 LDG.E.U8 R39, desc[UR34][R2.64] ;  /* 0x0000002202278981 */ /* 0x0000a2000c1e1100 */
[----:B------:R-:W-:Y:S01]  /*28b60*/  PRMT R37, RZ, 0x7610, R37 ;  /* 0x00007610ff257816 */ /* 0x000fe20000000025 */
[----:B0-----:R-:W-:Y:S02]  /*28b70*/  @!P0 IMAD.MOV.U32 R2, RZ, RZ, R49 ;  /* 0x000000ffff028224 */ /* 0x001fe400078e0031 */
[----:B----4-:R-:W-:-:S05]  /*28b80*/  @!P0 IMAD.MOV.U32 R3, RZ, RZ, R50 ;  /* 0x000000ffff038224 */ /* 0x010fca00078e0032 */
[----:B------:R0:W4:Y:S02]  /*28b90*/  @!P0 LDG.E.U8 R38, desc[UR34][R2.64] ;  /* 0x0000002202268981 */ /* 0x000124000c1e1100 */
[----:B0-----:R-:W-:Y:S02]  /*28ba0*/  @!P0 IMAD.MOV.U32 R2, RZ, RZ, R42 ;  /* 0x000000ffff028224 */ /* 0x001fe400078e002a */
[----:B------:R-:W-:-:S05]  /*28bb0*/  @!P0 IMAD.MOV.U32 R3, RZ, RZ, R48 ;  /* 0x000000ffff038224 */ /* 0x000fca00078e0030 */
[----:B------:R3:W4:Y:S01]  /*28bc0*/  @!P0 LDG.E.U8 R37, desc[UR34][R2.64] ;  /* 0x0000002202258981 */ /* 0x000722000c1e1100 */
[----:B------:R-:W-:Y:S01]  /*28bd0*/  PRMT R36, RZ, 0x7610, R36 ;  /* 0x00007610ff247816 */ /* 0x000fe20000000024 */
[----:B---3--:R-:W-:Y:S02]  /*28be0*/  @!P0 IMAD.MOV.U32 R3, RZ, RZ, R47 ;  /* 0x000000ffff038224 */ /* 0x008fe400078e002f */
[----:B--2---:R-:W-:-:S05]  /*28bf0*/  @!P0 IMAD.MOV.U32 R2, RZ, RZ, R41 ;  /* 0x000000ffff028224 */ /* 0x004fca00078e0029 */
[----:B------:R-:W2:Y:S04]  /*28c00*/  @!P0 LDG.E.U8 R36, desc[UR34][R2.64] ;  /* 0x0000002202248981 */ /* 0x000ea8000c1e1100 */
[----:B------:R0:W-:Y:S04]  /*28c10*/  STL [R1+0x3664], R40 ;  /* 0x0036642801007387 */ /* 0x0001e80000100800 */
[----:B------:R-:W3:Y:S04]  /*28c20*/  LDL R46, [R1+0x1b88] ;  /* 0x001b8800012e7983 */ /* 0x000ee80000100800 */
[----:B------:R-:W3:Y:S04]  /*28c30*/  LDL R45, [R1+0x1e70] ;  /* 0x001e7000012d7983 */ /* 0x000ee80000100800 */
[----:B------:R-:W3:Y:S04]  /*28c40*/  LDL R44, [R1+0x1b84] ;  /* 0x001b8400012c7983 */ /* 0x000ee80000100800 */
[----:B------:R-:W3:Y:S04]  /*28c50*/  LDL R43, [R1+0x1e78] ;  /* 0x001e7800012b7983 */ /* 0x000ee80000100800 */
[----:B------:R-:W-:Y:S04]  /*28c60*/  STL [R1+0x3668], R39 ;  /* 0x0036682701007387 */ /* 0x000fe80000100800 */
[----:B----4-:R1:W-:Y:S04]  /*28c70*/  STL [R1+0x366c], R38 ;  /* 0x00366c2601007387 */ /* 0x0103e80000100800 */
[----:B------:R-:W4:Y:S04]  /*28c80*/  LDL R42, [R1+0x1b80] ;  /* 0x001b8000012a7983 */ /* 0x000f280000100800 */
[----:B0-----:R-:W4:Y:S04]  /*28c90*/  LDL R40, [R1+0x1e80] ;  /* 0x001e800001287983 */ /* 0x001f280000100800 */
[----:B------:R-:W-:Y:S04]  /*28ca0*/  STL [R1+0x3670], R37 ;  /* 0x0036702501007387 */ /* 0x000fe80000100800 */
[----:B------:R-:W4:Y:S04]  /*28cb0*/  LDL R47, [R1+0x1b7c] ;  /* 0x001b7c00012f7983 */ /* 0x000f280000100800 */
[----:B-1----:R-:W4:Y:S04]  /*28cc0*/  LDL R38, [R1+0x1e88] ;  /* 0x001e880001267983 */ /* 0x002f280000100800 */
[----:B------:R-:W4:Y:S01]  /*28cd0*/  LDL R41, [R1+0x1e90] ;  /* 0x001e900001297983 */ /* 0x000f220000100800 */
[----:B------:R-:W-:-:S03]  /*28ce0*/  PRMT R35, RZ, 0x7610, R35 ;  /* 0x00007610ff237816 */ /* 0x000fc60000000023 */
[----:B--2---:R0:W-:Y:S04]  /*28cf0*/  STL [R1+0x3674], R36 ;  /* 0x0036742401007387 */ /* 0x0041e80000100800 */
[----:B0-----:R-:W2:Y:S01]  /*28d00*/  LDL R36, [R1+0x1b78] ;  /* 0x001b780001247983 */ /* 0x001ea20000100800 */
[----:B---3--:R-:W-:Y:S02]  /*28d10*/  @!P0 IMAD.MOV.U32 R2, RZ, RZ, R45 ;  /* 0x000000ffff028224 */ /* 0x008fe400078e002d */
[----:B------:R-:W-:Y:S01]  /*28d20*/  @!P0 IMAD.MOV.U32 R3, RZ, RZ, R46 ;  /* 0x000000ffff038224 */ /* 0x000fe200078e002e */
[----:B------:R-:W-:Y:S02]  /*28d30*/  PRMT R34, RZ, 0x7610, R34 ;  /* 0x00007610ff227816 */ /* 0x000fe40000000022 */
[----:B------:R-:W-:-:S02]  /*28d40*/  PRMT R33, RZ, 0x7610, R33 ;  /* 0x00007610ff217816 */ /* 0x000fc40000000021 */
[----:B------:R-:W-:Y:S02]  /*28d50*/  PRMT R32, RZ, 0x7610, R32 ;  /* 0x00007610ff207816 */ /* 0x000fe40000000020 */
[----:B------:R-:W-:Y:S01]  /*28d60*/  PRMT R31, RZ, 0x7610, R31 ;  /* 0x00007610ff1f7816 */ /* 0x000fe2000000001f */
[----:B------:R0:W3:Y:S04]  /*28d70*/  @!P0 LDG.E.U8 R35, desc[UR34][R2.64] ;  /* 0x0000002202238981 */ /* 0x0000e8000c1e1100 */
[----:B------:R-:W3:Y:S01]  /*28d80*/  LDL R45, [R1+0x1e98] ;  /* 0x001e9800012d7983 */ /* 0x000ee20000100800 */
[----:B0-----:R-:W-:Y:S02]  /*28d90*/  @!P0 IMAD.MOV.U32 R2, RZ, RZ, R43 ;  /* 0x000000ffff028224 */ /* 0x001fe400078e002b */
[----:B------:R-:W-:-:S05]  /*28da0*/  @!P0 IMAD.MOV.U32 R3, RZ, RZ, R44 ;  /* 0x000000ffff038224 */ /* 0x000fca00078e002c */
[----:B------:R4:W3:Y:S02]  /*28db0*/  @!P0 LDG.E.U8 R34, desc[UR34][R2.64] ;  /* 0x0000002202228981 */ /* 0x0008e4000c1e1100 */
[----:B----4-:R-:W-:Y:S02]  /*28dc0*/  @!P0 IMAD.MOV.U32 R2, RZ, RZ, R40 ;  /* 0x000000ffff028224 */ /* 0x010fe400078e0028 */
[----:B------:R-:W-:-:S05]  /*28dd0*/  @!P0 IMAD.MOV.U32 R3, RZ, RZ, R42 ;  /* 0x000000ffff038224 */ /* 0x000fca00078e002a */
[----:B------:R0:W4:Y:S02]  /*28de0*/  @!P0 LDG.E.U8 R33, desc[UR34][R2.64] ;  /* 0x0000002202218981 */ /* 0x000124000c1e1100 */
[----:B0-----:R-:W-:Y:S02]  /*28df0*/  @!P0 IMAD.MOV.U32 R2, RZ, RZ, R38 ;  /* 0x000000ffff028224 */ /* 0x001fe400078e0026 */
[----:B------:R-:W-:-:S05]  /*28e00*/  @!P0 IMAD.MOV.U32 R3, RZ, RZ, R47 ;  /* 0x000000ffff038224 */ /* 0x000fca00078e002f */
[----:B------:R0:W4:Y:S02]  /*28e10*/  @!P0 LDG.E.U8 R32, desc[UR34][R2.64] ;  /* 0x0000002202208981 */ /* 0x000124000c1e1100 */
[----:B0-----:R-:W-:Y:S02]  /*28e20*/  @!P0 IMAD.MOV.U32 R2, RZ, RZ, R41 ;  /* 0x000000ffff028224 */ /* 0x001fe400078e0029 */
[----:B--2---:R-:W-:-:S05]  /*28e30*/  @!P0 IMAD.MOV.U32 R3, RZ, RZ, R36 ;  /* 0x000000ffff038224 */ /* 0x004fca00078e0024 */
[----:B------:R-:W2:Y:S04]  /*28e40*/  @!P0 LDG.E.U8 R31, desc[UR34][R2.64] ;  /* 0x00000022021f8981 */ /* 0x000ea8000c1e1100 */
[----:B---3--:R0:W-:Y:S04]  /*28e50*/  STL [R1+0x3678], R35 ;  /* 0x0036782301007387 */ /* 0x0081e80000100800 */
[----:B------:R-:W3:Y:S04]  /*28e60*/  LDL R46, [R1+0x1e5c] ;  /* 0x001e5c00012e7983 */ /* 0x000ee80000100800 */
[----:B------:R-:W3:Y:S04]  /*28e70*/  LDL R44, [R1+0x1e64] ;  /* 0x001e6400012c7983 */ /* 0x000ee80000100800 */
[----:B------:R-:W3:Y:S04]  /*28e80*/  LDL R43, [R1+0x1ea0] ;  /* 0x001ea000012b7983 */ /* 0x000ee80000100800 */
[----:B------:R-:W3:Y:S04]  /*28e90*/  LDL R39, [R1+0x1ea8] ;  /* 0x001ea80001277983 */ /* 0x000ee80000100800 */
[----:B------:R1:W-:Y:S04]  /*28ea0*/  STL [R1+0x367c], R34 ;  /* 0x00367c2201007387 */ /* 0x0003e80000100800 */
[----:B------:R-:W3:Y:S04]  /*28eb0*/  LDL R42, [R1+0x1e6c] ;  /* 0x001e6c00012a7983 */ /* 0x000ee80000100800 */
[----:B------:R-:W3:Y:S04]  /*28ec0*/  LDL R40, [R1+0x1e74] ;  /* 0x001e740001287983 */ /* 0x000ee80000100800 */
[----:B------:R-:W3:Y:S04]  /*28ed0*/  LDL R37, [R1+0x1eb0] ;  /* 0x001eb00001257983 */ /* 0x000ee80000100800 */
[----:B----4-:R4:W-:Y:S04]  /*28ee0*/  STL [R1+0x3680], R33 ;  /* 0x0036802101007387 */ /* 0x0109e80000100800 */
[----:B------:R-:W3:Y:S04]  /*28ef0*/  LDL R38, [R1+0x1e7c] ;  /* 0x001e7c0001267983 */ /* 0x000ee80000100800 */
[----:B0-----:R-:W3:Y:S04]  /*28f00*/  LDL R35, [R1+0x1eb8] ;  /* 0x001eb80001237983 */ /* 0x001ee80000100800 */
[----:B------:R0:W-:Y:S04]  /*28f10*/  STL [R1+0x3684], R32 ;  /* 0x0036842001007387 */ /* 0x0001e80000100800 */
[----:B------:R-:W3:Y:S04]  /*28f20*/  LDL R36, [R1+0x1ec0] ;  /* 0x001ec00001247983 */ /* 0x000ee80000100800 */
[----:B------:R-:W3:Y:S04]  /*28f30*/  LDL R41, [R1+0x1e84] ;  /* 0x001e840001297983 */ /* 0x000ee80000100800 */
[----:B--2---:R2:W-:Y:S04]  /*28f40*/  STL [R1+0x3688], R31 ;  /* 0x0036881f01007387 */ /* 0x0045e80000100800 */
[----:B-1----:R-:W3:Y:S04]  /*28f50*/  LDL R34, [R1+0x1e8c] ;  /* 0x001e8c0001227983 */ /* 0x002ee80000100800 */
[----:B----4-:R-:W4:Y:S04]  /*28f60*/  LDL R33, [R1+0x1ec8] ;  /* 0x001ec80001217983 */ /* 0x010f280000100800 */
[----:B0-----:R-:W4:Y:S04]  /*28f70*/  LDL R32, [R1+0x1e94] ;  /* 0x001e940001207983 */ /* 0x001f280000100800 */
[----:B--2---:R-:W2:Y:S01]  /*28f80*/  LDL R31, [R1+0x1ed0] ;  /* 0x001ed000011f7983 */ /* 0x004ea20000100800 */
[----:B------:R-:W-:Y:S01]  /*28f90*/  PRMT R30, RZ, 0x7610, R30 ;  /* 0x00007610ff1e7816 */ /* 0x000fe2000000001e */
[----:B------:R-:W-:-:S02]  /*28fa0*/  @!P0 IMAD.MOV.U32 R2, RZ, RZ, R45 ;  /* 0x000000ffff028224 */ /* 0x000fc400078e002d */
[----:B---3--:R-:W-:Y:S01]  /*28fb0*/  @!P0 IMAD.MOV.U32 R3, RZ, RZ, R46 ;  /* 0x000000ffff038224 */ /* 0x008fe200078e002e */
[----:B------:R-:W-:Y:S02]  /*28fc0*/  PRMT R29, RZ, 0x7610, R29 ;  /* 0x00007610ff1d7816 */ /* 0x000fe4000000001d */
[----:B------:R-:W-:Y:S02]  /*28fd0*/  PRMT R28, RZ, 0x7610, R28 ;  /* 0x00007610ff1c7816 */ /* 0x000fe4000000001c */
[----:B------:R-:W-:Y:S02]  /*28fe0*/  PRMT R27, RZ, 0x7610, R27 ;  /* 0x00007610ff1b7816 */ /* 0x000fe4000000001b */
[----:B------:R-:W-:Y:S01]  /*28ff0*/  PRMT R26, RZ, 0x7610, R26 ;  /* 0x00007610ff1a7816 */ /* 0x000fe2000000001a */
[----:B------:R0:W3:Y:S01]  /*29000*/  @!P0 LDG.E.U8 R30, desc[UR34][R2.64] ;  /* 0x00000022021e8981 */ /* 0x0000e2000c1e1100 */
[----:B------:R-:W-:Y:S02]  /*29010*/  PRMT R25, RZ, 0x7610, R25 ;  /* 0x00007610ff197816 */ /* 0x000fe40000000019 */
[----:B------:R-:W-:-:S02]  /*29020*/  PRMT R24, RZ, 0x7610, R24 ;  /* 0x00007610ff187816 */ /* 0x000fc40000000018 */
[----:B------:R-:W-:Y:S02]  /*29030*/  PRMT R23, RZ, 0x7610, R23 ;  /* 0x00007610ff177816 */ /* 0x000fe40000000017 */
[----:B------:R-:W-:Y:S02]  /*29040*/  PRMT R22, RZ, 0x7610, R22 ;  /* 0x00007610ff167816 */ /* 0x000fe40000000016 */
[----:B------:R-:W-:Y:S02]  /*29050*/  PRMT R21, RZ, 0x7610, R21 ;  /* 0x00007610ff157816 */ /* 0x000fe40000000015 */
[----:B------:R-:W-:Y:S02]  /*29060*/  PRMT R20, RZ, 0x7610, R20 ;  /* 0x00007610ff147816 */ /* 0x000fe40000000014 */
[----:B------:R-:W-:Y:S02]  /*29070*/  PRMT R19, RZ, 0x7610, R19 ;  /* 0x00007610ff137816 */ /* 0x000fe40000000013 */
[----:B------:R-:W-:Y:S01]  /*29080*/  PRMT R18, RZ, 0x7610, R18 ;  /* 0x00007610ff127816 */ /* 0x000fe20000000012 */
[----:B------:R-:W3:Y:S01]  /*29090*/  LDL R45, [R1+0x1f30] ;  /* 0x001f3000012d7983 */ /* 0x000ee20000100800 */
[----:B0-----:R-:W-:-:S02]  /*290a0*/  @!P0 IMAD.MOV.U32 R2, RZ, RZ, R43 ;  /* 0x000000ffff028224 */ /* 0x001fc400078e002b */
[----:B------:R-:W-:Y:S01]  /*290b0*/  @!P0 IMAD.MOV.U32 R3, RZ, RZ, R44 ;  /* 0x000000ffff038224 */ /* 0x000fe200078e002c */
[----:B------:R-:W3:Y:S04]  /*290c0*/  LDL R46, [R1+0x1ef4] ;  /* 0x001ef400012e7983 */ /* 0x000ee80000100800 */
[----:B------:R-:W3:Y:S04]  /*290d0*/  LDL R44, [R1+0x1efc] ;  /* 0x001efc00012c7983 */ /* 0x000ee80000100800 */
[----:B------:R0:W3:Y:S04]  /*290e0*/  @!P0 LDG.E.U8 R29, desc[UR34][R2.64] ;  /* 0x00000022021d8981 */ /* 0x0000e8000c1e1100 */
[----:B------:R-:W3:Y:S01]  /*290f0*/  LDL R43, [R1+0x1f38] ;  /* 0x001f3800012b7983 */ /* 0x000ee20000100800 */
[----:B0-----:R-:W-:-:S02]  /*29100*/  @!P0 IMAD.MOV.U32 R2, RZ, RZ, R39 ;  /* 0x000000ffff028224 */ /* 0x001fc400078e0027 */
[----:B------:R-:W-:Y:S01]  /*29110*/  @!P0 IMAD.MOV.U32 R3, RZ, RZ, R42 ;  /* 0x000000ffff038224 */ /* 0x000fe200078e002a */
[----:B------:R-:W3:Y:S04]  /*29120*/  LDL R39, [R1+0x1ed8] ;  /* 0x001ed80001277983 */ /* 0x000ee80000100800 */
[----:B------:R-:W3:Y:S04]  /*29130*/  LDL R42, [R1+0x1eb4] ;  /* 0x001eb400012a7983 */ /* 0x000ee80000100800 */
[----:B------:R0:W3:Y:S02]  /*29140*/  @!P0 LDG.E.U8 R28, desc[UR34][R2.64] ;  /* 0x00000022021c8981 */ /* 0x0000e4000c1e1100 */
        /* <DEDUP_REMOVED lines=11> */
[----:B------:R-:W3:Y:S01]  /*29200*/  LDL R36, [R1+0x1eac] ;  /* 0x001eac0001247983 */ /* 0x000ee20000100800 */
[----:B------:R-:W-:-:S03]  /*29210*/  @!P0 IMAD.MOV.U32 R3, RZ, RZ, R41 ;  /* 0x000000ffff038224 */ /* 0x000fc600078e0029 */
[----:B------:R-:W3:Y:S04]  /*29220*/  LDL R41, [R1+0x1ef0] ;  /* 0x001ef00001297983 */ /* 0x000ee80000100800 */
[----:B------:R0:W3:Y:S02]  /*29230*/  @!P0 LDG.E.U8 R25, desc[UR34][R2.64] ;  /* 0x0000002202198981 */ /* 0x0000e4000c1e1100 */
[----:B0-----:R-:W-:Y:S02]  /*29240*/  @!P0 IMAD.MOV.U32 R3, RZ, RZ, R34 ;  /* 0x000000ffff038224 */ /* 0x001fe400078e0022 */
[----:B----4-:R-:W-:Y:S01]  /*29250*/  @!P0 IMAD.MOV.U32 R2, RZ, RZ, R33 ;  /* 0x000000ffff028224 */ /* 0x010fe200078e0021 */
[----:B------:R-:W4:Y:S04]  /*29260*/  LDL R34, [R1+0x1ebc] ;  /* 0x001ebc0001227983 */ /* 0x000f280000100800 */
[----:B------:R-:W4:Y:S04]  /*29270*/  LDL R33, [R1+0x1ef8] ;  /* 0x001ef80001217983 */ /* 0x000f280000100800 */
[----:B------:R2:W4:Y:S02]  /*29280*/  @!P0 LDG.E.U8 R24, desc[UR34][R2.64] ;  /* 0x0000002202188981 */ /* 0x000524000c1e1100 */
[----:B--2---:R-:W-:-:S02]  /*29290*/  @!P0 IMAD.MOV.U32 R2, RZ, RZ, R31 ;  /* 0x000000ffff028224 */ /* 0x004fc400078e001f */
[----:B------:R-:W-:Y:S01]  /*292a0*/  @!P0 IMAD.MOV.U32 R3, RZ, RZ, R32 ;  /* 0x000000ffff038224 */ /* 0x000fe200078e0020 */
[----:B------:R-:W2:Y:S04]  /*292b0*/  LDL R31, [R1+0x1f00] ;  /* 0x001f0000011f7983 */ /* 0x000ea80000100800 */
[----:B------:R-:W2:Y:S04]  /*292c0*/  LDL R32, [R1+0x1ec4] ;  /* 0x001ec40001207983 */ /* 0x000ea80000100800 */
[----:B------:R3:W2:Y:S02]  /*292d0*/  @!P0 LDG.E.U8 R23, desc[UR34][R2.64] ;  /* 0x0000002202178981 */ /* 0x0006a4000c1e1100 */
[----:B---3--:R-:W-:-:S02]  /*292e0*/  @!P0 IMAD.MOV.U32 R2, RZ, RZ, R39 ;  /* 0x000000ffff028224 */ /* 0x008fc400078e0027 */
[----:B------:R-:W3:Y:S01]  /*292f0*/  LDL R39, [R1+0x1f08] ;  /* 0x001f080001277983 */ /* 0x000ee20000100800 */
[----:B------:R-:W-:-:S03]  /*29300*/  @!P0 IMAD.MOV.U32 R3, RZ, RZ, R40 ;  /* 0x000000ffff038224 */ /* 0x000fc600078e0028 */
[----:B------:R-:W3:Y:S04]  /*29310*/  LDL R40, [R1+0x1ecc] ;  /* 0x001ecc0001287983 */ /* 0x000ee80000100800 */
[----:B------:R0:W3:Y:S02]  /*29320*/  @!P0 LDG.E.U8 R22, desc[UR34][R2.64] ;  /* 0x0000002202168981 */ /* 0x0000e4000c1e1100 */
[----:B0-----:R-:W-:Y:S02]  /*29330*/  @!P0 IMAD.MOV.U32 R2, RZ, RZ, R37 ;  /* 0x000000ffff028224 */ /* 0x001fe400078e0025 */
        /* <DEDUP_REMOVED lines=11> */
[----:B------:R-:W-:Y:S01]  /*293f0*/  PRMT R17, RZ, 0x7610, R17 ;  /* 0x00007610ff117816 */ /* 0x000fe20000000011 */
[----:B------:R-:W3:Y:S04]  /*29400*/  LDL R41, [R1+0x1f54] ;  /* 0x001f540001297983 */ /* 0x000ee80000100800 */
[----:B------:R4:W3:Y:S04]  /*29410*/  @!P0 LDG.E.U8 R19, desc[UR34][R2.64] ;  /* 0x0000002202138981 */ /* 0x0008e8000c1e1100 */
[----:B------:R-:W3:Y:S01]  /*29420*/  LDL R42, [R1+0x1f04] ;  /* 0x001f0400012a7983 */ /* 0x000ee20000100800 */
[----:B----4-:R-:W-:-:S02]  /*29430*/  @!P0 IMAD.MOV.U32 R3, RZ, RZ, R34 ;  /* 0x000000ffff038224 */ /* 0x010fc400078e0022 */
[----:B------:R-:W-:Y:S01]  /*29440*/  @!P0 IMAD.MOV.U32 R2, RZ, RZ, R33 ;  /* 0x000000ffff028224 */ /* 0x000fe200078e0021 */
[----:B------:R-:W4:Y:S04]  /*29450*/  LDL R34, [R1+0x1ee4] ;  /* 0x001ee40001227983 */ /* 0x000f280000100800 */
[----:B------:R-:W4:Y:S04]  /*29460*/  LDL R33, [R1+0x1f20] ;  /* 0x001f200001217983 */ /* 0x000f280000100800 */
[----:B------:R2:W4:Y:S02]  /*29470*/  @!P0 LDG.E.U8 R18, desc[UR34][R2.64] ;  /* 0x0000002202128981 */ /* 0x000524000c1e1100 */
[----:B--2---:R-:W-:-:S02]  /*29480*/  @!P0 IMAD.MOV.U32 R2, RZ, RZ, R31 ;  /* 0x000000ffff028224 */ /* 0x004fc400078e001f */
[----:B------:R-:W-:Y:S01]  /*29490*/  @!P0 IMAD.MOV.U32 R3, RZ, RZ, R32 ;  /* 0x000000ffff038224 */ /* 0x000fe200078e0020 */
[----:B------:R-:W2:Y:S04]  /*294a0*/  LDL R31, [R1+0x1f28] ;  /* 0x001f2800011f7983 */ /* 0x000ea80000100800 */
[----:B------:R-:W2:Y:S01]  /*294b0*/  LDL R32, [R1+0x1eec] ;  /* 0x001eec0001207983 */ /* 0x000ea20000100800 */
[----:B------:R-:W-:-:S03]  /*294c0*/  PRMT R16, RZ, 0x7610, R16 ;  /* 0x00007610ff107816 */ /* 0x000fc60000000010 */
[----:B------:R3:W2:Y:S01]  /*294d0*/  @!P0 LDG.E.U8 R17, desc[UR34][R2.64] ;  /* 0x0000002202118981 */ /* 0x0006a2000c1e1100 */
[----:B------:R-:W-:Y:S02]  /*294e0*/  PRMT R15, RZ, 0x7610, R15 ;  /* 0x00007610ff0f7816 */ /* 0x000fe4000000000f */
[----:B------:R-:W-:Y:S02]  /*294f0*/  PRMT R14, RZ, 0x7610, R14 ;  /* 0x00007610ff0e7816 */ /* 0x000fe4000000000e */
[----:B------:R-:W-:Y:S01]  /*29500*/  PRMT R13, RZ, 0x7610, R13 ;  /* 0x00007610ff0d7816 */ /* 0x000fe2000000000d */
[----:B---3--:R-:W-:Y:S02]  /*29510*/  @!P0 IMAD.MOV.U32 R2, RZ, RZ, R39 ;  /* 0x000000ffff028224 */ /* 0x008fe400078e0027 */
        /* <DEDUP_REMOVED lines=23> */
[----:B------:R-:W-:Y:S02]  /*29690*/  PRMT R12, RZ, 0x7610, R12 ;  /* 0x00007610ff0c7816 */ /* 0x000fe4000000000c */
[----:B------:R-:W-:-:S04]  /*296a0*/  PRMT R11, RZ, 0x7610, R11 ;  /* 0x00007610ff0b7816 */ /* 0x000fc8000000000b */
[----:B------:R0:W2:Y:S01]  /*296b0*/  @!P0 LDG.E.U8 R12, desc[UR34][R2.64] ;  /* 0x00000022020c8981 */ /* 0x0000a2000c1e1100 */
[----:B------:R-:W-:Y:S01]  /*296c0*/  PRMT R10, RZ, 0x7610, R10 ;  /* 0x00007610ff0a7816 */ /* 0x000fe2000000000a */
[----:B0-----:R-:W-:Y:S02]  /*296d0*/  @!P0 IMAD.MOV.U32 R2, RZ, RZ, R45 ;  /* 0x000000ffff028224 */ /* 0x001fe400078e002d */
[----:B------:R-:W-:-:S05]  /*296e0*/  @!P0 IMAD.MOV.U32 R3, RZ, RZ, R46 ;  /* 0x000000ffff038224 */ /* 0x000fca00078e002e */
        /* <DEDUP_REMOVED lines=10> */
[----:B---3--:R-:W-:Y:S02]  /*29790*/  @!P0 IMAD.MOV.U32 R2, RZ, RZ, R39 ;  /* 0x000000ffff028224 */ /* 0x008fe400078e0027 */
[----:B------:R-:W-:-:S05]  /*297a0*/  @!P0 IMAD.MOV.U32 R3, RZ, RZ, R40 ;  /* 0x000000ffff038224 */ /* 0x000fca00078e0028 */
[----:B------:R0:W3:Y:S01]  /*297b0*/  @!P0 LDG.E.U8 R8, desc[UR34][R2.64] ;  /* 0x0000002202088981 */ /* 0x0000e2000c1e1100 */
[----:B------:R-:W-:Y:S01]  /*297c0*/  PRMT R6, RZ, 0x7610, R6 ;  /* 0x00007610ff067816 */ /* 0x000fe20000000006 */
[----:B0-----:R-:W-:Y:S02]  /*297d0*/  @!P0 IMAD.MOV.U32 R2, RZ, RZ, R37 ;  /* 0x000000ffff028224 */ /* 0x001fe400078e0025 */
[----:B------:R-:W-:-:S05]  /*297e0*/  @!P0 IMAD.MOV.U32 R3, RZ, RZ, R38 ;  /* 0x000000ffff038224 */ /* 0x000fca00078e0026 */
[----:B------:R0:W3:Y:S01]  /*297f0*/  @!P0 LDG.E.U8 R7, desc[UR34][R2.64] ;  /* 0x0000002202078981 */ /* 0x0000e2000c1e1100 */
[----:B------:R-:W-:Y:S01]  /*29800*/  PRMT R5, RZ, 0x7610, R5 ;  /* 0x00007610ff057816 */ /* 0x000fe20000000005 */
[----:B0-----:R-:W-:Y:S02]  /*29810*/  @!P0 IMAD.MOV.U32 R2, RZ, RZ, R35 ;  /* 0x000000ffff028224 */ /* 0x001fe400078e0023 */
[----:B------:R-:W-:-:S05]  /*29820*/  @!P0 IMAD.MOV.U32 R3, RZ, RZ, R36 ;  /* 0x000000ffff038224 */ /* 0x000fca00078e0024 */
[----:B------:R4:W3:Y:S02]  /*29830*/  @!P0 LDG.E.U8 R6, desc[UR34][R2.64] ;  /* 0x0000002202068981 */ /* 0x0008e4000c1e1100 */
[----:B----4-:R-:W-:Y:S02]  /*29840*/  @!P0 IMAD.MOV.U32 R3, RZ, RZ, R34 ;  /* 0x000000ffff038224 */ /* 0x010fe400078e0022 */
[----:B------:R-:W-:Y:S02]  /*29850*/  @!P0 IMAD.MOV.U32 R2, RZ, RZ, R33 ;  /* 0x000000ffff028224 */ /* 0x000fe400078e0021 */
[----:B------:R-:W-:Y:S04]  /*29860*/  LDS.U8 R33, [R0+UR4+0x8] ;  /* 0x0000080400217984 */ /* 0x000fe80008000000 */
[----:B------:R2:W4:Y:S02]  /*29870*/  @!P0 LDG.E.U8 R5, desc[UR34][R2.64] ;  /* 0x0000002202058981 */ /* 0x000524000c1e1100 */
[----:B--2---:R-:W-:-:S02]  /*29880*/  @!P0 IMAD.MOV.U32 R2, RZ, RZ, R31 ;  /* 0x000000ffff028224 */ /* 0x004fc400078e001f */
[----:B------:R-:W-:Y:S01]  /*29890*/  @!P0 IMAD.MOV.U32 R3, RZ, RZ, R32 ;  /* 0x000000ffff038224 */ /* 0x000fe200078e0020 */
[----:B------:R-:W0:Y:S04]  /*298a0*/  LDS.U8 R31, [R0+UR4+0x210] ;  /* 0x00021004001f7984 */ /* 0x000e280008000000 */
[----:B------:R-:W1:Y:S04]  /*298b0*/  LDS.U8 R32, [R0+UR4+0x318] ;  /* 0x0003180400207984 */ /* 0x000e680008000000 */
[----:B0-----:R-:W-:Y:S04]  /*298c0*/  STL [R1+0x134c], R31 ;  /* 0x00134c1f01007387 */ /* 0x001fe80000100800 */
[----:B------:R-:W0:Y:S04]  /*298d0*/  LDS.U8 R31, [R0+UR4+0x100] ;  /* 0x00010004001f7984 */ /* 0x000e280008000000 */
[----:B-1----:R-:W-:Y:S04]  /*298e0*/  STL [R1+0x1348], R32 ;  /* 0x0013482001007387 */ /* 0x002fe80000100800 */
[----:B------:R-:W1:Y:S04]  /*298f0*/  LDS.U8 R32, [R0+UR4+0x218] ;  /* 0x0002180400207984 */ /* 0x000e680008000000 */
[----:B------:R-:W-:Y:S04]  /*29900*/  STL [R1+0x1130], R33 ;  /* 0x0011302101007387 */ /* 0x000fe80000100800 */
[----:B------:R-:W2:Y:S04]  /*29910*/  LDS.U8 R33, [R0+UR4+0x310] ;  /* 0x0003100400217984 */ /* 0x000ea80008000000 */
[----:B0-----:R-:W-:Y:S04]  /*29920*/  STL [R1+0x112c], R31 ;  /* 0x00112c1f01007387 */ /* 0x001fe80000100800 */
[----:B------:R-:W0:Y:S04]  /*29930*/  LDS.U8 R31, [R0+UR4+0x1000] ;  /* 0x00100004001f7984 */ /* 0x000e280008000000 */
[----:B-1----:R-:W-:Y:S04]  /*29940*/  STL [R1+0x1f58], R32 ;  /* 0x001f582001007387 */ /* 0x002fe80000100800 */
[----:B------:R-:W1:Y:S04]  /*29950*/  LDS.U8 R32, [R0+UR4+0x1108] ;  /* 0x0011080400207984 */ /* 0x000e680008000000 */
[----:B--2---:R-:W-:Y:S04]  /*29960*/  STL [R1+0x1350], R33 ;  /* 0x0013502101007387 */ /* 0x004fe80000100800 */
        /* <DEDUP_REMOVED lines=103> */
[----:B0-----:R0:W-:Y:S04]  /*29fe0*/  STL [R1+0x207c], R31 ;  /* 0x00207c1f01007387 */ /* 0x0011e80000100800 */
[----:B-1----:R-:W-:Y:S04]  /*29ff0*/  STL [R1+0x1284], R32 ;  /* 0x0012842001007387 */ /* 0x002fe80000100800 */
[----:B------:R-:W1:Y:S01]  /*2a000*/  LDS.U8 R32, [R0+UR4+0x1288] ;  /* 0x0012880400207984 */ /* 0x000e620008000000 */
[----:B------:R-:W-:-:S03]  /*2a010*/  PRMT R4, RZ, 0x7610, R4 ;  /* 0x00007610ff047816 */ /* 0x000fc60000000004 */
[----:B--2---:R-:W-:Y:S04]  /*2a020*/  STL [R1+0x1280], R33 ;  /* 0x0012802101007387 */ /* 0x004fe80000100800 */
[----:B------:R-:W-:Y:S04]  /*2a030*/  STL [R1+0x2a48], R0 ;  /* 0x002a480001007387 */ /* 0x000fe80000100800 */
[----:B------:R-:W2:Y:S04]  /*2a040*/  LDS.U8 R33, [R0+UR4+0x1380] ;  /* 0x0013800400217984 */ /* 0x000ea80008000000 */
[----:B------:R3:W4:Y:S01]  /*2a050*/  @!P0 LDG.E.U8 R4, desc[UR34][R2.64] ;  /* 0x0000002202048981 */ /* 0x000722000c1e1100 */
[----:B0-----:R-:W-:-:S05]  /*2a060*/  LOP3.LUT R31, R0, 0x20, RZ, 0x3c, !PT ;  /* 0x00000020001f7812 */ /* 0x001fca00078e3cff */
[----:B------:R-:W-:Y:S04]  /*2a070*/  LDS.U8 R34, [R31+UR4+0x280] ;  /* 0x000280041f227984 */ /* 0x000fe80008000000 */
[----:B---3--:R-:W-:Y:S04]  /*2a080*/  LDS.U8 R3, [R0+UR4] ;  /* 0x0000000400037984 */ /* 0x008fe80008000000 */
[----:B------:R-:W-:Y:S04]  /*2a090*/  LDS.U8 R2, [R0+UR4+0x108] ;  /* 0x0001080400027984 */ /* 0x000fe80008000000 */
[----:B------:R-:W-:Y:S04]  /*2a0a0*/  LDS.U8 R0, [R31+UR4+0x108] ;  /* 0x000108041f007984 */ /* 0x000fe80008000000 */
[----:B-1----:R-:W-:Y:S04]  /*2a0b0*/  STL [R1+0x2088], R32 ;  /* 0x0020882001007387 */ /* 0x002fe80000100800 */
[----:B------:R-:W0:Y:S04]  /*2a0c0*/  LDS.U8 R32, [R31+UR4] ;  /* 0x000000041f207984 */ /* 0x000e280008000000 */
[----:B--2---:R-:W-:Y:S04]  /*2a0d0*/  STL [R1+0x2084], R33 ;  /* 0x0020842101007387 */ /* 0x004fe80000100800 */
[----:B------:R-:W1:Y:S04]  /*2a0e0*/  LDS.U8 R33, [R31+UR4+0x210] ;  /* 0x000210041f217984 */ /* 0x000e680008000000 */
[----:B0-----:R-:W-:Y:S04]  /*2a0f0*/  STL [R1+0x1168], R32 ;  /* 0x0011682001007387 */ /* 0x001fe80000100800 */
[----:B------:R-:W0:Y:S04]  /*2a100*/  LDS.U8 R32, [R31+UR4+0x318] ;  /* 0x000318041f207984 */ /* 0x000e280008000000 */
[----:B------:R-:W-:Y:S04]  /*2a110*/  STL [R1+0x1164], R0 ;  /* 0x0011640001007387 */ /* 0x000fe80000100800 */
[----:B------:R-:W2:Y:S04]  /*2a120*/  LDS.U8 R0, [R31+UR4+0x8] ;  /* 0x000008041f007984 */ /* 0x000ea80008000000 */
[----:B-1----:R-:W-:Y:S04]  /*2a130*/  STL [R1+0x1f90], R33 ;  /* 0x001f902101007387 */ /* 0x002fe80000100800 */
[----:B------:R-:W1:Y:S04]  /*2a140*/  LDS.U8 R33, [R31+UR4+0x100] ;  /* 0x000100041f217984 */ /* 0x000e680008000000 */
[----:B0-----:R-:W-:Y:S04]  /*2a150*/  STL [R1+0x1f8c], R32 ;  /* 0x001f8c2001007387 */ /* 0x001fe80000100800 */
[----:B------:R-:W0:Y:S04]  /*2a160*/  LDS.U8 R32, [R31+UR4+0x218] ;  /* 0x000218041f207984 */ /* 0x000e280008000000 */
[----:B--2---:R-:W-:Y:S04]  /*2a170*/  STL [R1+0x1170], R0 ;  /* 0x0011700001007387 */ /* 0x004fe80000100800 */
        /* <DEDUP_REMOVED lines=82> */
[----:B--2---:R0:W-:Y:S04]  /*2a6a0*/  STL [R1+0x20a8], R0 ;  /* 0x0020a80001007387 */ /* 0x0041e80000100800 */
[----:B------:R-:W2:Y:S04]  /*2a6b0*/  LDS.U8 R32, [R31+UR4+0x90] ;  /* 0x000090041f207984 */ /* 0x000ea80008000000 */
[----:B0-----:R-:W3:Y:S04]  /*2a6c0*/  LDL R0, [R1+0x2150] ;  /* 0x0021500001007983 */ /* 0x001ee80000100800 */
[----:B-1----:R-:W-:Y:S04]  /*2a6d0*/  STL [R1+0x20a4], R33 ;  /* 0x0020a42101007387 */ /* 0x002fe80000100800 */
[----:B------:R-:W0:Y:S04]  /*2a6e0*/  LDS.U8 R33, [R31+UR4+0x198] ;  /* 0x000198041f217984 */ /* 0x000e280008000000 */
        /* <DEDUP_REMOVED lines=27> */
[----:B--2---:R-:W-:Y:S04]  /*2a8a0*/  STL [R1+0x20c8], R34 ;  /* 0x0020c82201007387 */ /* 0x004fe80000100800 */
[----:B-1----:R-:W-:Y:S04]  /*2a8b0*/  STL [R1+0x20c4], R32 ;  /* 0x0020c42001007387 */ /* 0x002fe80000100800 */
[----:B---3--:R-:W0:Y:S04]  /*2a8c0*/  LDS.U8 R33, [R0+UR4] ;  /* 0x0000000400217984 */ /* 0x008e280008000000 */
[----:B------:R-:W1:Y:S04]  /*2a8d0*/  LDS.U8 R31, [R0+UR4+0x108] ;  /* 0x00010804001f7984 */ /* 0x000e680008000000 */
[----:B------:R-:W2:Y:S04]  /*2a8e0*/  LDS.U8 R32, [R0+UR4+0x210] ;  /* 0x0002100400207984 */ /* 0x000ea80008000000 */
[----:B------:R-:W-:Y:S04]  /*2a8f0*/  LDS.U8 R34, [R0+UR4+0x280] ;  /* 0x0002800400227984 */ /* 0x000fe80008000000 */
        /* <DEDUP_REMOVED lines=91> */
[----:B-1----:R0:W-:Y:S04]  /*2aeb0*/  STL [R1+0x20e8], R31 ;  /* 0x0020e81f01007387 */ /* 0x0021e80000100800 */
[----:B------:R-:W1:Y:S04]  /*2aec0*/  LDS.U8 R33, [R0+UR4+0x90] ;  /* 0x0000900400217984 */ /* 0x000e680008000000 */
[----:B0-----:R-:W3:Y:S04]  /*2aed0*/  LDL R31, [R1+0x214c] ;  /* 0x00214c00011f7983 */ /* 0x001ee80000100800 */
[----:B--2---:R-:W-:Y:S04]  /*2aee0*/  STL [R1+0x20e4], R32 ;  /* 0x0020e42001007387 */ /* 0x004fe80000100800 */
[----:B------:R-:W0:Y:S04]  /*2aef0*/  LDS.U8 R32, [R0+UR4+0x198] ;  /* 0x0001980400207984 */ /* 0x000e280008000000 */
[----:B-1----:R-:W-:Y:S04]  /*2af00*/  STL [R1+0x12ec], R33 ;  /* 0x0012ec2101007387 */ /* 0x002fe80000100800 */
        /* <DEDUP_REMOVED lines=108> */
[----:B------:R-:W2:Y:S04]  /*2b5d0*/  LDL.LU R56, [R1+0x1128] ;  /* 0x0011280001387983 */ /* 0x000ea80000300800 */
[----:B------:R-:W-:Y:S04]  /*2b5e0*/  LDS.U8 R33, [R31+UR4+0x1290] ;  /* 0x001290041f217984 */ /* 0x000fe80008000000 */
[----:B0-----:R-:W-:Y:S04]  /*2b5f0*/  STL [R1+0x2114], R32 ;  /* 0x0021142001007387 */ /* 0x001fe80000100800 */
[----:B------:R-:W3:Y:S04]  /*2b600*/  LDL.LU R57, [R1+0x1124] ;  /* 0x0011240001397983 */ /* 0x000ee80000300800 */
[----:B-1----:R-:W-:Y:S04]  /*2b610*/  STL [R1+0x131c], R0 ;  /* 0x00131c0001007387 */ /* 0x002fe80000100800 */
[----:B------:R-:W0:Y:S04]  /*2b620*/  LDS.U8 R0, [R31+UR4+0x1188] ;  /* 0x001188041f007984 */ /* 0x000e280008000000 */
[----:B------:R-:W4:Y:S04]  /*2b630*/  LDL.LU R58, [R1+0x111c] ;  /* 0x00111c00013a7983 */ /* 0x000f280000300800 */
[----:B------:R-:W4:Y:S04]  /*2b640*/  LDL.LU R59, [R1+0x1118] ;  /* 0x00111800013b7983 */ /* 0x000f280000300800 */
[----:B------:R-:W4:Y:S04]  /*2b650*/  LDL.LU R61, [R1+0x1104] ;  /* 0x00110400013d7983 */ /* 0x000f280000300800 */
[----:B------:R-:W1:Y:S04]  /*2b660*/  LDS.U8 R32, [R31+UR4+0x1398] ;  /* 0x001398041f207984 */ /* 0x000e680008000000 */
[----:B0-----:R-:W-:Y:S04]  /*2b670*/  STL [R1+0x1318], R0 ;  /* 0x0013180001007387 */ /* 0x001fe80000100800 */
[----:B------:R-:W0:Y:S04]  /*2b680*/  LDS.U8 R0, [R31+UR4+0x1088] ;  /* 0x001088041f007984 */ /* 0x000e280008000000 */
[----:B------:R-:W-:Y:S04]  /*2b690*/  STL [R1+0x2120], R33 ;  /* 0x0021202101007387 */ /* 0x000fe80000100800 */
[----:B------:R-:W0:Y:S04]  /*2b6a0*/  LDS.U8 R33, [R31+UR4+0x1180] ;  /* 0x001180041f217984 */ /* 0x000e280008000000 */
[----:B-1----:R-:W-:Y:S04]  /*2b6b0*/  STL [R1+0x211c], R32 ;  /* 0x00211c2001007387 */ /* 0x002fe80000100800 */
        /* <DEDUP_REMOVED lines=28> */
[----:B-1----:R-:W-:Y:S04]  /*2b880*/  STL [R1+0x2140], R32 ;  /* 0x0021402001007387 */ /* 0x002fe80000100800 */
[----:B------:R-:W-:Y:S04]  /*2b890*/  LDS.U8 R32, [R31+UR4+0x1098] ;  /* 0x001098041f207984 */ /* 0x000fe80008000000 */
[----:B0-----:R-:W-:Y:S04]  /*2b8a0*/  STL [R1+0x213c], R0 ;  /* 0x00213c0001007387 */ /* 0x001fe80000100800 */
[----:B------:R-:W0:Y:S01]  /*2b8b0*/  LDS.U8 R0, [R31+UR4+0x1190] ;  /* 0x001190041f007984 */ /* 0x000e220008000000 */
[----:B------:R-:W1:Y:S03]  /*2b8c0*/  S2R R60, SR_TID.X ;  /* 0x00000000003c7919 */ /* 0x000e660000002100 */
[----:B0-----:R-:W-:Y:S04]  /*2b8d0*/  STL [R1+0x34b0], R0 ;  /* 0x0034b00001007387 */ /* 0x001fe80000100800 */
[----:B------:R-:W-:Y:S04]  /*2b8e0*/  STL [R1+0x1344], R32 ;  /* 0x0013442001007387 */ /* 0x000fe80000100800 */
[----:B------:R-:W0:Y:S04]  /*2b8f0*/  LDS.U8 R32, [R31+UR4+0x1288] ;  /* 0x001288041f207984 */ /* 0x000e280008000000 */
[----:B------:R-:W2:Y:S01]  /*2b900*/  LDS.U8 R0, [R31+UR4+0x1380] ;  /* 0x001380041f007984 */ /* 0x000ea20008000000 */
[----:B-1----:R-:W-:Y:S01]  /*2b910*/  LOP3.LUT R60, R60, 0x1f, RZ, 0xc0, !PT ;  /* 0x0000001f3c3c7812 */ /* 0x002fe200078ec0ff */
[----:B------:R-:W-:Y:S06]  /*2b920*/  BAR.SYNC.DEFER_BLOCKING 0x0 ;  /* 0x0000000000007b1d */ /* 0x000fec0000010000 */
[----:B0-----:R0:W-:Y:S04]  /*2b930*/  STL [R1+0x2148], R32 ;  /* 0x0021482001007387 */ /* 0x0011e80000100800 */
[----:B--2---:R-:W-:Y:S04]  /*2b940*/  STL [R1+0x2144], R0 ;  /* 0x0021440001007387 */ /* 0x004fe80000100800 */
[----:B------:R-:W2:Y:S04]  /*2b950*/  LDL.LU R31, [R1+0x1100] ;  /* 0x00110000011f7983 */ /* 0x000ea80000300800 */
[----:B0-----:R-:W2:Y:S04]  /*2b960*/  LDL.LU R32, [R1+0x10fc] ;  /* 0x0010fc0001207983 */ /* 0x001ea80000300800 */
[----:B------:R-:W2:Y:S04]  /*2b970*/  LDL.LU R33, [R1+0x10f8] ;  /* 0x0010f80001217983 */ /* 0x000ea80000300800 */
        /* <DEDUP_REMOVED lines=21> */
[----:B------:R0:W-:Y:S04]  /*2bad0*/  STS.U8 [R60+UR4], R56 ;  /* 0x000000383c007988 */ /* 0x0001e80008000004 */
[----:B------:R-:W2:Y:S04]  /*2bae0*/  LDL.LU R55, [R1+0x30] ;  /* 0x0000300001377983 */ /* 0x000ea80000300800 */
[----:B---3--:R1:W-:Y:S04]  /*2baf0*/  STS.U8 [R60+UR4+0x20], R57 ;  /* 0x000020393c007988 */ /* 0x0083e80008000004 */
[----:B----4-:R3:W-:Y:S04]  /*2bb00*/  STS.U8 [R60+UR4+0x40], R58 ;  /* 0x0000403a3c007988 */ /* 0x0107e80008000004 */
[----:B0-----:R-:W4:Y:S04]  /*2bb10*/  LDL.LU R56, [R1+0x2c] ;  /* 0x00002c0001387983 */ /* 0x001f280000300800 */
[----:B-1----:R-:W4:Y:S04]  /*2bb20*/  LDL.LU R57, [R1+0x28] ;  /* 0x0000280001397983 */ /* 0x002f280000300800 */
[----:B---3--:R-:W3:Y:S04]  /*2bb30*/  LDL.LU R58, [R1+0x14] ;  /* 0x00001400013a7983 */ /* 0x008ee80000300800 */
[----:B------:R0:W-:Y:S04]  /*2bb40*/  STS.U8 [R60+UR4+0x60], R59 ;  /* 0x0000603b3c007988 */ /* 0x0001e80008000004 */
[----:B------:R-:W3:Y:S04]  /*2bb50*/  LDL.LU R0, [R1+0x10] ;  /* 0x0000100001007983 */ /* 0x000ee80000300800 */
[----:B------:R1:W-:Y:S04]  /*2bb60*/  STS.U8 [R60+UR4+0x100], R61 ;  /* 0x0001003d3c007988 */ /* 0x0003e80008000004 */
[----:B0-----:R-:W3:Y:S04]  /*2bb70*/  LDL.LU R59, [R1+0xc] ;  /* 0x00000c00013b7983 */ /* 0x001ee80000300800 */
[----:B-1----:R-:W3:Y:S04]  /*2bb80*/  LDL.LU R61, [R1+0x8] ;  /* 0x00000800013d7983 */ /* 0x002ee80000300800 */
[----:B--2---:R0:W-:Y:S04]  /*2bb90*/  STS.U8 [R60+UR4+0x120], R31 ;  /* 0x0001201f3c007988 */ /* 0x0041e80008000004 */
[----:B------:R1:W-:Y:S04]  /*2bba0*/  STS.U8 [R60+UR4+0x140], R32 ;  /* 0x000140203c007988 */ /* 0x0003e80008000004 */
[----:B0-----:R-:W2:Y:S04]  /*2bbb0*/  LDL.LU R31, [R1+0x3688] ;  /* 0x00368800011f7983 */ /* 0x001ea80000300800 */
[----:B------:R0:W-:Y:S04]  /*2bbc0*/  STS.U8 [R60+UR4+0x160], R33 ;  /* 0x000160213c007988 */ /* 0x0001e80008000004 */
[----:B------:R0:W-:Y:S04]  /*2bbd0*/  STS.U8 [R60+UR4+0x200], R34 ;  /* 0x000200223c007988 */ /* 0x0001e80008000004 */
[----:B------:R0:W-:Y:S04]  /*2bbe0*/  STS.U8 [R60+UR4+0x220], R35 ;  /* 0x000220233c007988 */ /* 0x0001e80008000004 */
[----:B------:R0:W-:Y:S04]  /*2bbf0*/  STS.U8 [R60+UR4+0x240], R36 ;  /* 0x000240243c007988 */ /* 0x0001e80008000004 */
[----:B------:R0:W-:Y:S04]  /*2bc00*/  STS.U8 [R60+UR4+0x260], R37 ;  /* 0x000260253c007988 */ /* 0x0001e80008000004 */
[----:B-1----:R-:W2:Y:S04]  /*2bc10*/  LDL.LU R32, [R1+0x3684] ;  /* 0x0036840001207983 */ /* 0x002ea80000300800 */
[----:B0-----:R-:W2:Y:S04]  /*2bc20*/  LDL.LU R33, [R1+0x3680] ;  /* 0x0036800001217983 */ /* 0x001ea80000300800 */
[----:B------:R-:W2:Y:S04]  /*2bc30*/  LDL.LU R34, [R1+0x367c] ;  /* 0x00367c0001227983 */ /* 0x000ea80000300800 */
[----:B------:R-:W2:Y:S04]  /*2bc40*/  LDL.LU R35, [R1+0x3678] ;  /* 0x0036780001237983 */ /* 0x000ea80000300800 */
[----:B------:R-:W2:Y:S04]  /*2bc50*/  LDL.LU R36, [R1+0x3674] ;  /* 0x0036740001247983 */ /* 0x000ea80000300800 */
[----:B------:R-:W2:Y:S04]  /*2bc60*/  LDL.LU R37, [R1+0x3670] ;  /* 0x0036700001257983 */ /* 0x000ea80000300800 */
[----:B------:R0:W-:Y:S04]  /*2bc70*/  STS.U8 [R60+UR4+0x300], R38 ;  /* 0x000300263c007988 */ /* 0x0001e80008000004 */
[----:B------:R1:W-:Y:S04]  /*2bc80*/  STS.U8 [R60+UR4+0x320], R39 ;  /* 0x000320273c007988 */ /* 0x0003e80008000004 */
[----:B------:R1:W-:Y:S04]  /*2bc90*/  STS.U8 [R60+UR4+0x340], R40 ;  /* 0x000340283c007988 */ /* 0x0003e80008000004 */
[----:B------:R1:W-:Y:S04]  /*2bca0*/  STS.U8 [R60+UR4+0x360], R41 ;  /* 0x000360293c007988 */ /* 0x0003e80008000004 */
[----:B------:R1:W-:Y:S04]  /*2bcb0*/  STS.U8 [R60+UR4+0x400], R42 ;  /* 0x0004002a3c007988 */ /* 0x0003e80008000004 */
[----:B------:R1:W-:Y:S04]  /*2bcc0*/  STS.U8 [R60+UR4+0x420], R43 ;  /* 0x0004202b3c007988 */ /* 0x0003e80008000004 */
[----:B0-----:R-:W2:Y:S04]  /*2bcd0*/  LDL.LU R38, [R1+0x366c] ;  /* 0x00366c0001267983 */ /* 0x001ea80000300800 */
[----:B-1----:R-:W2:Y:S04]  /*2bce0*/  LDL.LU R39, [R1+0x3668] ;  /* 0x0036680001277983 */ /* 0x002ea80000300800 */
        /* <DEDUP_REMOVED lines=12> */
[----:B----4-:R-:W4:Y:S04]  /*2bdb0*/  LDL.LU R46, [R1+0x364c] ;  /* 0x00364c00012e7983 */ /* 0x010f280000300800 */
[----:B------:R-:W2:Y:S04]  /*2bdc0*/  LDL.LU R47, [R1+0x3648] ;  /* 0x00364800012f7983 */ /* 0x000ea80000300800 */
[----:B------:R-:W4:Y:S04]  /*2bdd0*/  LDL.LU R48, [R1+0x3644] ;  /* 0x0036440001307983 */ /* 0x000f280000300800 */
[----:B---3--:R-:W3:Y:S04]  /*2bde0*/  LDL.LU R49, [R1+0x3640] ;  /* 0x0036400001317983 */ /* 0x008ee80000300800 */
[----:B------:R0:W-:Y:S04]  /*2bdf0*/  STS.U8 [R60+UR4+0x600], R50 ;  /* 0x000600323c007988 */ /* 0x0001e80008000004 */
[----:B------:R1:W-:Y:S04]  /*2be00*/  STS.U8 [R60+UR4+0x620], R51 ;  /* 0x000620333c007988 */ /* 0x0003e80008000004 */
[----:B------:R1:W-:Y:S04]  /*2be10*/  STS.U8 [R60+UR4+0x640], R52 ;  /* 0x000640343c007988 */ /* 0x0003e80008000004 */
[----:B------:R1:W-:Y:S04]  /*2be20*/  STS.U8 [R60+UR4+0x660], R53 ;  /* 0x000660353c007988 */ /* 0x0003e80008000004 */
[----:B------:R1:W-:Y:S04]  /*2be30*/  STS.U8 [R60+UR4+0x700], R54 ;  /* 0x000700363c007988 */ /* 0x0003e80008000004 */
[----:B------:R1:W-:Y:S04]  /*2be40*/  STS.U8 [R60+UR4+0x720], R55 ;  /* 0x000720373c007988 */ /* 0x0003e80008000004 */
[----:B0-----:R-:W2:Y:S04]  /*2be50*/  LDL.LU R50, [R1+0x363c] ;  /* 0x00363c0001327983 */ /* 0x001ea80000300800 */
[----:B-1----:R-:W4:Y:S04]  /*2be60*/  LDL.LU R51, [R1+0x3638] ;  /* 0x0036380001337983 */ /* 0x002f280000300800 */
[----:B------:R-:W4:Y:S04]  /*2be70*/  LDL.LU R52, [R1+0x3634] ;  /* 0x0036340001347983 */ /* 0x000f280000300800 */
[----:B------:R-:W4:Y:S04]  /*2be80*/  LDL.LU R53, [R1+0x3630] ;  /* 0x0036300001357983 */ /* 0x000f280000300800 */
[----:B------:R-:W4:Y:S04]  /*2be90*/  LDL.LU R54, [R1+0x362c] ;  /* 0x00362c0001367983 */ /* 0x000f280000300800 */
[----:B------:R-:W3:Y:S04]  /*2bea0*/  LDL.LU R55, [R1+0x3628] ;  /* 0x0036280001377983 */ /* 0x000ee80000300800 */
[----:B------:R0:W-:Y:S04]  /*2beb0*/  STS.U8 [R60+UR4+0x740], R56 ;  /* 0x000740383c007988 */ /* 0x0001e80008000004 */
[----:B------:R1:W-:Y:S04]  /*2bec0*/  STS.U8 [R60+UR4+0x760], R57 ;  /* 0x000760393c007988 */ /* 0x0003e80008000004 */
[----:B------:R1:W-:Y:S04]  /*2bed0*/  STS.U8 [R60+UR4+0x800], R58 ;  /* 0x0008003a3c007988 */ /* 0x0003e80008000004 */
[----:B0-----:R-:W2:Y:S04]  /*2bee0*/  LDL.LU R56, [R1+0x3624] ;  /* 0x0036240001387983 */ /* 0x001ea80000300800 */
[----:B-1----:R-:W4:Y:S04]  /*2bef0*/  LDL.LU R57, [R1+0x3620] ;  /* 0x0036200001397983 */ /* 0x002f280000300800 */
[----:B------:R-:W3:Y:S04]  /*2bf00*/  LDL.LU R58, [R1+0x361c] ;  /* 0x00361c00013a7983 */ /* 0x000ee80000300800 */
[----:B------:R0:W-:Y:S04]  /*2bf10*/  STS.U8 [R60+UR4+0x820], R0 ;  /* 0x000820003c007988 */ /* 0x0001e80008000004 */
[----:B------:R1:W-:Y:S04]  /*2bf20*/  STS.U8 [R60+UR4+0x840], R59 ;  /* 0x0008403b3c007988 */ /* 0x0003e80008000004 */
[----:B------:R1:W-:Y:S04]  /*2bf30*/  STS.U8 [R60+UR4+0x860], R61 ;  /* 0x0008603d3c007988 */ /* 0x0003e80008000004 */
[----:B0-----:R-:W2:Y:S04]  /*2bf40*/  LDL.LU R0, [R1+0x1114] ;  /* 0x0011140001007983 */ /* 0x001ea80000300800 */
[----:B-1----:R-:W2:Y:S04]  /*2bf50*/  LDL.LU R59, [R1+0x1110] ;  /* 0x00111000013b7983 */ /* 0x002ea80000300800 */
[----:B------:R-:W2:Y:S04]  /*2bf60*/  LDL.LU R61, [R1+0x110c] ;  /* 0x00110c00013d7983 */ /* 0x000ea80000300800 */
[----:B---3--:R0:W-:Y:S04]  /*2bf70*/  STS.U8 [R60+UR4+0x900], R58 ;  /* 0x0009003a3c007988 */ /* 0x0081e80008000004 */
[----:B0-----:R-:W3:Y:S01]  /*2bf80*/  LDL.LU R60, [R1+0x3618] ;  /* 0x00361800013c7983 */ /* 0x001ee20000300800 */
[----:B------:R-:W0:Y:S02]  /*2bf90*/  S2R R58, SR_TID.X ;  /* 0x00000000003a7919 */ /* 0x000e240000002100 */
[----:B0-----:R-:W-:-:S05]  /*2bfa0*/  LOP3.LUT R58, R58, 0x1f, RZ, 0xc0, !PT ;  /* 0x0000001f3a3a7812 */ /* 0x001fca00078ec0ff */
[----:B----4-:R-:W-:Y:S04]  /*2bfb0*/  STS.U8 [R58+UR4+0x920], R57 ;  /* 0x000920393a007988 */ /* 0x010fe80008000004 */
[----:B--2---:R-:W-:Y:S04]  /*2bfc0*/  STS.U8 [R58+UR4+0x940], R56 ;  /* 0x000940383a007988 */ /* 0x004fe80008000004 */
        /* <DEDUP_REMOVED lines=25> */
[----:B---3--:R0:W-:Y:S04]  /*2c160*/  STS.U8 [R60+UR4+0xa0], R59 ;  /* 0x0000a03b3c007988 */ /* 0x0081e80008000004 */
[----:B0-----:R-:W2:Y:S04]  /*2c170*/  LDL.LU R59, [R1+0x1108] ;  /* 0x00110800013b7983 */ /* 0x001ea80000300800 */
[----:B------:R0:W-:Y:S04]  /*2c180*/  STS.U8 [R60+UR4+0xc0], R61 ;  /* 0x0000c03d3c007988 */ /* 0x0001e80008000004 */
[----:B0-----:R-:W3:Y:S04]  /*2c190*/  LDL.LU R61, [R1+0x10f4] ;  /* 0x0010f400013d7983 */ /* 0x001ee80000300800 */
        /* <DEDUP_REMOVED lines=29> */
[----:B0-----:R-:W4:Y:S04]  /*2c370*/  LDL.LU R0, [R1] ;  /* 0x0000000001007983 */ /* 0x001f280000300800 */
[----:B--2---:R0:W-:Y:S04]  /*2c380*/  STS.U8 [R60+UR4+0xe0], R59 ;  /* 0x0000e03b3c007988 */ /* 0x0041e80008000004 */
[----:B0-----:R-:W2:Y:S04]  /*2c390*/  LDL.LU R59, [R1+0x3614] ;  /* 0x00361400013b7983 */ /* 0x001ea80000300800 */
[----:B---3--:R0:W-:Y:S04]  /*2c3a0*/  STS.U8 [R60+UR4+0x180], R61 ;  /* 0x0001803d3c007988 */ /* 0x0081e80008000004 */
[----:B0-----:R-:W3:Y:S04]  /*2c3b0*/  LDL.LU R61, [R1+0x3610] ;  /* 0x00361000013d7983 */ /* 0x001ee80000300800 */
[----:B----4-:R0:W-:Y:S04]  /*2c3c0*/  STS.U8 [R60+UR4+0x6a0], R47 ;  /* 0x0006a02f3c007988 */ /* 0x0101e80008000004 */
[----:B0-----:R-:W4:Y:S04]  /*2c3d0*/  LDL.LU R47, [R1+0x1120] ;  /* 0x00112000012f7983 */ /* 0x001f280000300800 */
        /* <DEDUP_REMOVED lines=13> */
[----:B0-----:R-:W4:Y:S04]  /*2c4b0*/  LDL R0, [R1+0x1048] ;  /* 0x0010480001007983 */ /* 0x001f280000100800 */
[----:B------:R-:W-:Y:S04]  /*2c4c0*/  STS.U8 [R60+UR4+0x7c0], R56 ;  /* 0x0007c0383c007988 */ /* 0x000fe80008000004 */
[----:B------:R0:W-:Y:S04]  /*2c4d0*/  STS.U8 [R60+UR4+0x7e0], R57 ;  /* 0x0007e0393c007988 */ /* 0x0001e80008000004 */
[----:B------:R-:W-:Y:S04]  /*2c4e0*/  STS.U8 [R60+UR4+0x880], R58 ;  /* 0x0008803a3c007988 */ /* 0x000fe80008000004 */
[----:B------:R-:W-:Y:S04]  /*2c4f0*/  STS.U8 [R60+UR4+0x9a0], R53 ;  /* 0x0009a0353c007988 */ /* 0x000fe80008000004 */
[----:B------:R-:W-:Y:S04]  /*2c500*/  STS.U8 [R60+UR4+0x9c0], R52 ;  /* 0x0009c0343c007988 */ /* 0x000fe80008000004 */
[----:B------:R-:W-:Y:S04]  /*2c510*/  STS.U8 [R60+UR4+0x7a0], R55 ;  /* 0x0007a0373c007988 */ /* 0x000fe80008000004 */
[----:B------:R-:W-:Y:S04]  /*2c520*/  STS.U8 [R60+UR4+0x980], R54 ;  /* 0x000980363c007988 */ /* 0x000fe80008000004 */
[----:B0-----:R-:W4:Y:S04]  /*2c530*/  LDL.LU.64 R56, [R1+0x80] ;  /* 0x0000800001387983 */ /* 0x001f280000300a00 */
[----:B------:R-:W-:Y:S04]  /*2c540*/  STS.U8 [R60+UR4+0x1a0], R7 ;  /* 0x0001a0073c007988 */ /* 0x000fe80008000004 */
[----:B------:R-:W-:Y:S04]  /*2c550*/  STS.U8 [R60+UR4+0x1c0], R8 ;  /* 0x0001c0083c007988 */ /* 0x000fe80008000004 */
[----:B------:R-:W-:Y:S04]  /*2c560*/  STS.U8 [R60+UR4+0x1e0], R9 ;  /* 0x0001e0093c007988 */ /* 0x000fe80008000004 */
[----:B------:R-:W-:Y:S04]  /*2c570*/  STS.U8 [R60+UR4+0x280], R10 ;  /* 0x0002800a3c007988 */ /* 0x000fe80008000004 */
[----:B--2---:R0:W-:Y:S04]  /*2c580*/  STS.U8 [R60+UR4+0x8e0], R59 ;  /* 0x0008e03b3c007988 */ /* 0x0041e80008000004 */
[----:B0-----:R-:W2:Y:S04]  /*2c590*/  LDL.LU.64 R58, [R1+0x88] ;  /* 0x00008800013a7983 */ /* 0x001ea80000300a00 */
[----:B------:R-:W2:Y:S04]  /*2c5a0*/  LDL.LU.64 R52, [R1+0x60] ;  /* 0x0000600001347983 */ /* 0x000ea80000300a00 */
[----:B------:R-:W2:Y:S04]  /*2c5b0*/  LDL.LU.64 R54, [R1+0x68] ;  /* 0x0000680001367983 */ /* 0x000ea80000300a00 */
[----:B------:R-:W-:Y:S04]  /*2c5c0*/  STS.U8 [R60+UR4+0x2a0], R15 ;  /* 0x0002a00f3c007988 */ /* 0x000fe80008000004 */
[----:B------:R-:W-:Y:S04]  /*2c5d0*/  STS.U8 [R60+UR4+0x2c0], R16 ;  /* 0x0002c0103c007988 */ /* 0x000fe80008000004 */
[----:B------:R0:W-:Y:S04]  /*2c5e0*/  STS.U8 [R60+UR4+0x2e0], R17 ;  /* 0x0002e0113c007988 */ /* 0x0001e80008000004 */
        /* <DEDUP_REMOVED lines=10> */
[----:B---3--:R-:W-:Y:S04]  /*2c690*/  STS.U8 [R60+UR4+0x8c0], R61 ;  /* 0x0008c03d3c007988 */ /* 0x008fe80008000004 */
        /* <DEDUP_REMOVED lines=23> */
[----:B------:R3:W-:Y:S04]  /*2c810*/  STS.U8 [R60+UR4+0xfc0], R4 ;  /* 0x000fc0043c007988 */ /* 0x0007e80008000004 */
[----:B----4-:R-:W-:Y:S01]  /*2c820*/  STS.U8 [R60+UR4+0xfe0], R47 ;  /* 0x000fe02f3c007988 */ /* 0x010fe20008000004 */
[----:B------:R-:W-:Y:S06]  /*2c830*/  BAR.SYNC.DEFER_BLOCKING 0x0 ;  /* 0x0000000000007b1d */ /* 0x000fec0000010000 */
[----:B------:R-:W4:Y:S04]  /*2c840*/  LDSM.16.M88.4 R44, [R0] ;  /* 0x00000000002c783b */ /* 0x000f280000000200 */
[----:B------:R-:W-:Y:S04]  /*2c850*/  STL [R1+0x2a4c], R60 ;  /* 0x002a4c3c01007387 */ /* 0x000fe80000100800 */
[----:B0-----:R-:W2:Y:S04]  /*2c860*/  LDL.LU.64 R16, [R1+0xa0] ;  /* 0x0000a00001107983 */ /* 0x001ea80000300a00 */
[----:B-1----:R-:W2:Y:S01]  /*2c870*/  LDL.LU.64 R18, [R1+0xa8] ;  /* 0x0000a80001127983 */ /* 0x002ea20000300a00 */
[----:B---3--:R-:W-:-:S02]  /*2c880*/  IMAD R4, R2, 0x100, R3 ;  /* 0x0000010002047824 */ /* 0x008fc400078e0203 */
[----:B------:R-:W-:Y:S02]  /*2c890*/  IMAD R5, R41, 0x100, R40 ;  /* 0x0000010029057824 */ /* 0x000fe400078e0228 */
[----:B------:R-:W-:Y:S02]  /*2c8a0*/  IMAD R6, R48, 0x100, R42 ;  /* 0x0000010030067824 */ /* 0x000fe400078e022a */
[----:B------:R-:W-:Y:S01]  /*2c8b0*/  IMAD R7, R50, 0x100, R49 ;  /* 0x0000010032077824 */ /* 0x000fe200078e0231 */
[----:B------:R-:W-:Y:S01]  /*2c8c0*/  LDSM.16.M88.4 R28, [R0+0x800] ;  /* 0x00080000001c783b */ /* 0x000fe20000000200 */
[----:B------:R-:W-:Y:S02]  /*2c8d0*/  F2FP.F16.E5M2.UNPACK_B R4, R4 ;  /* 0x00000004ff04723e */ /* 0x000fe400020004ff */
[----:B------:R-:W-:Y:S02]  /*2c8e0*/  F2FP.F16.E5M2.UNPACK_B R5, R5 ;  /* 0x00000005ff05723e */ /* 0x000fe400020004ff */
[----:B------:R-:W-:-:S02]  /*2c8f0*/  F2FP.F16.E5M2.UNPACK_B R6, R6 ;  /* 0x00000006ff06723e */ /* 0x000fc400020004ff */
[----:B------:R-:W-:Y:S01]  /*2c900*/  F2FP.F16.E5M2.UNPACK_B R7, R7 ;  /* 0x00000007ff07723e */ /* 0x000fe200020004ff */
[----:B------:R-:W0:Y:S04]  /*2c910*/  LDSM.16.M88.4 R48, [R0+0x200] ;  /* 0x000200000030783b */ /* 0x000e280000000200 */
[----:B----4-:R-:W-:Y:S04]  /*2c920*/  STL [R1+0x31dc], R44 ;  /* 0x0031dc2c01007387 */ /* 0x010fe80000100800 */
[----:B------:R-:W-:Y:S04]  /*2c930*/  STL [R1+0x31d8], R45 ;  /* 0x0031d82d01007387 */ /* 0x000fe80000100800 */
[----:B------:R-:W3:Y:S04]  /*2c940*/  LDL.LU.64 R12, [R1+0xc0] ;  /* 0x0000c000010c7983 */ /* 0x000ee80000300a00 */
[----:B------:R-:W3:Y:S01]  /*2c950*/  LDL.LU.64 R14, [R1+0xc8] ;  /* 0x0000c800010e7983 */ /* 0x000ee20000300a00 */
[----:B------:R-:W-:-:S02]  /*2c960*/  F2FP.F16.E5M2.UNPACK_B R38, R44 ;  /* 0x0000002cff26723e */ /* 0x000fc400020004ff */
[----:B------:R-:W-:-:S07]  /*2c970*/  F2FP.F16.E5M2.UNPACK_B R39, R45 ;  /* 0x0000002dff27723e */ /* 0x000fce00020004ff */
[----:B--2---:R-:W-:Y:S01]  /*2c980*/  HMMA.16816.F32 R8, R4, R38, R52 ;  /* 0x000000260408723c */ /* 0x004fe20000001834 */
[----:B------:R-:W1:-:S15]  /*2c990*/  LDSM.16.M88.4 R52, [R0+0x400] ;  /* 0x000400000034783b */ /* 0x000e5e0000000200 */
[----:B------:R-:W-:-:S07]  /*2c9a0*/  NOP ;  /* 0x0000000000007918 */ /* 0x000fce0000000000 */
[----:B------:R2:W-:Y:S04]  /*2c9b0*/  STL.64 [R1+0x60], R8 ;  /* 0x0000600801007387 */ /* 0x0005e80000100a00 */
[----:B------:R4:W-:Y:S04]  /*2c9c0*/  STL.64 [R1+0x68], R10 ;  /* 0x0000680a01007387 */ /* 0x0009e80000100a00 */
[----:B------:R-:W-:Y:S04]  /*2c9d0*/  STL [R1+0x31e0], R46 ;  /* 0x0031e02e01007387 */ /* 0x000fe80000100800 */
[----:B------:R-:W-:Y:S04]  /*2c9e0*/  STL [R1+0x31e4], R47 ;  /* 0x0031e42f01007387 */ /* 0x000fe80000100800 */
[----:B--2---:R-:W2:Y:S04]  /*2c9f0*/  LDL.LU.64 R8, [R1+0xe0] ;  /* 0x0000e00001087983 */ /* 0x004ea80000300a00 */
[----:B----4-:R-:W2:Y:S01]  /*2ca00*/  LDL.LU.64 R10, [R1+0xe8] ;  /* 0x0000e800010a7983 */ /* 0x010ea20000300a00 */
[----:B------:R-:W-:-:S02]  /*2ca10*/  F2FP.F16.E5M2.UNPACK_B R36, R46 ;  /* 0x0000002eff24723e */ /* 0x000fc400020004ff */
[----:B------:R-:W-:Y:S02]  /*2ca20*/  F2FP.F16.E5M2.UNPACK_B R37, R47 ;  /* 0x0000002fff25723e */ /* 0x000fe400020004ff */
[----:B0-----:R-:W-:Y:S02]  /*2ca30*/  F2FP.F16.E5M2.UNPACK_B R32, R50 ;  /* 0x00000032ff20723e */ /* 0x001fe400020004ff */
[----:B------:R-:W-:Y:S02]  /*2ca40*/  F2FP.F16.E5M2.UNPACK_B R33, R51 ;  /* 0x00000033ff21723e */ /* 0x000fe400020004ff */
[----:B------:R-:W-:Y:S02]  /*2ca50*/  F2FP.F16.E5M2.UNPACK_B R34, R48 ;  /* 0x00000030ff22723e */ /* 0x000fe400020004ff */
[----:B------:R-:W-:Y:S01]  /*2ca60*/  F2FP.F16.E5M2.UNPACK_B R35, R49 ;  /* 0x00000031ff23723e */ /* 0x000fe200020004ff */
[----:B------:R-:W-:Y:S01]  /*2ca70*/  HMMA.16816.F32 R20, R4, R36, R56 ;  /* 0x000000240414723c */ /* 0x000fe20000001838 */
[----:B-1----:R-:W-:-:S02]  /*2ca80*/  F2FP.F16.E5M2.UNPACK_B R26, R52 ;  /* 0x00000034ff1a723e */ /* 0x002fc400020004ff */
[----:B------:R-:W-:Y:S01]  /*2ca90*/  F2FP.F16.E5M2.UNPACK_B R27, R53 ;  /* 0x00000035ff1b723e */ /* 0x000fe200020004ff */
[----:B------:R-:W0:Y:S02]  /*2caa0*/  LDSM.16.M88.4 R56, [R0+0x600] ;  /* 0x000600000038783b */ /* 0x000e240000000200 */
[----:B------:R-:W-:-:S15]  /*2cab0*/  HMMA.16816.F32 R16, R4, R34, R16 ;  /* 0x000000220410723c */ /* 0x000fde0000001810 */
[----:B------:R-:W-:-:S02]  /*2cac0*/  NOP ;  /* 0x0000000000007918 */ /* 0x000fc40000000000 */
[----:B------:R1:W-:Y:S04]  /*2cad0*/  STL.64 [R1+0x80], R20 ;  /* 0x0000801401007387 */ /* 0x0003e80000100a00 */
[----:B------:R4:W-:Y:S04]  /*2cae0*/  STL.64 [R1+0x88], R22 ;  /* 0x0000881601007387 */ /* 0x0009e80000100a00 */
[----:B------:R-:W-:Y:S04]  /*2caf0*/  STL [R1+0x31e8], R48 ;  /* 0x0031e83001007387 */ /* 0x000fe80000100800 */
[----:B------:R0:W-:Y:S01]  /*2cb00*/  STL [R1+0x31ec], R49 ;  /* 0x0031ec3101007387 */ /* 0x0001e20000100800 */
[----:B---3--:R-:W-:Y:S03]  /*2cb10*/  HMMA.16816.F32 R12, R4, R32, R12 ;  /* 0x00000020040c723c */ /* 0x008fe6000000180c */
[----:B------:R3:W-:Y:S04]  /*2cb20*/  STL.64 [R1+0xa0], R16 ;  /* 0x0000a01001007387 */ /* 0x0007e80000100a00 */
[----:B------:R-:W-:Y:S04]  /*2cb30*/  STL.64 [R1+0xa8], R18 ;  /* 0x0000a81201007387 */ /* 0x000fe80000100a00 */
[----:B------:R-:W-:Y:S04]  /*2cb40*/  STL.64 [R1+0x35f8], R34 ;  /* 0x0035f82201007387 */ /* 0x000fe80000100a00 */
[----:B------:R-:W-:Y:S09]  /*2cb50*/  STL.64 [R1+0x35f0], R32 ;  /* 0x0035f02001007387 */ /* 0x000ff20000100a00 */
[----:B------:R-:W-:-:S05]  /*2cb60*/  IMAD.MOV.U32 R43, RZ, RZ, R14 ;  /* 0x000000ffff2b7224 */ /* 0x000fca00078e000e */
[----:B------:R-:W-:Y:S04]  /*2cb70*/  STL [R1+0x3538], R43 ;  /* 0x0035382b01007387 */ /* 0x000fe80000100800 */
[----:B-1----:R-:W3:Y:S04]  /*2cb80*/  LDL.LU.64 R20, [R1+0x100] ;  /* 0x0001000001147983 */ /* 0x002ee80000300a00 */
[----:B----4-:R-:W4:Y:S01]  /*2cb90*/  LDL.LU.64 R22, [R1+0x108] ;  /* 0x0001080001167983 */ /* 0x010f220000300a00 */
[----:B--2---:R-:W-:-:S15]  /*2cba0*/  HMMA.16816.F32 R8, R4, R26, R8 ;  /* 0x0000001a0408723c */ /* 0x004fde0000001808 */
[----:B------:R-:W-:-:S09]  /*2cbb0*/  NOP ;  /* 0x0000000000007918 */ /* 0x000fd20000000000 */
[----:B0-----:R-:W-:Y:S02]  /*2cbc0*/  IMAD.MOV.U32 R49, RZ, RZ, R8 ;  /* 0x000000ffff317224 */ /* 0x001fe400078e0008 */
[----:B------:R-:W-:Y:S02]  /*2cbd0*/  IMAD.MOV.U32 R48, RZ, RZ, R9 ;  /* 0x000000ffff307224 */ /* 0x000fe400078e0009 */
[----:B------:R-:W-:Y:S02]  /*2cbe0*/  IMAD.MOV.U32 R47, RZ, RZ, R10 ;  /* 0x000000ffff2f7224 */ /* 0x000fe400078e000a */
[----:B------:R-:W-:Y:S01]  /*2cbf0*/  IMAD.MOV.U32 R46, RZ, RZ, R11 ;  /* 0x000000ffff2e7224 */ /* 0x000fe200078e000b */
[----:B------:R-:W2:Y:S04]  /*2cc00*/  LDL.LU.64 R8, [R1+0x120] ;  /* 0x0001200001087983 */ /* 0x000ea80000300a00 */
[----:B------:R-:W2:Y:S01]  /*2cc10*/  LDL.LU.64 R10, [R1+0x128] ;  /* 0x00012800010a7983 */ /* 0x000ea20000300a00 */
[----:B------:R-:W-:-:S02]  /*2cc20*/  F2FP.F16.E5M2.UNPACK_B R24, R54 ;  /* 0x00000036ff18723e */ /* 0x000fc400020004ff */
[----:B------:R-:W-:Y:S01]  /*2cc30*/  F2FP.F16.E5M2.UNPACK_B R25, R55 ;  /* 0x00000037ff19723e */ /* 0x000fe200020004ff */
[----:B------:R-:W-:Y:S02]  /*2cc40*/  IMAD.MOV.U32 R44, RZ, RZ, R12 ;  /* 0x000000ffff2c7224 */ /* 0x000fe400078e000c */
[----:B------:R-:W-:Y:S01]  /*2cc50*/  IMAD.MOV.U32 R45, RZ, RZ, R13 ;  /* 0x000000ffff2d7224 */ /* 0x000fe200078e000d */
[----:B------:R-:W-:Y:S04]  /*2cc60*/  STL.64 [R1+0x3208], R46 ;  /* 0x0032082e01007387 */ /* 0x000fe80000100a00 */
[----:B------:R-:W-:Y:S04]  /*2cc70*/  STL.64 [R1+0x3200], R44 ;  /* 0x0032002c01007387 */ /* 0x000fe80000100a00 */
[----:B------:R-:W-:Y:S04]  /*2cc80*/  STL.64 [R1+0x31f8], R50 ;  /* 0x0031f83201007387 */ /* 0x000fe80000100a00 */
[----:B------:R-:W-:Y:S04]  /*2cc90*/  STL.64 [R1+0x31f0], R48 ;  /* 0x0031f03001007387 */ /* 0x000fe80000100a00 */
[----:B------:R0:W-:Y:S04]  /*2cca0*/  STL.64 [R1], R28 ;  /* 0x0000001c01007387 */ /* 0x0001e80000100a00 */
[----:B------:R1:W-:Y:S04]  /*2ccb0*/  STL.64 [R1+0x8], R30 ;  /* 0x0000081e01007387 */ /* 0x0003e80000100a00 */
[----:B------:R-:W-:Y:S01]  /*2ccc0*/  STL.64 [R1+0x3218], R54 ;  /* 0x0032183601007387 */ /* 0x000fe20000100a00 */
[----:B------:R-:W-:-:S02]  /*2ccd0*/  IMAD.MOV.U32 R42, RZ, RZ, R15 ;  /* 0x000000ffff2a7224 */ /* 0x000fc400078e000f */
[----:B---3--:R-:W-:Y:S02]  /*2cce0*/  IMAD.MOV.U32 R17, RZ, RZ, R28 ;  /* 0x000000ffff117224 */ /* 0x008fe400078e001c */
[----:B------:R-:W-:Y:S01]  /*2ccf0*/  IMAD.MOV.U32 R16, RZ, RZ, R29 ;  /* 0x000000ffff107224 */ /* 0x000fe200078e001d */
[----:B------:R-:W-:Y:S01]  /*2cd00*/  STL.64 [R1+0x3210], R52 ;  /* 0x0032103401007387 */ /* 0x000fe20000100a00 */
[----:B------:R-:W-:Y:S02]  /*2cd10*/  IMAD.MOV.U32 R15, RZ, RZ, R30 ;  /* 0x000000ffff0f7224 */ /* 0x000fe400078e001e */
[----:B------:R-:W-:Y:S01]  /*2cd20*/  IMAD.MOV.U32 R14, RZ, RZ, R31 ;  /* 0x000000ffff0e7224 */ /* 0x000fe200078e001f */
[----:B0-----:R-:W3:Y:S04]  /*2cd30*/  LDL.LU.64 R28, [R1+0x140] ;  /* 0x00014000011c7983 */ /* 0x001ee80000300a00 */
[----:B-1----:R-:W3:Y:S01]  /*2cd40*/  LDL.LU.64 R30, [R1+0x148] ;  /* 0x00014800011e7983 */ /* 0x002ee20000300a00 */
[----:B----4-:R-:W-:-:S15]  /*2cd50*/  HMMA.16816.F32 R20, R4, R24, R20 ;  /* 0x000000180414723c */ /* 0x010fde0000001814 */
[----:B------:R-:W-:-:S08]  /*2cd60*/  NOP ;  /* 0x0000000000007918 */ /* 0x000fd00000000000 */
[----:B------:R-:W-:Y:S04]  /*2cd70*/  STL.64 [R1+0x100], R20 ;  /* 0x0001001401007387 */ /* 0x000fe80000100a00 */
[----:B------:R0:W-:Y:S04]  /*2cd80*/  STL.64 [R1+0x108], R22 ;  /* 0x0001081601007387 */ /* 0x0001e80000100a00 */
[----:B------:R-:W-:Y:S04]  /*2cd90*/  STL.64 [R1+0x3608], R26 ;  /* 0x0036081a01007387 */ /* 0x000fe80000100a00 */
[----:B------:R2:W-:Y:S01]  /*2cda0*/  STL.64 [R1+0x3600], R24 ;  /* 0x0036001801007387 */ /* 0x0005e20000100a00 */
[----:B0-----:R-:W-:-:S02]  /*2cdb0*/  F2FP.F16.E5M2.UNPACK_B R22, R56 ;  /* 0x00000038ff16723e */ /* 0x001fc400020004ff */
[----:B------:R-:W-:Y:S01]  /*2cdc0*/  F2FP.F16.E5M2.UNPACK_B R23, R57 ;  /* 0x00000039ff17723e */ /* 0x000fe200020004ff */
[----:B------:R-:W-:Y:S04]  /*2cdd0*/  STL [R1+0x31a8], R56 ;  /* 0x0031a83801007387 */ /* 0x000fe80000100800 */
[----:B------:R-:W-:Y:S02]  /*2cde0*/  STL [R1+0x31ac], R57 ;  /* 0x0031ac3901007387 */ /* 0x000fe40000100800 */
[----:B--2---:R-:W-:Y:S02]  /*2cdf0*/  HMMA.16816.F32 R24, R4, R22, R8 ;  /* 0x000000160418723c */ /* 0x004fe40000001808 */
[----:B------:R-:W2:Y:S04]  /*2ce00*/  LDL.LU.64 R8, [R1+0x160] ;  /* 0x0001600001087983 */ /* 0x000ea80000300a00 */
[----:B------:R-:W2:-:S15]  /*2ce10*/  LDL.LU.64 R10, [R1+0x168] ;  /* 0x00016800010a7983 */ /* 0x000e9e0000300a00 */
[----:B------:R-:W-:-:S02]  /*2ce20*/  NOP ;  /* 0x0000000000007918 */ /* 0x000fc40000000000 */
[----:B------:R-:W-:Y:S04]  /*2ce30*/  STL.64 [R1+0x120], R24 ;  /* 0x0001201801007387 */ /* 0x000fe80000100a00 */
[----:B------:R-:W-:Y:S04]  /*2ce40*/  STL.64 [R1+0x128], R26 ;  /* 0x0001281a01007387 */ /* 0x000fe80000100a00 */
[----:B------:R-:W0:Y:S04]  /*2ce50*/  LDSM.16.M88.4 R24, [R0+0xa00] ;  /* 0x000a00000018783b */ /* 0x000e280000000200 */
[----:B0-----:R0:W-:Y:S01]  /*2ce60*/  STL.64 [R1+0x10], R24 ;  /* 0x0000101801007387 */ /* 0x0011e20000100a00 */
[----:B------:R-:W-:-:S02]  /*2ce70*/  IMAD.MOV.U32 R3, RZ, RZ, R24 ;  /* 0x000000ffff037224 */ /* 0x000fc400078e0018 */
[----:B------:R-:W-:Y:S01]  /*2ce80*/  IMAD.MOV.U32 R2, RZ, RZ, R25 ;  /* 0x000000ffff027224 */ /* 0x000fe200078e0019 */
[----:B------:R1:W-:Y:S01]  /*2ce90*/  STL.64 [R1+0x18], R26 ;  /* 0x0000181a01007387 */ /* 0x0003e20000100a00 */
[----:B------:R-:W-:Y:S02]  /*2cea0*/  IMAD.MOV.U32 R12, RZ, RZ, R26 ;  /* 0x000000ffff0c7224 */ /* 0x000fe400078e001a */
[----:B------:R-:W-:Y:S01]  /*2ceb0*/  IMAD.MOV.U32 R13, RZ, RZ, R27 ;  /* 0x000000ffff0d7224 */ /* 0x000fe200078e001b */
[----:B0-----:R-:W4:Y:S04]  /*2cec0*/  LDL.LU.64 R24, [R1+0x180] ;  /* 0x0001800001187983 */ /* 0x001f280000300a00 */
[----:B-1----:R-:W4:Y:S01]  /*2ced0*/  LDL.LU.64 R26, [R1+0x188] ;  /* 0x00018800011a7983 */ /* 0x002f220000300a00 */
[----:B------:R-:W-:-:S02]  /*2cee0*/  F2FP.F16.E5M2.UNPACK_B R20, R58 ;  /* 0x0000003aff14723e */ /* 0x000fc400020004ff */
[----:B------:R-:W-:-:S07]  /*2cef0*/  F2FP.F16.E5M2.UNPACK_B R21, R59 ;  /* 0x0000003bff15723e */ /* 0x000fce00020004ff */
[----:B---3--:R-:W-:Y:S01]  /*2cf00*/  HMMA.16816.F32 R28, R4, R20, R28 ;  /* 0x00000014041c723c */ /* 0x008fe2000000181c */
[----:B------:R-:W-:Y:S02]  /*2cf10*/  F2FP.F16.E5M2.UNPACK_B R18, R17 ;  /* 0x00000011ff12723e */ /* 0x000fe400020004ff */
[----:B------:R-:W-:Y:S02]  /*2cf20*/  F2FP.F16.E5M2.UNPACK_B R19, R16 ;  /* 0x00000010ff13723e */ /* 0x000fe400020004ff */
[----:B------:R-:W-:Y:S02]  /*2cf30*/  F2FP.F16.E5M2.UNPACK_B R16, R15 ;  /* 0x0000000fff10723e */ /* 0x000fe400020004ff */
[----:B------:R-:W-:Y:S01]  /*2cf40*/  F2FP.F16.E5M2.UNPACK_B R17, R14 ;  /* 0x0000000eff11723e */ /* 0x000fe200020004ff */
[----:B------:R-:W-:Y:S04]  /*2cf50*/  STL [R1+0x31b0], R58 ;  /* 0x0031b03a01007387 */ /* 0x000fe80000100800 */
[----:B------:R0:W-:Y:S11]  /*2cf60*/  STL [R1+0x31b4], R59 ;  /* 0x0031b43b01007387 */ /* 0x0001f60000100800 */
[----:B------:R-:W-:Y:S01]  /*2cf70*/  STL.64 [R1+0x140], R28 ;  /* 0x0001401c01007387 */ /* 0x000fe20000100a00 */
[----:B------:R-:W-:-:S02]  /*2cf80*/  IMAD.MOV.U32 R57, RZ, RZ, R30 ;  /* 0x000000ffff397224 */ /* 0x000fc400078e001e */
[----:B------:R-:W-:Y:S02]  /*2cf90*/  IMAD.MOV.U32 R56, RZ, RZ, R31 ;  /* 0x000000ffff387224 */ /* 0x000fe400078e001f */
[----:B------:R-:W1:Y:S04]  /*2cfa0*/  LDSM.16.M88.4 R28, [R0+0xc00] ;  /* 0x000c0000001c783b */ /* 0x000e680000000200 */
[----:B------:R-:W-:Y:S04]  /*2cfb0*/  STL [R1+0x31bc], R56 ;  /* 0x0031bc3801007387 */ /* 0x000fe80000100800 */
[----:B------:R-:W-:Y:S01]  /*2cfc0*/  STL [R1+0x31b8], R57 ;  /* 0x0031b83901007387 */ /* 0x000fe20000100800 */
[----:B------:R-:W-:-:S02]  /*2cfd0*/  F2FP.F16.E5M2.UNPACK_B R14, R3 ;  /* 0x00000003ff0e723e */ /* 0x000fc400020004ff */
[----:B------:R-:W-:Y:S01]  /*2cfe0*/  F2FP.F16.E5M2.UNPACK_B R15, R2 ;  /* 0x00000002ff0f723e */ /* 0x000fe200020004ff */
[----:B--2---:R-:W-:-:S15]  /*2cff0*/  HMMA.16816.F32 R8, R4, R18, R8 ;  /* 0x000000120408723c */ /* 0x004fde0000001808 */
[----:B------:R-:W-:-:S09]  /*2d000*/  NOP ;  /* 0x0000000000007918 */ /* 0x000fd20000000000 */
[----:B0-----:R-:W-:Y:S02]  /*2d010*/  IMAD.MOV.U32 R59, RZ, RZ, R10 ;  /* 0x000000ffff3b7224 */ /* 0x001fe400078e000a */
[----:B------:R-:W-:Y:S01]  /*2d020*/  IMAD.MOV.U32 R58, RZ, RZ, R11 ;  /* 0x000000ffff3a7224 */ /* 0x000fe200078e000b */
[----:B------:R-:W-:Y:S04]  /*2d030*/  STL.64 [R1+0x160], R8 ;  /* 0x0001600801007387 */ /* 0x000fe80000100a00 */
[----:B------:R0:W-:Y:S04]  /*2d040*/  STL [R1+0x31c4], R59 ;  /* 0x0031c43b01007387 */ /* 0x0001e80000100800 */
[----:B------:R2:W-:Y:S04]  /*2d050*/  STL [R1+0x31c0], R58 ;  /* 0x0031c03a01007387 */ /* 0x0005e80000100800 */
[----:B-1----:R-:W-:Y:S04]  /*2d060*/  STL.64 [R1+0x20], R28 ;  /* 0x0000201c01007387 */ /* 0x002fe80000100a00 */
[----:B------:R-:W-:Y:S04]  /*2d070*/  STL.64 [R1+0x28], R30 ;  /* 0x0000281e01007387 */ /* 0x000fe80000100a00 */
[----:B------:R-:W3:Y:S04]  /*2d080*/  LDL.LU.64 R44, [R1+0x1a0] ;  /* 0x0001a000012c7983 */ /* 0x000ee80000300a00 */
[----:B------:R-:W3:Y:S01]  /*2d090*/  LDL.LU.64 R46, [R1+0x1a8] ;  /* 0x0001a800012e7983 */ /* 0x000ee20000300a00 */
[----:B----4-:R-:W-:-:S15]  /*2d0a0*/  HMMA.16816.F32 R24, R4, R16, R24 ;  /* 0x000000100418723c */ /* 0x010fde0000001818 */
[----:B------:R-:W-:-:S09]  /*2d0b0*/  NOP ;  /* 0x0000000000007918 */ /* 0x000fd20000000000 */
[----:B0-----:R-:W-:Y:S02]  /*2d0c0*/  IMAD.MOV.U32 R59, RZ, RZ, R24 ;  /* 0x000000ffff3b7224 */ /* 0x001fe400078e0018 */
[----:B--2---:R-:W-:Y:S02]  /*2d0d0*/  IMAD.MOV.U32 R58, RZ, RZ, R25 ;  /* 0x000000ffff3a7224 */ /* 0x004fe400078e0019 */
[----:B------:R-:W-:Y:S02]  /*2d0e0*/  IMAD.MOV.U32 R56, RZ, RZ, R26 ;  /* 0x000000ffff387224 */ /* 0x000fe400078e001a */
[----:B------:R-:W-:Y:S02]  /*2d0f0*/  IMAD.MOV.U32 R57, RZ, RZ, R27 ;  /* 0x000000ffff397224 */ /* 0x000fe400078e001b */
[----:B------:R-:W0:Y:S04]  /*2d100*/  LDSM.16.M88.4 R24, [R0+0xe00] ;  /* 0x000e00000018783b */ /* 0x000e280000000200 */
[----:B------:R-:W-:Y:S04]  /*2d110*/  STL [R1+0x31d4], R58 ;  /* 0x0031d43a01007387 */ /* 0x000fe80000100800 */
[----:B------:R-:W-:Y:S04]  /*2d120*/  STL [R1+0x31d0], R59 ;  /* 0x0031d03b01007387 */ /* 0x000fe80000100800 */
[----:B------:R-:W-:Y:S04]  /*2d130*/  STL [R1+0x31cc], R56 ;  /* 0x0031cc3801007387 */ /* 0x000fe80000100800 */
[----:B------:R-:W-:Y:S04]  /*2d140*/  STL [R1+0x31c8], R57 ;  /* 0x0031c83901007387 */ /* 0x000fe80000100800 */
[----:B0-----:R0:W-:Y:S01]  /*2d150*/  STL.64 [R1+0x30], R24 ;  /* 0x0000301801007387 */ /* 0x0011e20000100a00 */
[----:B------:R-:W-:-:S02]  /*2d160*/  IMAD.MOV.U32 R2, RZ, RZ, R24 ;  /* 0x000000ffff027224 */ /* 0x000fc400078e0018 */
[----:B------:R-:W-:Y:S01]  /*2d170*/  IMAD.MOV.U32 R3, RZ, RZ, R25 ;  /* 0x000000ffff037224 */ /* 0x000fe200078e0019 */
[----:B------:R1:W-:Y:S01]  /*2d180*/  STL.64 [R1+0x38], R26 ;  /* 0x0000381a01007387 */ /* 0x0003e20000100a00 */
[----:B------:R-:W-:Y:S02]  /*2d190*/  IMAD.MOV.U32 R33, RZ, RZ, R26 ;  /* 0x000000ffff217224 */ /* 0x000fe400078e001a */
[----:B------:R-:W-:Y:S01]  /*2d1a0*/  IMAD.MOV.U32 R32, RZ, RZ, R27 ;  /* 0x000000ffff207224 */ /* 0x000fe200078e001b */
[----:B0-----:R-:W2:Y:S04]  /*2d1b0*/  LDL.LU.64 R24, [R1+0x1c0] ;  /* 0x0001c00001187983 */ /* 0x001ea80000300a00 */
[----:B-1----:R-:W2:Y:S04]  /*2d1c0*/  LDL.LU.64 R26, [R1+0x1c8] ;  /* 0x0001c800011a7983 */ /* 0x002ea80000300a00 */
[----:B------:R-:W4:Y:S01]  /*2d1d0*/  LDL.LU R35, [R1+0x1148] ;  /* 0x0011480001237983 */ /* 0x000f220000300800 */
[----:B------:R-:W-:-:S03]  /*2d1e0*/  IMAD.MOV.U32 R10, RZ, RZ, R28 ;  /* 0x000000ffff0a7224 */ /* 0x000fc600078e001c */
[----:B------:R-:W4:Y:S01]  /*2d1f0*/  LDL.LU R60, [R1+0x1144] ;  /* 0x00114400013c7983 */ /* 0x000f220000300800 */
[----:B------:R-:W-:-:S03]  /*2d200*/  IMAD.MOV.U32 R11, RZ, RZ, R29 ;  /* 0x000000ffff0b7224 */ /* 0x000fc600078e001d */
[----:B------:R-:W4:Y:S01]  /*2d210*/  LDL.LU R28, [R1+0x1150] ;  /* 0x00115000011c7983 */ /* 0x000f220000300800 */
[----:B------:R-:W-:-:S03]  /*2d220*/  IMAD.MOV.U32 R8, RZ, RZ, R30 ;  /* 0x000000ffff087224 */ /* 0x000fc600078e001e */
[----:B------:R-:W4:Y:S04]  /*2d230*/  LDL.LU R29, [R1+0x114c] ;  /* 0x00114c00011d7983 */ /* 0x000f280000300800 */
[----:B------:R-:W4:Y:S01]  /*2d240*/  LDL.LU R30, [R1+0x1158] ;  /* 0x00115800011e7983 */ /* 0x000f220000300800 */
[----:B------:R-:W-:-:S03]  /*2d250*/  IMAD.MOV.U32 R9, RZ, RZ, R31 ;  /* 0x000000ffff097224 */ /* 0x000fc600078e001f */
[----:B------:R-:W4:Y:S01]  /*2d260*/  LDL.LU R61, [R1+0x1154] ;  /* 0x00115400013d7983 */ /* 0x000f220000300800 */
[----:B------:R-:W-:Y:S02]  /*2d270*/  F2FP.F16.E5M2.UNPACK_B R12, R12 ;  /* 0x0000000cff0c723e */ /* 0x000fe400020004ff */
[----:B------:R-:W-:Y:S01]  /*2d280*/  F2FP.F16.E5M2.UNPACK_B R13, R13 ;  /* 0x0000000dff0d723e */ /* 0x000fe200020004ff */
[----:B------:R-:W4:Y:S04]  /*2d290*/  LDL.LU R31, [R1+0x1160] ;  /* 0x00116000011f7983 */ /* 0x000f280000300800 */
[----:B------:R-:W4:Y:S01]  /*2d2a0*/  LDL.LU R0, [R1+0x115c] ;  /* 0x00115c0001007983 */ /* 0x000f220000300800 */
[----:B---3--:R-:W-:-:S15]  /*2d2b0*/  HMMA.16816.F32 R44, R4, R14, R44 ;  /* 0x0000000e042c723c */ /* 0x008fde000000182c */
[----:B------:R-:W-:-:S08]  /*2d2c0*/  NOP ;  /* 0x0000000000007918 */ /* 0x000fd00000000000 */
[----:B------:R0:W-:Y:S04]  /*2d2d0*/  STL.64 [R1+0x1a8], R46 ;  /* 0x0001a82e01007387 */ /* 0x0001e80000100a00 */
[----:B------:R-:W3:Y:S04]  /*2d2e0*/  LDL.LU.64 R52, [R1+0x1e0] ;  /* 0x0001e00001347983 */ /* 0x000ee80000300a00 */
[----:B------:R-:W3:Y:S04]  /*2d2f0*/  LDL.LU.64 R54, [R1+0x1e8] ;  /* 0x0001e80001367983 */ /* 0x000ee80000300a00 */
[----:B------:R-:W4:Y:S04]  /*2d300*/  LDL.LU.64 R48, [R1+0x200] ;  /* 0x0002000001307983 */ /* 0x000f280000300a00 */
[----:B------:R-:W4:Y:S01]  /*2d310*/  LDL.LU.64 R50, [R1+0x208] ;  /* 0x0002080001327983 */ /* 0x000f220000300a00 */
[----:B------:R-:W-:-:S02]  /*2d320*/  IMAD.MOV.U32 R56, RZ, RZ, R44 ;  /* 0x000000ffff387224 */ /* 0x000fc400078e002c */
[----:B------:R-:W-:Y:S01]  /*2d330*/  IMAD.MOV.U32 R57, RZ, RZ, R45 ;  /* 0x000000ffff397224 */ /* 0x000fe200078e002d */
[----:B--2---:R-:W-:-:S15]  /*2d340*/  HMMA.16816.F32 R24, R4, R12, R24 ;  /* 0x0000000c0418723c */ /* 0x004fde0000001818 */
[----:B------:R-:W-:-:S08]  /*2d350*/  NOP ;  /* 0x0000000000007918 */ /* 0x000fd00000000000 */
[----:B------:R1:W-:Y:S04]  /*2d360*/  STL.64 [R1+0x1c0], R24 ;  /* 0x0001c01801007387 */ /* 0x0003e80000100a00 */
[----:B------:R-:W2:Y:S04]  /*2d370*/  LDL.LU.64 R44, [R1+0x2b0] ;  /* 0x0002b000012c7983 */ /* 0x000ea80000300a00 */
[----:B0-----:R-:W2:Y:S01]  /*2d380*/  LDL.LU.64 R46, [R1+0x2b8] ;  /* 0x0002b800012e7983 */ /* 0x001ea20000300a00 */
[----:B------:R-:W-:Y:S02]  /*2d390*/  IMAD.MOV.U32 R58, RZ, RZ, R26 ;  /* 0x000000ffff3a7224 */ /* 0x000fe400078e001a */
[----:B------:R-:W-:Y:S01]  /*2d3a0*/  IMAD.MOV.U32 R59, RZ, RZ, R27 ;  /* 0x000000ffff3b7224 */ /* 0x000fe200078e001b */
[----:B-1----:R-:W2:Y:S04]  /*2d3b0*/  LDL.LU.64 R24, [R1+0x2a0] ;  /* 0x0002a00001187983 */ /* 0x002ea80000300a00 */
[----:B------:R-:W2:Y:S01]  /*2d3c0*/  LDL.LU.64 R26, [R1+0x2a8] ;  /* 0x0002a800011a7983 */ /* 0x000ea20000300a00 */
[----:B------:R-:W-:-:S02]  /*2d3d0*/  F2FP.F16.E5M2.UNPACK_B R10, R10 ;  /* 0x0000000aff0a723e */ /* 0x000fc400020004ff */
[----:B------:R-:W-:Y:S01]  /*2d3e0*/  F2FP.F16.E5M2.UNPACK_B R11, R11 ;  /* 0x0000000bff0b723e */ /* 0x000fe200020004ff */
[----:B------:R-:W-:Y:S04]  /*2d3f0*/  STL.64 [R1+0x35d8], R14 ;  /* 0x0035d80e01007387 */ /* 0x000fe80000100a00 */
[----:B------:R3:W-:Y:S01]  /*2d400*/  STL.64 [R1+0x35d0], R12 ;  /* 0x0035d00c01007387 */ /* 0x0007e20000100a00 */
[----:B------:R-:W-:Y:S02]  /*2d410*/  F2FP.F16.E5M2.UNPACK_B R8, R8 ;  /* 0x00000008ff08723e */ /* 0x000fe400020004ff */
[----:B------:R-:W-:Y:S02]  /*2d420*/  F2FP.F16.E5M2.UNPACK_B R9, R9 ;  /* 0x00000009ff09723e */ /* 0x000fe400020004ff */
[----:B------:R-:W-:-:S02]  /*2d430*/  F2FP.F16.E5M2.UNPACK_B R2, R2 ;  /* 0x00000002ff02723e */ /* 0x000fc400020004ff */
[----:B------:R-:W-:Y:S01]  /*2d440*/  F2FP.F16.E5M2.UNPACK_B R3, R3 ;  /* 0x00000003ff03723e */ /* 0x000fe200020004ff */
[----:B------:R-:W-:Y:S04]  /*2d450*/  STL.64 [R1+0x3228], R58 ;  /* 0x0032283a01007387 */ /* 0x000fe80000100a00 */
[----:B------:R-:W-:Y:S01]  /*2d460*/  STL.64 [R1+0x3220], R56 ;  /* 0x0032203801007387 */ /* 0x000fe20000100a00 */
[----:B------:R-:W-:Y:S02]  /*2d470*/  F2FP.F16.E5M2.UNPACK_B R40, R33 ;  /* 0x00000021ff28723e */ /* 0x000fe400020004ff */
[----:B------:R-:W-:Y:S01]  /*2d480*/  F2FP.F16.E5M2.UNPACK_B R41, R32 ;  /* 0x00000020ff29723e */ /* 0x000fe200020004ff */
[----:B---3--:R-:W-:-:S15]  /*2d490*/  HMMA.16816.F32 R12, R4, R10, R52 ;  /* 0x0000000a040c723c */ /* 0x008fde0000001834 */
[----:B------:R-:W-:-:S08]  /*2d4a0*/  NOP ;  /* 0x0000000000007918 */ /* 0x000fd00000000000 */
[----:B------:R-:W-:Y:S04]  /*2d4b0*/  STL.64 [R1+0x1e0], R12 ;  /* 0x0001e00c01007387 */ /* 0x000fe80000100a00 */
[----:B------:R4:W-:Y:S04]  /*2d4c0*/  STL.64 [R1+0x1e8], R14 ;  /* 0x0001e80e01007387 */ /* 0x0009e80000100a00 */
[----:B------:R-:W-:Y:S04]  /*2d4d0*/  STL.64 [R1+0x35e8], R10 ;  /* 0x0035e80a01007387 */ /* 0x000fe80000100a00 */
[----:B------:R2:W-:Y:S01]  /*2d4e0*/  STL.64 [R1+0x35e0], R8 ;  /* 0x0035e00801007387 */ /* 0x0005e20000100a00 */
[----:B----4-:R-:W-:-:S15]  /*2d4f0*/  HMMA.16816.F32 R12, R4, R8, R48 ;  /* 0x00000008040c723c */ /* 0x010fde0000001830 */
[----:B------:R-:W-:-:S08]  /*2d500*/  NOP ;  /* 0x0000000000007918 */ /* 0x000fd00000000000 */
[----:B------:R-:W-:Y:S04]  /*2d510*/  STL.64 [R1+0x200], R12 ;  /* 0x0002000c01007387 */ /* 0x000fe80000100a00 */
[----:B------:R-:W-:Y:S01]  /*2d520*/  STL.64 [R1+0x208], R14 ;  /* 0x0002080e01007387 */ /* 0x000fe20000100a00 */
[----:B--2---:R-:W-:-:S15]  /*2d530*/  HMMA.16816.F32 R8, R4, R2, R44 ;  /* 0x000000020408723c */ /* 0x004fde000000182c */
[----:B------:R-:W-:-:S08]  /*2d540*/  NOP ;  /* 0x0000000000007918 */ /* 0x000fd00000000000 */
[----:B------:R-:W-:Y:S04]  /*2d550*/  STL.64 [R1+0x2b0], R8 ;  /* 0x0002b00801007387 */ /* 0x000fe80000100a00 */
[----:B------:R0:W-:Y:S02]  /*2d560*/  STL.64 [R1+0x2b8], R10 ;  /* 0x0002b80a01007387 */ /* 0x0001e40000100a00 */
[----:B0-----:R-:W-:Y:S07]  /*2d570*/  HMMA.16816.F32 R8, R4, R40, R24 ;  /* 0x000000280408723c */ /* 0x001fee0000001818 */
[----:B------:R-:W-:-:S15]  /*2d580*/  IMAD R4, R60, 0x100, R35 ;  /* 0x000001003c047824 */ /* 0x000fde00078e0223 */
[----:B------:R-:W-:-:S01]  /*2d590*/  NOP ;  /* 0x0000000000007918 */ /* 0x000fc20000000000 */
[----:B------:R0:W-:Y:S04]  /*2d5a0*/  STL.64 [R1+0x2a0], R8 ;  /* 0x0002a00801007387 */ /* 0x0001e80000100a00 */
[----:B------:R1:W-:Y:S04]  /*2d5b0*/  STL.64 [R1+0x2a8], R10 ;  /* 0x0002a80a01007387 */ /* 0x0003e80000100a00 */
[----:B------:R-:W2:Y:S04]  /*2d5c0*/  LDL.LU.64 R24, [R1+0xf70] ;  /* 0x000f700001187983 */ /* 0x000ea80000300a00 */
[----:B------:R-:W2:Y:S04]  /*2d5d0*/  LDL.LU.64 R26, [R1+0xf78] ;  /* 0x000f7800011a7983 */ /* 0x000ea80000300a00 */
[----:B------:R-:W3:Y:S04]  /*2d5e0*/  LDL.LU.64 R32, [R1+0xf60] ;  /* 0x000f600001207983 */ /* 0x000ee80000300a00 */
[----:B------:R-:W3:Y:S01]  /*2d5f0*/  LDL.LU.64 R34, [R1+0xf68] ;  /* 0x000f680001227983 */ /* 0x000ee20000300a00 */
[----:B------:R-:W-:-:S02]  /*2d600*/  IMAD R5, R29, 0x100, R28 ;  /* 0x000001001d057824 */ /* 0x000fc400078e021c */
[----:B------:R-:W-:Y:S02]  /*2d610*/  IMAD R6, R61, 0x100, R30 ;  /* 0x000001003d067824 */ /* 0x000fe400078e021e */
[----:B------:R-:W-:Y:S01]  /*2d620*/  IMAD R7, R0, 0x100, R31 ;  /* 0x0000010000077824 */ /* 0x000fe200078e021f */
[----:B------:R-:W-:Y:S01]  /*2d630*/  F2FP.F16.E5M2.UNPACK_B R4, R4 ;  /* 0x00000004ff04723e */ /* 0x000fe200020004ff */
[----:B------:R-:W4:Y:S01]  /*2d640*/  LDL.LU.64 R56, [R1+0xf50] ;  /* 0x000f500001387983 */ /* 0x000f220000300a00 */
[----:B------:R-:W-:Y:S02]  /*2d650*/  F2FP.F16.E5M2.UNPACK_B R5, R5 ;  /* 0x00000005ff05723e */ /* 0x000fe400020004ff */
[----:B------:R-:W-:Y:S02]  /*2d660*/  F2FP.F16.E5M2.UNPACK_B R6, R6 ;  /* 0x00000006ff06723e */ /* 0x000fe400020004ff */
[----:B------:R-:W-:Y:S01]  /*2d670*/  F2FP.F16.E5M2.UNPACK_B R7, R7 ;  /* 0x00000007ff07723e */ /* 0x000fe200020004ff */
[----:B------:R-:W4:Y:S04]  /*2d680*/  LDL.LU.64 R58, [R1+0xf58] ;  /* 0x000f5800013a7983 */ /* 0x000f280000300a00 */
[----:B------:R-:W4:Y:S04]  /*2d690*/  LDL.LU.64 R12, [R1+0xf40] ;  /* 0x000f4000010c7983 */ /* 0x000f280000300a00 */
[----:B------:R-:W4:Y:S04]  /*2d6a0*/  LDL.LU.64 R14, [R1+0xf48] ;  /* 0x000f4800010e7983 */ /* 0x000f280000300a00 */
[----:B0-----:R-:W4:Y:S04]  /*2d6b0*/  LDL.LU.64 R8, [R1+0xf30] ;  /* 0x000f300001087983 */ /* 0x001f280000300a00 */
[----:B-1----:R-:W4:Y:S04]  /*2d6c0*/  LDL.LU.64 R10, [R1+0xf38] ;  /* 0x000f3800010a7983 */ /* 0x002f280000300a00 */
[----:B------:R-:W4:Y:S04]  /*2d6d0*/  LDL.LU.64 R52, [R1+0xf20] ;  /* 0x000f200001347983 */ /* 0x000f280000300a00 */
[----:B------:R-:W4:Y:S04]  /*2d6e0*/  LDL.LU.64 R54, [R1+0xf28] ;  /* 0x000f280001367983 */ /* 0x000f280000300a00 */
[----:B------:R-:W4:Y:S04]  /*2d6f0*/  LDL.LU.64 R48, [R1+0xf10] ;  /* 0x000f100001307983 */ /* 0x000f280000300a00 */
[----:B------:R-:W4:Y:S04]  /*2d700*/  LDL.LU.64 R50, [R1+0xf18] ;  /* 0x000f180001327983 */ /* 0x000f280000300a00 */
[----:B------:R-:W4:Y:S04]  /*2d710*/  LDL.LU.64 R44, [R1+0xf00] ;  /* 0x000f0000012c7983 */ /* 0x000f280000300a00 */
[----:B------:R-:W4:Y:S04]  /*2d720*/  LDL.LU.64 R46, [R1+0xf08] ;  /* 0x000f0800012e7983 */ /* 0x000f280000300a00 */
[----:B------:R-:W4:Y:S04]  /*2d730*/  LDL.LU R43, [R1+0x1168] ;  /* 0x00116800012b7983 */ /* 0x000f280000300800 */
[----:B------:R-:W4:Y:S04]  /*2d740*/  LDL.LU R60, [R1+0x1164] ;  /* 0x00116400013c7983 */ /* 0x000f280000300800 */
[----:B------:R-:W4:Y:S04]  /*2d750*/  LDL.LU R28, [R1+0x1170] ;  /* 0x00117000011c7983 */ /* 0x000f280000300800 */
[----:B------:R-:W4:Y:S04]  /*2d760*/  LDL.LU R29, [R1+0x116c] ;  /* 0x00116c00011d7983 */ /* 0x000f280000300800 */
[----:B------:R-:W4:Y:S04]  /*2d770*/  LDL.LU R30, [R1+0x1178] ;  /* 0x00117800011e7983 */ /* 0x000f280000300800 */
[----:B------:R-:W4:Y:S04]  /*2d780*/  LDL.LU R61, [R1+0x1174] ;  /* 0x00117400013d7983 */ /* 0x000f280000300800 */
[----:B------:R-:W4:Y:S04]  /*2d790*/  LDL.LU R31, [R1+0x1180] ;  /* 0x00118000011f7983 */ /* 0x000f280000300800 */
[----:B------:R-:W4:Y:S01]  /*2d7a0*/  LDL.LU R0, [R1+0x117c] ;  /* 0x00117c0001007983 */ /* 0x000f220000300800 */
[C---:B--2---:R-:W-:Y:S06]  /*2d7b0*/  HMMA.16816.F32 R24, R4.reuse, R38, R24 ;  /* 0x000000260418723c */ /* 0x044fec0000001818 */
[----:B---3--:R-:W-:-:S15]  /*2d7c0*/  HMMA.16816.F32 R32, R4, R36, R32 ;  /* 0x000000240420723c */ /* 0x008fde0000001820 */
[----:B------:R-:W-:-:S02]  /*2d7d0*/  NOP ;  /* 0x0000000000007918 */ /* 0x000fc40000000000 */
[----:B------:R-:W-:Y:S04]  /*2d7e0*/  STL.64 [R1+0xf70], R24 ;  /* 0x000f701801007387 */ /* 0x000fe80000100a00 */
[----:B------:R0:W-:Y:S04]  /*2d7f0*/  STL.64 [R1+0xf78], R26 ;  /* 0x000f781a01007387 */ /* 0x0001e80000100a00 */
[----:B0-----:R-:W2:Y:S04]  /*2d800*/  LDL.LU.64 R26, [R1+0x3608] ;  /* 0x00360800011a7983 */ /* 0x001ea80000300a00 */
[----:B------:R-:W3:Y:S04]  /*2d810*/  LDL.LU.64 R24, [R1+0x3600] ;  /* 0x0036000001187983 */ /* 0x000ee80000300a00 */
[----:B------:R-:W-:Y:S04]  /*2d820*/  STL.64 [R1+0xf60], R32 ;  /* 0x000f602001007387 */ /* 0x000fe80000100a00 */
[----:B------:R0:W-:Y:S04]  /*2d830*/  STL.64 [R1+0xf68], R34 ;  /* 0x000f682201007387 */ /* 0x0001e80000100a00 */
[----:B0-----:R-:W4:Y:S04]  /*2d840*/  LDL.LU.64 R34, [R1+0x35f8] ;  /* 0x0035f80001227983 */ /* 0x001f280000300a00 */
[----:B------:R-:W2:Y:S01]  /*2d850*/  LDL.LU.64 R32, [R1+0x35f0] ;  /* 0x0035f00001207983 */ /* 0x000ea20000300a00 */
[----:B----4-:R-:W-:-:S15]  /*2d860*/  HMMA.16816.F32 R56, R4, R34, R56 ;  /* 0x000000220438723c */ /* 0x010fde0000001838 */
[----:B------:R-:W-:-:S08]  /*2d870*/  NOP ;  /* 0x0000000000007918 */ /* 0x000fd00000000000 */
[----:B------:R-:W-:Y:S04]  /*2d880*/  STL.64 [R1+0xf50], R56 ;  /* 0x000f503801007387 */ /* 0x000fe80000100a00 */
[----:B------:R2:W-:Y:S02]  /*2d890*/  STL.64 [R1+0xf58], R58 ;  /* 0x000f583a01007387 */ /* 0x0005e40000100a00 */
[C---:B--2---:R-:W-:Y:S06]  /*2d8a0*/  HMMA.16816.F32 R56, R4.reuse, R32, R12 ;  /* 0x000000200438723c */ /* 0x044fec000000180c */
[----:B------:R-:W-:Y:S01]  /*2d8b0*/  HMMA.16816.F32 R12, R4, R26, R8 ;  /* 0x0000001a040c723c */ /* 0x000fe20000001808 */
[----:B------:R-:W2:-:S15]  /*2d8c0*/  LDL.LU.64 R8, [R1+0xef0] ;  /* 0x000ef00001087983 */ /* 0x000e9e0000300a00 */
[----:B------:R-:W-:-:S01]  /*2d8d0*/  NOP ;  /* 0x0000000000007918 */ /* 0x000fc20000000000 */
[----:B------:R-:W-:Y:S04]  /*2d8e0*/  STL.64 [R1+0xf40], R56 ;  /* 0x000f403801007387 */ /* 0x000fe80000100a00 */
[----:B------:R-:W-:Y:S04]  /*2d8f0*/  STL.64 [R1+0xf48], R58 ;  /* 0x000f483a01007387 */ /* 0x000fe80000100a00 */
[----:B------:R-:W2:Y:S04]  /*2d900*/  LDL.LU.64 R10, [R1+0xef8] ;  /* 0x000ef800010a7983 */ /* 0x000ea80000300a00 */
[----:B------:R0:W-:Y:S04]  /*2d910*/  STL.64 [R1+0xf30], R12 ;  /* 0x000f300c01007387 */ /* 0x0001e80000100a00 */
[----:B------:R1:W-:Y:S04]  /*2d920*/  STL.64 [R1+0xf38], R14 ;  /* 0x000f380e01007387 */ /* 0x0003e80000100a00 */
[----:B0-----:R-:W4:Y:S04]  /*2d930*/  LDL.LU.64 R12, [R1+0xee0] ;  /* 0x000ee000010c7983 */ /* 0x001f280000300a00 */
[----:B-1----:R-:W4:Y:S01]  /*2d940*/  LDL.LU.64 R14, [R1+0xee8] ;  /* 0x000ee800010e7983 */ /* 0x002f220000300a00 */
[C---:B---3--:R-:W-:Y:S06]  /*2d950*/  HMMA.16816.F32 R52, R4.reuse, R24, R52 ;  /* 0x000000180434723c */ /* 0x048fec0000001834 */
[C---:B------:R-:W-:Y:S06]  /*2d960*/  HMMA.16816.F32 R48, R4.reuse, R22, R48 ;  /* 0x000000160430723c */ /* 0x040fec0000001830 */
[C---:B------:R-:W-:Y:S11]  /*2d970*/  HMMA.16816.F32 R44, R4.reuse, R20, R44 ;  /* 0x00000014042c723c */ /* 0x040ff6000000182c */
[----:B------:R0:W-:Y:S04]  /*2d980*/  STL.64 [R1+0xf20], R52 ;  /* 0x000f203401007387 */ /* 0x0001e80000100a00 */
[----:B------:R1:W-:Y:S04]  /*2d990*/  STL.64 [R1+0xf28], R54 ;  /* 0x000f283601007387 */ /* 0x0003e80000100a00 */
[----:B------:R-:W3:Y:S04]  /*2d9a0*/  LDL.LU.64 R56, [R1+0xeb0] ;  /* 0x000eb00001387983 */ /* 0x000ee80000300a00 */
[----:B------:R1:W-:Y:S04]  /*2d9b0*/  STL.64 [R1+0xf10], R48 ;  /* 0x000f103001007387 */ /* 0x0003e80000100a00 */
[----:B------:R1:W-:Y:S04]  /*2d9c0*/  STL.64 [R1+0xf18], R50 ;  /* 0x000f183201007387 */ /* 0x0003e80000100a00 */
[----:B------:R-:W3:Y:S04]  /*2d9d0*/  LDL.LU.64 R58, [R1+0xeb8] ;  /* 0x000eb800013a7983 */ /* 0x000ee80000300a00 */
[----:B------:R1:W-:Y:S04]  /*2d9e0*/  STL.64 [R1+0xf00], R44 ;  /* 0x000f002c01007387 */ /* 0x0003e80000100a00 */
[----:B------:R1:W-:Y:S04]  /*2d9f0*/  STL.64 [R1+0xf08], R46 ;  /* 0x000f082e01007387 */ /* 0x0003e80000100a00 */
[----:B0-----:R-:W3:Y:S04]  /*2da00*/  LDL.LU.64 R52, [R1+0xea0] ;  /* 0x000ea00001347983 */ /* 0x001ee80000300a00 */
[----:B-1----:R-:W3:Y:S04]  /*2da10*/  LDL.LU.64 R54, [R1+0xea8] ;  /* 0x000ea80001367983 */ /* 0x002ee80000300a00 */
[----:B------:R-:W3:Y:S04]  /*2da20*/  LDL.LU.64 R48, [R1+0xe90] ;  /* 0x000e900001307983 */ /* 0x000ee80000300a00 */
[----:B------:R-:W3:Y:S04]  /*2da30*/  LDL.LU.64 R50, [R1+0xe98] ;  /* 0x000e980001327983 */ /* 0x000ee80000300a00 */
[----:B------:R-:W3:Y:S04]  /*2da40*/  LDL.LU.64 R44, [R1+0x290] ;  /* 0x00029000012c7983 */ /* 0x000ee80000300a00 */
[----:B------:R-:W3:Y:S04]  /*2da50*/  LDL.LU.64 R46, [R1+0x298] ;  /* 0x00029800012e7983 */ /* 0x000ee80000300a00 */
[----:B------:R-:W-:Y:S04]  /*2da60*/  STL.64 [R1+0x35b8], R22 ;  /* 0x0035b81601007387 */ /* 0x000fe80000100a00 */
[----:B------:R0:W-:Y:S04]  /*2da70*/  STL.64 [R1+0x35b0], R20 ;  /* 0x0035b01401007387 */ /* 0x0001e80000100a00 */
[----:B0-----:R-:W3:Y:S04]  /*2da80*/  LDL.LU.64 R20, [R1+0xec0] ;  /* 0x000ec00001147983 */ /* 0x001ee80000300a00 */
[----:B------:R-:W3:Y:S01]  /*2da90*/  LDL.LU.64 R22, [R1+0xec8] ;  /* 0x000ec80001167983 */ /* 0x000ee20000300a00 */
[C---:B--2---:R-:W-:Y:S06]  /*2daa0*/  HMMA.16816.F32 R8, R4.reuse, R18, R8 ;  /* 0x000000120408723c */ /* 0x044fec0000001808 */
[----:B----4-:R-:W-:-:S15]  /*2dab0*/  HMMA.16816.F32 R12, R4, R16, R12 ;  /* 0x00000010040c723c */ /* 0x010fde000000180c */
[----:B------:R-:W-:-:S02]  /*2dac0*/  NOP ;  /* 0x0000000000007918 */ /* 0x000fc40000000000 */
[----:B------:R-:W-:Y:S04]  /*2dad0*/  STL.64 [R1+0xef0], R8 ;  /* 0x000ef00801007387 */ /* 0x000fe80000100a00 */
[----:B------:R0:W-:Y:S04]  /*2dae0*/  STL.64 [R1+0xef8], R10 ;  /* 0x000ef80a01007387 */ /* 0x0001e80000100a00 */
[----:B0-----:R-:W2:Y:S04]  /*2daf0*/  LDL.LU.64 R10, [R1+0x35e8] ;  /* 0x0035e800010a7983 */ /* 0x001ea80000300a00 */
[----:B------:R-:W4:Y:S04]  /*2db00*/  LDL.LU.64 R8, [R1+0x35e0] ;  /* 0x0035e00001087983 */ /* 0x000f280000300a00 */
[----:B------:R-:W-:Y:S04]  /*2db10*/  STL.64 [R1+0xee0], R12 ;  /* 0x000ee00c01007387 */ /* 0x000fe80000100a00 */
[----:B------:R0:W-:Y:S04]  /*2db20*/  STL.64 [R1+0xee8], R14 ;  /* 0x000ee80e01007387 */ /* 0x0001e80000100a00 */
[----:B0-----:R-:W3:Y:S04]  /*2db30*/  LDL.LU.64 R14, [R1+0x35d8] ;  /* 0x0035d800010e7983 */ /* 0x001ee80000300a00 */
[----:B------:R-:W2:Y:S04]  /*2db40*/  LDL.LU.64 R12, [R1+0x35d0] ;  /* 0x0035d000010c7983 */ /* 0x000ea80000300a00 */
[----:B------:R-:W-:Y:S04]  /*2db50*/  STL.64 [R1+0x3598], R18 ;  /* 0x0035981201007387 */ /* 0x000fe80000100a00 */
[----:B------:R0:W-:Y:S04]  /*2db60*/  STL.64 [R1+0x3590], R16 ;  /* 0x0035901001007387 */ /* 0x0001e80000100a00 */
[----:B0-----:R-:W3:Y:S04]  /*2db70*/  LDL.LU.64 R16, [R1+0xed0] ;  /* 0x000ed00001107983 */ /* 0x001ee80000300a00 */
[----:B------:R-:W3:Y:S02]  /*2db80*/  LDL.LU.64 R18, [R1+0xed8] ;  /* 0x000ed80001127983 */ /* 0x000ee40000300a00 */
[----:B---3--:R-:W-:-:S15]  /*2db90*/  HMMA.16816.F32 R16, R4, R14, R16 ;  /* 0x0000000e0410723c */ /* 0x008fde0000001810 */
[----:B------:R-:W-:-:S08]  /*2dba0*/  NOP ;  /* 0x0000000000007918 */ /* 0x000fd00000000000 */
[----:B------:R0:W-:Y:S04]  /*2dbb0*/  STL.64 [R1+0xed0], R16 ;  /* 0x000ed01001007387 */ /* 0x0001e80000100a00 */
[----:B------:R1:W-:Y:S04]  /*2dbc0*/  STL.64 [R1+0xed8], R18 ;  /* 0x000ed81201007387 */ /* 0x0003e80000100a00 */
[----:B0-----:R-:W3:Y:S04]  /*2dbd0*/  LDL.LU.64 R16, [R1+0xe80] ;  /* 0x000e800001107983 */ /* 0x001ee80000300a00 */
[----:B-1----:R-:W3:Y:S01]  /*2dbe0*/  LDL.LU.64 R18, [R1+0xe88] ;  /* 0x000e880001127983 */ /* 0x002ee20000300a00 */
[----:B--2---:R-:W-:-:S15]  /*2dbf0*/  HMMA.16816.F32 R20, R4, R12, R20 ;  /* 0x0000000c0414723c */ /* 0x004fde0000001814 */
[----:B------:R-:W-:-:S08]  /*2dc00*/  NOP ;  /* 0x0000000000007918 */ /* 0x000fd00000000000 */
[----:B------:R-:W-:Y:S04]  /*2dc10*/  STL.64 [R1+0xec0], R20 ;  /* 0x000ec01401007387 */ /* 0x000fe80000100a00 */
[----:B------:R0:W-:Y:S04]  /*2dc20*/  STL.64 [R1+0xec8], R22 ;  /* 0x000ec81601007387 */ /* 0x0001e80000100a00 */
[----:B------:R-:W-:Y:S04]  /*2dc30*/  STL.64 [R1+0x3588], R14 ;  /* 0x0035880e01007387 */ /* 0x000fe80000100a00 */
[----:B------:R4:W-:Y:S01]  /*2dc40*/  STL.64 [R1+0x3580], R12 ;  /* 0x0035800c01007387 */ /* 0x0009e20000100a00 */
[C---:B0-----:R-:W-:Y:S06]  /*2dc50*/  HMMA.16816.F32 R20, R4.reuse, R10, R56 ;  /* 0x0000000a0414723c */ /* 0x041fec0000001838 */
[----:B----4-:R-:W-:Y:S01]  /*2dc60*/  HMMA.16816.F32 R12, R4, R8, R52 ;  /* 0x00000008040c723c */ /* 0x010fe20000001834 */
[----:B------:R-:W-:-:S15]  /*2dc70*/  STL.64 [R1+0x3578], R10 ;  /* 0x0035780a01007387 */ /* 0x000fde0000100a00 */
[----:B------:R-:W-:-:S01]  /*2dc80*/  NOP ;  /* 0x0000000000007918 */ /* 0x000fc20000000000 */
[----:B------:R-:W-:Y:S04]  /*2dc90*/  STL.64 [R1+0xeb0], R20 ;  /* 0x000eb01401007387 */ /* 0x000fe80000100a00 */
[----:B------:R-:W-:Y:S04]  /*2dca0*/  STL.64 [R1+0xeb8], R22 ;  /* 0x000eb81601007387 */ /* 0x000fe80000100a00 */
[----:B------:R0:W-:Y:S04]  /*2dcb0*/  STL.64 [R1+0x3570], R8 ;  /* 0x0035700801007387 */ /* 0x0001e80000100a00 */
[----:B------:R-:W-:Y:S04]  /*2dcc0*/  STL.64 [R1+0xea0], R12 ;  /* 0x000ea00c01007387 */ /* 0x000fe80000100a00 */
[----:B------:R1:W-:Y:S01]  /*2dcd0*/  STL.64 [R1+0xea8], R14 ;  /* 0x000ea80e01007387 */ /* 0x0003e20000100a00 */
[C---:B0-----:R-:W-:Y:S06]  /*2dce0*/  HMMA.16816.F32 R8, R4.reuse, R40, R44 ;  /* 0x000000280408723c */ /* 0x041fec000000182c */
[----:B-1----:R-:W-:Y:S07]  /*2dcf0*/  HMMA.16816.F32 R12, R4, R2, R48 ;  /* 0x00000002040c723c */ /* 0x002fee0000001830 */
[----:B------:R-:W-:-:S02]  /*2dd00*/  IMAD R4, R60, 0x100, R43 ;  /* 0x000001003c047824 */ /* 0x000fc400078e022b */
[----:B------:R-:W-:Y:S02]  /*2dd10*/  IMAD R5, R29, 0x100, R28 ;  /* 0x000001001d057824 */ /* 0x000fe400078e021c */
[----:B------:R-:W-:Y:S02]  /*2dd20*/  IMAD R6, R61, 0x100, R30 ;  /* 0x000001003d067824 */ /* 0x000fe400078e021e */
[----:B------:R-:W-:Y:S01]  /*2dd30*/  IMAD R7, R0, 0x100, R31 ;  /* 0x0000010000077824 */ /* 0x000fe200078e021f */
[----:B------:R-:W-:Y:S02]  /*2dd40*/  F2FP.F16.E5M2.UNPACK_B R4, R4 ;  /* 0x00000004ff04723e */ /* 0x000fe400020004ff */
[----:B------:R-:W-:Y:S02]  /*2dd50*/  F2FP.F16.E5M2.UNPACK_B R5, R5 ;  /* 0x00000005ff05723e */ /* 0x000fe400020004ff */
[----:B------:R-:W-:Y:S02]  /*2dd60*/  F2FP.F16.E5M2.UNPACK_B R6, R6 ;  /* 0x00000006ff06723e */ /* 0x000fe400020004ff */
[----:B------:R-:W-:-:S03]  /*2dd70*/  F2FP.F16.E5M2.UNPACK_B R7, R7 ;  /* 0x00000007ff07723e */ /* 0x000fc600020004ff */
[----:B------:R-:W-:Y:S04]  /*2dd80*/  STL.64 [R1+0xe90], R12 ;  /* 0x000e900c01007387 */ /* 0x000fe80000100a00 */
[----:B------:R-:W-:Y:S04]  /*2dd90*/  STL.64 [R1+0xe98], R14 ;  /* 0x000e980e01007387 */ /* 0x000fe80000100a00 */
[----:B------:R-:W-:Y:S04]  /*2dda0*/  STL.64 [R1+0x290], R8 ;  /* 0x0002900801007387 */ /* 0x000fe80000100a00 */
[----:B------:R3:W-:Y:S04]  /*2ddb0*/  STL.64 [R1+0x298], R10 ;  /* 0x0002980a01007387 */ /* 0x0007e80000100a00 */
[----:B------:R-:W2:Y:S04]  /*2ddc0*/  LDL.LU.64 R48, [R1+0xe70] ;  /* 0x000e700001307983 */ /* 0x000ea80000300a00 */
[----:B------:R-:W2:Y:S01]  /*2ddd0*/  LDL.LU.64 R50, [R1+0xe78] ;  /* 0x000e780001327983 */ /* 0x000ea20000300a00 */
[----:B---3--:R-:W-:-:S15]  /*2dde0*/  HMMA.16816.F32 R8, R4, R38, R16 ;  /* 0x000000260408723c */ /* 0x008fde0000001810 */
[----:B------:R-:W-:-:S08]  /*2ddf0*/  NOP ;  /* 0x0000000000007918 */ /* 0x000fd00000000000 */
[----:B------:R0:W-:Y:S04]  /*2de00*/  STL.64 [R1+0xe80], R8 ;  /* 0x000e800801007387 */ /* 0x0001e80000100a00 */
[----:B------:R1:W-:Y:S04]  /*2de10*/  STL.64 [R1+0xe88], R10 ;  /* 0x000e880a01007387 */ /* 0x0003e80000100a00 */
[----:B------:R-:W3:Y:S04]  /*2de20*/  LDL.LU.64 R28, [R1+0xe60] ;  /* 0x000e6000011c7983 */ /* 0x000ee80000300a00 */
[----:B------:R-:W3:Y:S04]  /*2de30*/  LDL.LU.64 R30, [R1+0xe68] ;  /* 0x000e6800011e7983 */ /* 0x000ee80000300a00 */
[----:B0-----:R-:W4:Y:S04]  /*2de40*/  LDL.LU.64 R8, [R1+0xe50] ;  /* 0x000e500001087983 */ /* 0x001f280000300a00 */
[----:B-1----:R-:W4:Y:S04]  /*2de50*/  LDL.LU.64 R10, [R1+0xe58] ;  /* 0x000e5800010a7983 */ /* 0x002f280000300a00 */
[----:B------:R-:W2:Y:S04]  /*2de60*/  LDL.LU.64 R20, [R1+0xe30] ;  /* 0x000e300001147983 */ /* 0x000ea80000300a00 */
[----:B------:R-:W3:Y:S04]  /*2de70*/  LDL.LU.64 R22, [R1+0xe38] ;  /* 0x000e380001167983 */ /* 0x000ee80000300a00 */
[----:B---3--:R-:W-:Y:S04]  /*2de80*/  STL.64 [R1+0x35c8], R22 ;  /* 0x0035c81601007387 */ /* 0x008fe80000100a00 */
[----:B--2---:R0:W-:Y:S04]  /*2de90*/  STL.64 [R1+0x35c0], R20 ;  /* 0x0035c01401007387 */ /* 0x0041e80000100a00 */
[----:B0-----:R-:W2:Y:S04]  /*2dea0*/  LDL.LU.64 R20, [R1+0xe40] ;  /* 0x000e400001147983 */ /* 0x001ea80000300a00 */
[----:B------:R-:W2:Y:S04]  /*2deb0*/  LDL.LU.64 R22, [R1+0xe48] ;  /* 0x000e480001167983 */ /* 0x000ea80000300a00 */
[----:B------:R-:W3:Y:S04]  /*2dec0*/  LDL.LU.64 R16, [R1+0xe10] ;  /* 0x000e100001107983 */ /* 0x000ee80000300a00 */
[----:B------:R-:W2:Y:S01]  /*2ded0*/  LDL.LU.64 R18, [R1+0xe18] ;  /* 0x000e180001127983 */ /* 0x000ea20000300a00 */
[C---:B------:R-:W-:Y:S06]  /*2dee0*/  HMMA.16816.F32 R56, R4.reuse, R36, R48 ;  /* 0x000000240438723c */ /* 0x040fec0000001830 */
[C---:B------:R-:W-:Y:S06]  /*2def0*/  HMMA.16816.F32 R48, R4.reuse, R34, R28 ;  /* 0x000000220430723c */ /* 0x040fec000000181c */
[C---:B----4-:R-:W-:Y:S01]  /*2df00*/  HMMA.16816.F32 R28, R4.reuse, R32, R8 ;  /* 0x00000020041c723c */ /* 0x050fe20000001808 */
[----:B--2---:R-:W-:Y:S04]  /*2df10*/  STL.64 [R1+0x35a8], R18 ;  /* 0x0035a81201007387 */ /* 0x004fe80000100a00 */
[----:B---3--:R0:W-:Y:S01]  /*2df20*/  STL.64 [R1+0x35a0], R16 ;  /* 0x0035a01001007387 */ /* 0x0081e20000100a00 */
[C---:B------:R-:W-:Y:S03]  /*2df30*/  HMMA.16816.F32 R20, R4.reuse, R26, R20 ;  /* 0x0000001a0414723c */ /* 0x040fe60000001814 */
[----:B0-----:R-:W2:Y:S04]  /*2df40*/  LDL.LU.64 R16, [R1+0xe20] ;  /* 0x000e200001107983 */ /* 0x001ea80000300a00 */
[----:B------:R-:W2:Y:S04]  /*2df50*/  LDL.LU.64 R18, [R1+0xe28] ;  /* 0x000e280001127983 */ /* 0x000ea80000300a00 */
[----:B------:R-:W3:Y:S04]  /*2df60*/  LDL.LU.64 R12, [R1+0xe00] ;  /* 0x000e0000010c7983 */ /* 0x000ee80000300a00 */
[----:B------:R-:W3:Y:S04]  /*2df70*/  LDL.LU.64 R14, [R1+0xe08] ;  /* 0x000e0800010e7983 */ /* 0x000ee80000300a00 */
        /* <DEDUP_REMOVED lines=10> */
[----:B------:R0:W-:Y:S04]  /*2e020*/  STL.64 [R1+0xe70], R56 ;  /* 0x000e703801007387 */ /* 0x0001e80000100a00 */
[----:B------:R1:W-:Y:S04]  /*2e030*/  STL.64 [R1+0xe78], R58 ;  /* 0x000e783a01007387 */ /* 0x0003e80000100a00 */
[----:B------:R-:W4:Y:S04]  /*2e040*/  LDL.LU.64 R8, [R1+0xde0] ;  /* 0x000de00001087983 */ /* 0x000f280000300a00 */
[----:B------:R1:W-:Y:S04]  /*2e050*/  STL.64 [R1+0xe60], R48 ;  /* 0x000e603001007387 */ /* 0x0003e80000100a00 */
[----:B------:R1:W-:Y:S04]  /*2e060*/  STL.64 [R1+0xe68], R50 ;  /* 0x000e683201007387 */ /* 0x0003e80000100a00 */
[----:B------:R-:W4:Y:S04]  /*2e070*/  LDL.LU.64 R10, [R1+0xde8] ;  /* 0x000de800010a7983 */ /* 0x000f280000300a00 */
[----:B------:R1:W-:Y:S04]  /*2e080*/  STL.64 [R1+0xe50], R28 ;  /* 0x000e501c01007387 */ /* 0x0003e80000100a00 */
[----:B------:R1:W-:Y:S04]  /*2e090*/  STL.64 [R1+0xe58], R30 ;  /* 0x000e581e01007387 */ /* 0x0003e80000100a00 */
[----:B0-----:R-:W4:Y:S04]  /*2e0a0*/  LDL.LU.64 R56, [R1+0xdc0] ;  /* 0x000dc00001387983 */ /* 0x001f280000300a00 */
[----:B-1----:R-:W4:Y:S04]  /*2e0b0*/  LDL.LU.64 R58, [R1+0xdc8] ;  /* 0x000dc800013a7983 */ /* 0x002f280000300a00 */
[----:B------:R-:W4:Y:S04]  /*2e0c0*/  LDL.LU.64 R48, [R1+0xdb0] ;  /* 0x000db00001307983 */ /* 0x000f280000300a00 */
[----:B------:R-:W4:Y:S04]  /*2e0d0*/  LDL.LU.64 R50, [R1+0xdb8] ;  /* 0x000db80001327983 */ /* 0x000f280000300a00 */
[----:B------:R-:W4:Y:S04]  /*2e0e0*/  LDL.LU.64 R28, [R1+0xda0] ;  /* 0x000da000011c7983 */ /* 0x000f280000300a00 */
[----:B------:R-:W4:Y:S04]  /*2e0f0*/  LDL.LU.64 R30, [R1+0xda8] ;  /* 0x000da800011e7983 */ /* 0x000f280000300a00 */
[----:B------:R-:W-:Y:S04]  /*2e100*/  STL.64 [R1+0xe40], R20 ;  /* 0x000e401401007387 */ /* 0x000fe80000100a00 */
[----:B------:R0:W-:Y:S04]  /*2e110*/  STL.64 [R1+0xe48], R22 ;  /* 0x000e481601007387 */ /* 0x0001e80000100a00 */
[----:B0-----:R-:W2:Y:S04]  /*2e120*/  LDL.LU.64 R22, [R1+0x35c8] ;  /* 0x0035c80001167983 */ /* 0x001ea80000300a00 */
[----:B------:R-:W2:Y:S02]  /*2e130*/  LDL.LU.64 R20, [R1+0x35c0] ;  /* 0x0035c00001147983 */ /* 0x000ea40000300a00 */
[----:B--2---:R-:W-:-:S15]  /*2e140*/  HMMA.16816.F32 R20, R4, R24, R20 ;  /* 0x000000180414723c */ /* 0x004fde0000001814 */
[----:B------:R-:W-:-:S08]  /*2e150*/  NOP ;  /* 0x0000000000007918 */ /* 0x000fd00000000000 */
[----:B------:R-:W-:Y:S04]  /*2e160*/  STL.64 [R1+0xe30], R20 ;  /* 0x000e301401007387 */ /* 0x000fe80000100a00 */
[----:B------:R0:W-:Y:S04]  /*2e170*/  STL.64 [R1+0xe38], R22 ;  /* 0x000e381601007387 */ /* 0x0001e80000100a00 */
[----:B0-----:R-:W2:Y:S04]  /*2e180*/  LDL.LU.64 R22, [R1+0x35b8] ;  /* 0x0035b80001167983 */ /* 0x001ea80000300a00 */
[----:B------:R-:W3:Y:S01]  /*2e190*/  LDL.LU.64 R20, [R1+0x35b0] ;  /* 0x0035b00001147983 */ /* 0x000ee20000300a00 */
[----:B--2---:R-:W-:-:S15]  /*2e1a0*/  HMMA.16816.F32 R16, R4, R22, R16 ;  /* 0x000000160410723c */ /* 0x004fde0000001810 */
[----:B------:R-:W-:-:S08]  /*2e1b0*/  NOP ;  /* 0x0000000000007918 */ /* 0x000fd00000000000 */
[----:B------:R-:W-:Y:S04]  /*2e1c0*/  STL.64 [R1+0xe20], R16 ;  /* 0x000e201001007387 */ /* 0x000fe80000100a00 */
[----:B------:R0:W-:Y:S04]  /*2e1d0*/  STL.64 [R1+0xe28], R18 ;  /* 0x000e281201007387 */ /* 0x0001e80000100a00 */
[----:B0-----:R-:W3:Y:S04]  /*2e1e0*/  LDL.LU.64 R18, [R1+0x35a8] ;  /* 0x0035a80001127983 */ /* 0x001ee80000300a00 */
[----:B------:R-:W3:Y:S02]  /*2e1f0*/  LDL.LU.64 R16, [R1+0x35a0] ;  /* 0x0035a00001107983 */ /* 0x000ee40000300a00 */
[----:B---3--:R-:W-:-:S15]  /*2e200*/  HMMA.16816.F32 R16, R4, R20, R16 ;  /* 0x000000140410723c */ /* 0x008fde0000001810 */
[----:B------:R-:W-:-:S08]  /*2e210*/  NOP ;  /* 0x0000000000007918 */ /* 0x000fd00000000000 */
[----:B------:R-:W-:Y:S04]  /*2e220*/  STL.64 [R1+0xe10], R16 ;  /* 0x000e101001007387 */ /* 0x000fe80000100a00 */
[----:B------:R0:W-:Y:S04]  /*2e230*/  STL.64 [R1+0xe18], R18 ;  /* 0x000e181201007387 */ /* 0x0001e80000100a00 */
[----:B0-----:R-:W2:Y:S04]  /*2e240*/  LDL.LU.64 R18, [R1+0x3598] ;  /* 0x0035980001127983 */ /* 0x001ea80000300a00 */
[----:B------:R-:W4:Y:S01]  /*2e250*/  LDL.LU.64 R16, [R1+0x3590] ;  /* 0x0035900001107983 */ /* 0x000f220000300a00 */
[----:B--2---:R-:W-:-:S15]  /*2e260*/  HMMA.16816.F32 R12, R4, R18, R12 ;  /* 0x00000012040c723c */ /* 0x004fde000000180c */
[----:B------:R-:W-:-:S08]  /*2e270*/  NOP ;  /* 0x0000000000007918 */ /* 0x000fd00000000000 */
[----:B------:R-:W-:Y:S04]  /*2e280*/  STL.64 [R1+0xe00], R12 ;  /* 0x000e000c01007387 */ /* 0x000fe80000100a00 */
[----:B------:R0:W-:Y:S04]  /*2e290*/  STL.64 [R1+0xe08], R14 ;  /* 0x000e080e01007387 */ /* 0x0001e80000100a00 */
[----:B0-----:R-:W2:Y:S01]  /*2e2a0*/  LDL.LU.64 R14, [R1+0x3588] ;  /* 0x00358800010e7983 */ /* 0x001ea20000300a00 */
[----:B----4-:R-:W-:Y:S03]  /*2e2b0*/  HMMA.16816.F32 R52, R4, R16, R52 ;  /* 0x000000100434723c */ /* 0x010fe60000001834 */
[----:B------:R-:W3:-:S15]  /*2e2c0*/  LDL.LU.64 R12, [R1+0x3580] ;  /* 0x00358000010c7983 */ /* 0x000ede0000300a00 */
[----:B------:R-:W-:-:S05]  /*2e2d0*/  NOP ;  /* 0x0000000000007918 */ /* 0x000fca0000000000 */
[----:B------:R0:W-:Y:S04]  /*2e2e0*/  STL.64 [R1+0xdf0], R52 ;  /* 0x000df03401007387 */ /* 0x0001e80000100a00 */
[----:B------:R1:W-:Y:S04]  /*2e2f0*/  STL.64 [R1+0xdf8], R54 ;  /* 0x000df83601007387 */ /* 0x0003e80000100a00 */
[----:B0-----:R-:W4:Y:S04]  /*2e300*/  LDL.LU.64 R52, [R1+0x280] ;  /* 0x0002800001347983 */ /* 0x001f280000300a00 */
[----:B-1----:R-:W4:Y:S04]  /*2e310*/  LDL.LU.64 R54, [R1+0x288] ;  /* 0x0002880001367983 */ /* 0x002f280000300a00 */
[----:B------:R-:W-:Y:S04]  /*2e320*/  STL.64 [R1+0x3558], R18 ;  /* 0x0035581201007387 */ /* 0x000fe80000100a00 */
[----:B------:R0:W-:Y:S04]  /*2e330*/  STL.64 [R1+0x3550], R16 ;  /* 0x0035501001007387 */ /* 0x0001e80000100a00 */
[----:B0-----:R-:W3:Y:S04]  /*2e340*/  LDL.LU.64 R16, [R1+0xdd0] ;  /* 0x000dd00001107983 */ /* 0x001ee80000300a00 */
[----:B------:R-:W3:Y:S01]  /*2e350*/  LDL.LU.64 R18, [R1+0xdd8] ;  /* 0x000dd80001127983 */ /* 0x000ee20000300a00 */
[----:B--2---:R-:W-:-:S15]  /*2e360*/  HMMA.16816.F32 R8, R4, R14, R8 ;  /* 0x0000000e0408723c */ /* 0x004fde0000001808 */
[----:B------:R-:W-:-:S08]  /*2e370*/  NOP ;  /* 0x0000000000007918 */ /* 0x000fd00000000000 */
[----:B------:R-:W-:Y:S04]  /*2e380*/  STL.64 [R1+0xde0], R8 ;  /* 0x000de00801007387 */ /* 0x000fe80000100a00 */
[----:B------:R0:W-:Y:S04]  /*2e390*/  STL.64 [R1+0xde8], R10 ;  /* 0x000de80a01007387 */ /* 0x0001e80000100a00 */
[----:B0-----:R-:W2:Y:S04]  /*2e3a0*/  LDL.LU.64 R10, [R1+0x3578] ;  /* 0x00357800010a7983 */ /* 0x001ea80000300a00 */
[----:B------:R-:W4:Y:S01]  /*2e3b0*/  LDL.LU.64 R8, [R1+0x3570] ;  /* 0x0035700001087983 */ /* 0x000f220000300a00 */
[C---:B---3--:R-:W-:Y:S03]  /*2e3c0*/  HMMA.16816.F32 R16, R4.reuse, R12, R16 ;  /* 0x0000000c0410723c */ /* 0x048fe60000001810 */
[----:B------:R-:W-:Y:S04]  /*2e3d0*/  STL.64 [R1+0x3568], R14 ;  /* 0x0035680e01007387 */ /* 0x000fe80000100a00 */
[----:B------:R0:W-:Y:S02]  /*2e3e0*/  STL.64 [R1+0x3560], R12 ;  /* 0x0035600c01007387 */ /* 0x0001e40000100a00 */
[----:B0-----:R-:W-:-:S14]  /*2e3f0*/  HMMA.16816.F32 R12, R4, R2, R28 ;  /* 0x00000002040c723c */ /* 0x001fdc000000181c */
[----:B------:R-:W-:Y:S04]  /*2e400*/  STL.64 [R1+0xdd0], R16 ;  /* 0x000dd01001007387 */ /* 0x000fe80000100a00 */
[----:B------:R4:W-:Y:S01]  /*2e410*/  STL.64 [R1+0xdd8], R18 ;  /* 0x000dd81201007387 */ /* 0x0009e20000100a00 */
[C---:B--2---:R-:W-:Y:S06]  /*2e420*/  HMMA.16816.F32 R56, R4.reuse, R10, R56 ;  /* 0x0000000a0438723c */ /* 0x044fec0000001838 */
[----:B----4-:R-:W-:-:S15]  /*2e430*/  HMMA.16816.F32 R16, R4, R8, R48 ;  /* 0x000000080410723c */ /* 0x010fde0000001830 */
[----:B------:R-:W-:-:S02]  /*2e440*/  NOP ;  /* 0x0000000000007918 */ /* 0x000fc40000000000 */
[----:B------:R-:W-:Y:S04]  /*2e450*/  STL.64 [R1+0xdc0], R56 ;  /* 0x000dc03801007387 */ /* 0x000fe80000100a00 */
[----:B------:R-:W-:Y:S04]  /*2e460*/  STL.64 [R1+0xdc8], R58 ;  /* 0x000dc83a01007387 */ /* 0x000fe80000100a00 */
[----:B------:R-:W2:Y:S04]  /*2e470*/  LDL.LU.64 R48, [R1+0xd90] ;  /* 0x000d900001307983 */ /* 0x000ea80000300a00 */
[----:B------:R0:W-:Y:S04]  /*2e480*/  STL.64 [R1+0xdb0], R16 ;  /* 0x000db01001007387 */ /* 0x0001e80000100a00 */
[----:B------:R1:W-:Y:S04]  /*2e490*/  STL.64 [R1+0xdb8], R18 ;  /* 0x000db81201007387 */ /* 0x0003e80000100a00 */
[----:B------:R-:W2:Y:S04]  /*2e4a0*/  LDL.LU.64 R50, [R1+0xd98] ;  /* 0x000d980001327983 */ /* 0x000ea80000300a00 */
[----:B------:R3:W-:Y:S04]  /*2e4b0*/  STL.64 [R1+0xda0], R12 ;  /* 0x000da00c01007387 */ /* 0x0007e80000100a00 */
[----:B------:R4:W-:Y:S04]  /*2e4c0*/  STL.64 [R1+0xda8], R14 ;  /* 0x000da80e01007387 */ /* 0x0009e80000100a00 */
[----:B------:R-:W2:Y:S04]  /*2e4d0*/  LDL.LU.64 R28, [R1+0xd80] ;  /* 0x000d8000011c7983 */ /* 0x000ea80000300a00 */
[----:B------:R-:W2:Y:S04]  /*2e4e0*/  LDL.LU.64 R30, [R1+0xd88] ;  /* 0x000d8800011e7983 */ /* 0x000ea80000300a00 */
[----:B0-----:R-:W2:Y:S04]  /*2e4f0*/  LDL.LU.64 R16, [R1+0xd70] ;  /* 0x000d700001107983 */ /* 0x001ea80000300a00 */
[----:B-1----:R-:W2:Y:S04]  /*2e500*/  LDL.LU.64 R18, [R1+0xd78] ;  /* 0x000d780001127983 */ /* 0x002ea80000300a00 */
[----:B---3--:R-:W3:Y:S04]  /*2e510*/  LDL.LU.64 R12, [R1+0xd60] ;  /* 0x000d6000010c7983 */ /* 0x008ee80000300a00 */
[----:B----4-:R-:W3:Y:S01]  /*2e520*/  LDL.LU.64 R14, [R1+0xd68] ;  /* 0x000d6800010e7983 */ /* 0x010ee20000300a00 */
[----:B------:R-:W-:Y:S07]  /*2e530*/  HMMA.16816.F32 R52, R4, R40, R52 ;  /* 0x000000280434723c */ /* 0x000fee0000001834 */
        /* <DEDUP_REMOVED lines=10> */
[----:B------:R-:W4:Y:S04]  /*2e5e0*/  LDL.LU.64 R44, [R1+0xd50] ;  /* 0x000d5000012c7983 */ /* 0x000f280000300a00 */
[----:B------:R-:W4:Y:S04]  /*2e5f0*/  LDL.LU.64 R46, [R1+0xd58] ;  /* 0x000d5800012e7983 */ /* 0x000f280000300a00 */
[----:B------:R-:W-:Y:S01]  /*2e600*/  STL.64 [R1+0x3548], R38 ;  /* 0x0035482601007387 */ /* 0x000fe20000100a00 */
[C---:B--2---:R-:W-:Y:S06]  /*2e610*/  HMMA.16816.F32 R48, R4.reuse, R38, R48 ;  /* 0x000000260430723c */ /* 0x044fec0000001830 */
[C---:B------:R-:W-:Y:S06]  /*2e620*/  HMMA.16816.F32 R28, R4.reuse, R36, R28 ;  /* 0x00000024041c723c */ /* 0x040fec000000181c */
[C---:B------:R-:W-:Y:S06]  /*2e630*/  HMMA.16816.F32 R16, R4.reuse, R34, R16 ;  /* 0x000000220410723c */ /* 0x040fec0000001810 */
[C---:B---3--:R-:W-:Y:S05]  /*2e640*/  HMMA.16816.F32 R12, R4.reuse, R32, R12 ;  /* 0x00000020040c723c */ /* 0x048fea000000180c */
[----:B------:R-:W-:Y:S04]  /*2e650*/  STL.64 [R1+0xd90], R48 ;  /* 0x000d903001007387 */ /* 0x000fe80000100a00 */
[----:B------:R-:W-:Y:S04]  /*2e660*/  STL.64 [R1+0xd98], R50 ;  /* 0x000d983201007387 */ /* 0x000fe80000100a00 */
[----:B------:R-:W-:Y:S04]  /*2e670*/  STL.64 [R1+0x3540], R36 ;  /* 0x0035402401007387 */ /* 0x000fe80000100a00 */
[----:B------:R0:W-:Y:S04]  /*2e680*/  STL.64 [R1+0xd80], R28 ;  /* 0x000d801c01007387 */ /* 0x0001e80000100a00 */
[----:B------:R1:W-:Y:S04]  /*2e690*/  STL.64 [R1+0xd88], R30 ;  /* 0x000d881e01007387 */ /* 0x0003e80000100a00 */
[----:B0-----:R-:W2:Y:S04]  /*2e6a0*/  LDL.LU.64 R28, [R1+0xd40] ;  /* 0x000d4000011c7983 */ /* 0x001ea80000300a00 */
[----:B------:R-:W-:Y:S04]  /*2e6b0*/  STL.64 [R1+0xd70], R16 ;  /* 0x000d701001007387 */ /* 0x000fe80000100a00 */
[----:B------:R-:W-:Y:S04]  /*2e6c0*/  STL.64 [R1+0xd78], R18 ;  /* 0x000d781201007387 */ /* 0x000fe80000100a00 */
[----:B-1----:R-:W2:Y:S04]  /*2e6d0*/  LDL.LU.64 R30, [R1+0xd48] ;  /* 0x000d4800011e7983 */ /* 0x002ea80000300a00 */
        /* <DEDUP_REMOVED lines=10> */
[----:B------:R-:W3:Y:S04]  /*2e780*/  LDL.LU.64 R52, [R1+0xd00] ;  /* 0x000d000001347983 */ /* 0x000ee80000300a00 */
[----:B------:R-:W3:Y:S01]  /*2e790*/  LDL.LU.64 R54, [R1+0xd08] ;  /* 0x000d080001367983 */ /* 0x000ee20000300a00 */
[----:B----4-:R-:W-:-:S15]  /*2e7a0*/  HMMA.16816.F32 R32, R4, R26, R44 ;  /* 0x0000001a0420723c */ /* 0x010fde000000182c */
[----:B------:R-:W-:-:S08]  /*2e7b0*/  NOP ;  /* 0x0000000000007918 */ /* 0x000fd00000000000 */
[----:B------:R0:W-:Y:S04]  /*2e7c0*/  STL.64 [R1+0xd50], R32 ;  /* 0x000d502001007387 */ /* 0x0001e80000100a00 */
[----:B------:R1:W-:Y:S04]  /*2e7d0*/  STL.64 [R1+0xd58], R34 ;  /* 0x000d582201007387 */ /* 0x0003e80000100a00 */
[----:B------:R-:W4:Y:S04]  /*2e7e0*/  LDL.LU.64 R48, [R1+0xcf0] ;  /* 0x000cf00001307983 */ /* 0x000f280000300a00 */
[----:B------:R-:W4:Y:S04]  /*2e7f0*/  LDL.LU.64 R50, [R1+0xcf8] ;  /* 0x000cf80001327983 */ /* 0x000f280000300a00 */
[----:B------:R-:W4:Y:S04]  /*2e800*/  LDL.LU.64 R44, [R1+0xce0] ;  /* 0x000ce000012c7983 */ /* 0x000f280000300a00 */
[----:B------:R-:W4:Y:S04]  /*2e810*/  LDL.LU.64 R46, [R1+0xce8] ;  /* 0x000ce800012e7983 */ /* 0x000f280000300a00 */
[----:B------:R-:W4:Y:S04]  /*2e820*/  LDL.LU.64 R36, [R1+0xcd0] ;  /* 0x000cd00001247983 */ /* 0x000f280000300a00 */
[----:B------:R-:W4:Y:S04]  /*2e830*/  LDL.LU.64 R38, [R1+0xcd8] ;  /* 0x000cd80001267983 */ /* 0x000f280000300a00 */
[----:B0-----:R-:W4:Y:S04]  /*2e840*/  LDL.LU.64 R32, [R1+0xcc0] ;  /* 0x000cc00001207983 */ /* 0x001f280000300a00 */
[----:B-1----:R-:W4:Y:S01]  /*2e850*/  LDL.LU.64 R34, [R1+0xcc8] ;  /* 0x000cc80001227983 */ /* 0x002f220000300a00 */
[C---:B--2---:R-:W-:Y:S06]  /*2e860*/  HMMA.16816.F32 R28, R4.reuse, R24, R28 ;  /* 0x00000018041c723c */ /* 0x044fec000000181c */
[C---:B---3--:R-:W-:Y:S06]  /*2e870*/  HMMA.16816.F32 R12, R4.reuse, R22, R12 ;  /* 0x00000016040c723c */ /* 0x048fec000000180c */
[C---:B------:R-:W-:Y:S11]  /*2e880*/  HMMA.16816.F32 R16, R4.reuse, R20, R16 ;  /* 0x000000140410723c */ /* 0x040ff60000001810 */
[----:B------:R0:W-:Y:S04]  /*2e890*/  STL.64 [R1+0xd40], R28 ;  /* 0x000d401c01007387 */ /* 0x0001e80000100a00 */
[----:B------:R1:W-:Y:S04]  /*2e8a0*/  STL.64 [R1+0xd48], R30 ;  /* 0x000d481e01007387 */ /* 0x0003e80000100a00 */
[----:B0-----:R-:W2:Y:S04]  /*2e8b0*/  LDL.LU.64 R28, [R1+0xcb0] ;  /* 0x000cb000011c7983 */ /* 0x001ea80000300a00 */
[----:B-1----:R-:W2:Y:S04]  /*2e8c0*/  LDL.LU.64 R30, [R1+0xcb8] ;  /* 0x000cb800011e7983 */ /* 0x002ea80000300a00 */
[----:B------:R-:W-:Y:S04]  /*2e8d0*/  STL.64 [R1+0xd30], R12 ;  /* 0x000d300c01007387 */ /* 0x000fe80000100a00 */
[----:B------:R0:W-:Y:S04]  /*2e8e0*/  STL.64 [R1+0xd38], R14 ;  /* 0x000d380e01007387 */ /* 0x0001e80000100a00 */
[----:B0-----:R-:W3:Y:S04]  /*2e8f0*/  LDL.LU.64 R14, [R1+0x3568] ;  /* 0x00356800010e7983 */ /* 0x001ee80000300a00 */
[----:B------:R-:W2:Y:S04]  /*2e900*/  LDL.LU.64 R12, [R1+0x3560] ;  /* 0x00356000010c7983 */ /* 0x000ea80000300a00 */
[----:B------:R-:W-:Y:S04]  /*2e910*/  STL.64 [R1+0xd20], R16 ;  /* 0x000d201001007387 */ /* 0x000fe80000100a00 */
[----:B------:R0:W-:Y:S04]  /*2e920*/  STL.64 [R1+0xd28], R18 ;  /* 0x000d281201007387 */ /* 0x0001e80000100a00 */
[----:B0-----:R-:W2:Y:S04]  /*2e930*/  LDL.LU.64 R18, [R1+0x3558] ;  /* 0x0035580001127983 */ /* 0x001ea80000300a00 */
[----:B------:R-:W2:Y:S04]  /*2e940*/  LDL.LU.64 R16, [R1+0x3550] ;  /* 0x0035500001107983 */ /* 0x000ea80000300a00 */
[----:B------:R-:W2:Y:S04]  /*2e950*/  LDL.LU R60, [R1+0x11d0] ;  /* 0x0011d000013c7983 */ /* 0x000ea80000300800 */
[----:B------:R-:W2:Y:S01]  /*2e960*/  LDL.LU R61, [R1+0x11dc] ;  /* 0x0011dc00013d7983 */ /* 0x000ea20000300800 */
[C---:B----4-:R-:W-:Y:S06]  /*2e970*/  HMMA.16816.F32 R36, R4.reuse, R10, R36 ;  /* 0x0000000a0424723c */ /* 0x050fec0000001824 */
[C---:B---3--:R-:W-:Y:S06]  /*2e980*/  HMMA.16816.F32 R48, R4.reuse, R14, R48 ;  /* 0x0000000e0430723c */ /* 0x048fec0000001830 */
[C---:B--2---:R-:W-:Y:S06]  /*2e990*/  HMMA.16816.F32 R56, R4.reuse, R18, R56 ;  /* 0x000000120438723c */ /* 0x044fec0000001838 */
[C---:B------:R-:W-:Y:S06]  /*2e9a0*/  HMMA.16816.F32 R52, R4.reuse, R16, R52 ;  /* 0x000000100434723c */ /* 0x040fec0000001834 */
[C---:B------:R-:W-:Y:S11]  /*2e9b0*/  HMMA.16816.F32 R44, R4.reuse, R12, R44 ;  /* 0x0000000c042c723c */ /* 0x040ff6000000182c */
[----:B------:R-:W-:Y:S04]  /*2e9c0*/  STL.64 [R1+0xd10], R56 ;  /* 0x000d103801007387 */ /* 0x000fe80000100a00 */
[----:B------:R-:W-:Y:S04]  /*2e9d0*/  STL.64 [R1+0xd18], R58 ;  /* 0x000d183a01007387 */ /* 0x000fe80000100a00 */
[----:B------:R-:W2:Y:S04]  /*2e9e0*/  LDL.LU R0, [R1+0x11d8] ;  /* 0x0011d80001007983 */ /* 0x000ea80000300800 */
[----:B------:R-:W3:Y:S04]  /*2e9f0*/  LDL.LU R43, [R1+0x11c4] ;  /* 0x0011c400012b7983 */ /* 0x000ee80000300800 */
[----:B------:R-:W-:Y:S04]  /*2ea00*/  STL.64 [R1+0xd00], R52 ;  /* 0x000d003401007387 */ /* 0x000fe80000100a00 */
[----:B------:R-:W-:Y:S04]  /*2ea10*/  STL.64 [R1+0xd08], R54 ;  /* 0x000d083601007387 */ /* 0x000fe80000100a00 */
[----:B------:R-:W-:Y:S04]  /*2ea20*/  STL.64 [R1+0x3510], R14 ;  /* 0x0035100e01007387 */ /* 0x000fe80000100a00 */
[----:B------:R-:W-:Y:S04]  /*2ea30*/  STL.64 [R1+0xcf0], R48 ;  /* 0x000cf03001007387 */ /* 0x000fe80000100a00 */
[----:B------:R-:W-:Y:S04]  /*2ea40*/  STL.64 [R1+0xcf8], R50 ;  /* 0x000cf83201007387 */ /* 0x000fe80000100a00 */
[----:B------:R0:W-:Y:S02]  /*2ea50*/  STL.64 [R1+0x3508], R12 ;  /* 0x0035080c01007387 */ /* 0x0001e40000100a00 */
[C---:B0-----:R-:W-:Y:S02]  /*2ea60*/  HMMA.16816.F32 R12, R4.reuse, R8, R32 ;  /* 0x00000008040c723c */ /* 0x041fe40000001820 */
[----:B------:R-:W-:Y:S04]  /*2ea70*/  STL.64 [R1+0xce0], R44 ;  /* 0x000ce02c01007387 */ /* 0x000fe80000100a00 */
[----:B------:R-:W-:Y:S04]  /*2ea80*/  STL.64 [R1+0xce8], R46 ;  /* 0x000ce82e01007387 */ /* 0x000fe80000100a00 */
[----:B------:R-:W-:Y:S04]  /*2ea90*/  STL.64 [R1+0x3520], R10 ;  /* 0x0035200a01007387 */ /* 0x000fe80000100a00 */
[----:B------:R0:W-:Y:S04]  /*2eaa0*/  STL.64 [R1+0xcd0], R36 ;  /* 0x000cd02401007387 */ /* 0x0001e80000100a00 */
[----:B------:R1:W-:Y:S04]  /*2eab0*/  STL.64 [R1+0xcd8], R38 ;  /* 0x000cd82601007387 */ /* 0x0003e80000100a00 */
[----:B------:R4:W-:Y:S04]  /*2eac0*/  STL.64 [R1+0x3518], R8 ;  /* 0x0035180801007387 */ /* 0x0009e80000100a00 */
[----:B------:R4:W-:Y:S04]  /*2ead0*/  STL.64 [R1+0xcc0], R12 ;  /* 0x000cc00c01007387 */ /* 0x0009e80000100a00 */
[----:B------:R4:W-:Y:S04]  /*2eae0*/  STL.64 [R1+0xcc8], R14 ;  /* 0x000cc80e01007387 */ /* 0x0009e80000100a00 */
[----:B0-----:R-:W2:Y:S04]  /*2eaf0*/  LDL.LU.64 R36, [R1+0x270] ;  /* 0x0002700001247983 */ /* 0x001ea80000300a00 */
[----:B-1----:R-:W2:Y:S01]  /*2eb00*/  LDL.LU.64 R38, [R1+0x278] ;  /* 0x0002780001267983 */ /* 0x002ea20000300a00 */
        /* <DEDUP_REMOVED lines=20> */
[----:B--2---:R-:W-:Y:S03]  /*2ec50*/  HMMA.16816.F32 R4, R4, R40, R36 ;  /* 0x000000280404723c */ /* 0x004fe60000001824 */
[----:B------:R-:W4:Y:S04]  /*2ec60*/  LDL.LU.64 R38, [R1+0x3548] ;  /* 0x0035480001267983 */ /* 0x000f280000300a00 */
[----:B------:R-:W2:-:S15]  /*2ec70*/  LDL.LU.64 R36, [R1+0x3540] ;  /* 0x0035400001247983 */ /* 0x000e9e0000300a00 */
[----:B------:R-:W-:-:S01]  /*2ec80*/  NOP ;  /* 0x0000000000007918 */ /* 0x000fc20000000000 */
[----:B------:R0:W-:Y:S04]  /*2ec90*/  STL.64 [R1+0x270], R4 ;  /* 0x0002700401007387 */ /* 0x0001e80000100a00 */
[----:B------:R1:W-:Y:S04]  /*2eca0*/  STL.64 [R1+0x278], R6 ;  /* 0x0002780601007387 */ /* 0x0003e80000100a00 */
[----:B0-----:R-:W3:Y:S04]  /*2ecb0*/  LDL.LU R4, [R1+0x11c0] ;  /* 0x0011c00001047983 */ /* 0x001ee80000300800 */
[----:B------:R-:W4:Y:S04]  /*2ecc0*/  LDL.LU R5, [R1+0x11cc] ;  /* 0x0011cc0001057983 */ /* 0x000f280000300800 */
[----:B-1----:R-:W4:Y:S04]  /*2ecd0*/  LDL.LU R6, [R1+0x11c8] ;  /* 0x0011c80001067983 */ /* 0x002f280000300800 */
[----:B------:R-:W2:Y:S01]  /*2ece0*/  LDL.LU R7, [R1+0x11d4] ;  /* 0x0011d40001077983 */ /* 0x000ea20000300800 */
[----:B---3--:R-:W-:-:S02]  /*2ecf0*/  IMAD R4, R4, 0x100, R43 ;  /* 0x0000010004047824 */ /* 0x008fc400078e022b */
[----:B----4-:R-:W-:Y:S02]  /*2ed00*/  IMAD R5, R6, 0x100, R5 ;  /* 0x0000010006057824 */ /* 0x010fe400078e0205 */
[----:B--2---:R-:W-:Y:S02]  /*2ed10*/  IMAD R6, R60, 0x100, R7 ;  /* 0x000001003c067824 */ /* 0x004fe400078e0207 */
[----:B------:R-:W-:Y:S01]  /*2ed20*/  IMAD R7, R0, 0x100, R61 ;  /* 0x0000010000077824 */ /* 0x000fe200078e023d */
[----:B------:R-:W-:Y:S01]  /*2ed30*/  F2FP.F16.E5M2.UNPACK_B R4, R4 ;  /* 0x00000004ff04723e */ /* 0x000fe200020004ff */
[----:B------:R-:W2:Y:S01]  /*2ed40*/  LDL.LU R43, [R1+0x3538] ;  /* 0x00353800012b7983 */ /* 0x000ea20000300800 */
[----:B------:R-:W-:Y:S02]  /*2ed50*/  F2FP.F16.E5M2.UNPACK_B R5, R5 ;  /* 0x00000005ff05723e */ /* 0x000fe400020004ff */
[----:B------:R-:W-:Y:S02]  /*2ed60*/  F2FP.F16.E5M2.UNPACK_B R6, R6 ;  /* 0x00000006ff06723e */ /* 0x000fe400020004ff */
[----:B------:R-:W-:-:S07]  /*2ed70*/  F2FP.F16.E5M2.UNPACK_B R7, R7 ;  /* 0x00000007ff07723e */ /* 0x000fce00020004ff */
[----:B------:R-:W-:-:S15]  /*2ed80*/  HMMA.16816.F32 R32, R4, R38, R32 ;  /* 0x000000260420723c */ /* 0x000fde0000001820 */
[----:B------:R-:W-:-:S08]  /*2ed90*/  NOP ;  /* 0x0000000000007918 */ /* 0x000fd00000000000 */
[----:B------:R-:W-:Y:S04]  /*2eda0*/  STL.64 [R1+0xca0], R32 ;  /* 0x000ca02001007387 */ /* 0x000fe80000100a00 */
[----:B------:R0:W-:Y:S04]  /*2edb0*/  STL.64 [R1+0xca8], R34 ;  /* 0x000ca82201007387 */ /* 0x0001e80000100a00 */
[----:B0-----:R-:W3:Y:S04]  /*2edc0*/  LDL.LU.64 R34, [R1+0x3530] ;  /* 0x0035300001227983 */ /* 0x001ee80000300a00 */
[----:B------:R-:W4:Y:S01]  /*2edd0*/  LDL.LU.64 R32, [R1+0x3528] ;  /* 0x0035280001207983 */ /* 0x000f220000300a00 */
[----:B------:R-:W-:-:S15]  /*2ede0*/  HMMA.16816.F32 R56, R4, R36, R56 ;  /* 0x000000240438723c */ /* 0x000fde0000001838 */
[----:B------:R-:W-:-:S08]  /*2edf0*/  NOP ;  /* 0x0000000000007918 */ /* 0x000fd00000000000 */
[----:B------:R-:W-:Y:S04]  /*2ee00*/  STL.64 [R1+0xc90], R56 ;  /* 0x000c903801007387 */ /* 0x000fe80000100a00 */
[----:B------:R3:W-:Y:S02]  /*2ee10*/  STL.64 [R1+0xc98], R58 ;  /* 0x000c983a01007387 */ /* 0x0007e40000100a00 */
[C---:B---3--:R-:W-:Y:S06]  /*2ee20*/  HMMA.16816.F32 R56, R4.reuse, R34, R52 ;  /* 0x000000220438723c */ /* 0x048fec0000001834 */
[C---:B----4-:R-:W-:Y:S06]  /*2ee30*/  HMMA.16816.F32 R52, R4.reuse, R32, R48 ;  /* 0x000000200434723c */ /* 0x050fec0000001830 */
[C---:B------:R-:W-:Y:S06]  /*2ee40*/  HMMA.16816.F32 R48, R4.reuse, R26, R44 ;  /* 0x0000001a0430723c */ /* 0x040fec000000182c */
[C---:B------:R-:W-:Y:S06]  /*2ee50*/  HMMA.16816.F32 R44, R4.reuse, R24, R28 ;  /* 0x00000018042c723c */ /* 0x040fec000000181c */
[C---:B------:R-:W-:Y:S06]  /*2ee60*/  HMMA.16816.F32 R28, R4.reuse, R22, R12 ;  /* 0x00000016041c723c */ /* 0x040fec000000180c */
[C---:B------:R-:W-:Y:S01]  /*2ee70*/  HMMA.16816.F32 R12, R4.reuse, R20, R8 ;  /* 0x00000014040c723c */ /* 0x040fe20000001808 */
[----:B------:R-:W-:Y:S04]  /*2ee80*/  STL.64 [R1+0xc80], R56 ;  /* 0x000c803801007387 */ /* 0x000fe80000100a00 */
[----:B------:R-:W-:Y:S04]  /*2ee90*/  STL.64 [R1+0xc88], R58 ;  /* 0x000c883a01007387 */ /* 0x000fe80000100a00 */
[----:B------:R-:W-:Y:S04]  /*2eea0*/  STL.64 [R1+0xc70], R52 ;  /* 0x000c703401007387 */ /* 0x000fe80000100a00 */
[----:B------:R-:W-:Y:S04]  /*2eeb0*/  STL.64 [R1+0xc78], R54 ;  /* 0x000c783601007387 */ /* 0x000fe80000100a00 */
[----:B------:R-:W-:Y:S04]  /*2eec0*/  STL.64 [R1+0xc60], R48 ;  /* 0x000c603001007387 */ /* 0x000fe80000100a00 */
[----:B------:R-:W-:Y:S04]  /*2eed0*/  STL.64 [R1+0xc68], R50 ;  /* 0x000c683201007387 */ /* 0x000fe80000100a00 */
[----:B------:R-:W-:Y:S04]  /*2eee0*/  STL.64 [R1+0xc50], R44 ;  /* 0x000c502c01007387 */ /* 0x000fe80000100a00 */
[----:B------:R-:W-:Y:S04]  /*2eef0*/  STL.64 [R1+0xc58], R46 ;  /* 0x000c582e01007387 */ /* 0x000fe80000100a00 */
[----:B------:R-:W3:Y:S04]  /*2ef00*/  LDL.LU.64 R8, [R1+0xc20] ;  /* 0x000c200001087983 */ /* 0x000ee80000300a00 */
[----:B------:R-:W-:Y:S04]  /*2ef10*/  STL.64 [R1+0xc40], R28 ;  /* 0x000c401c01007387 */ /* 0x000fe80000100a00 */
[----:B------:R-:W-:Y:S04]  /*2ef20*/  STL.64 [R1+0xc48], R30 ;  /* 0x000c481e01007387 */ /* 0x000fe80000100a00 */
[----:B------:R-:W3:Y:S04]  /*2ef30*/  LDL.LU.64 R10, [R1+0xc28] ;  /* 0x000c2800010a7983 */ /* 0x000ee80000300a00 */
[----:B------:R0:W-:Y:S04]  /*2ef40*/  STL.64 [R1+0xc30], R12 ;  /* 0x000c300c01007387 */ /* 0x0001e80000100a00 */
[----:B------:R1:W-:Y:S04]  /*2ef50*/  STL.64 [R1+0xc38], R14 ;  /* 0x000c380e01007387 */ /* 0x0003e80000100a00 */
[----:B0-----:R-:W4:Y:S04]  /*2ef60*/  LDL.LU.64 R12, [R1+0xc10] ;  /* 0x000c1000010c7983 */ /* 0x001f280000300a00 */
[----:B-1----:R-:W4:Y:S04]  /*2ef70*/  LDL.LU.64 R14, [R1+0xc18] ;  /* 0x000c1800010e7983 */ /* 0x002f280000300a00 */
[----:B------:R-:W2:Y:S04]  /*2ef80*/  LDL.LU.64 R52, [R1+0xbf0] ;  /* 0x000bf00001347983 */ /* 0x000ea80000300a00 */
[----:B------:R-:W2:Y:S04]  /*2ef90*/  LDL.LU.64 R54, [R1+0xbf8] ;  /* 0x000bf80001367983 */ /* 0x000ea80000300a00 */
[----:B------:R-:W2:Y:S04]  /*2efa0*/  LDL.LU.64 R56, [R1+0xbd0] ;  /* 0x000bd00001387983 */ /* 0x000ea80000300a00 */
[----:B------:R-:W2:Y:S04]  /*2efb0*/  LDL.LU.64 R58, [R1+0xbd8] ;  /* 0x000bd800013a7983 */ /* 0x000ea80000300a00 */
[----:B------:R-:W2:Y:S04]  /*2efc0*/  LDL.LU.64 R28, [R1+0xbc0] ;  /* 0x000bc000011c7983 */ /* 0x000ea80000300a00 */
[----:B------:R-:W2:Y:S04]  /*2efd0*/  LDL.LU.64 R30, [R1+0xbc8] ;  /* 0x000bc800011e7983 */ /* 0x000ea80000300a00 */
        /* <DEDUP_REMOVED lines=8> */
[----:B------:R-:W-:Y:S04]  /*2f060*/  STL.64 [R1+0x3500], R22 ;  /* 0x0035001601007387 */ /* 0x000fe80000100a00 */
[----:B------:R0:W-:Y:S04]  /*2f070*/  STL.64 [R1+0x34f8], R20 ;  /* 0x0034f81401007387 */ /* 0x0001e80000100a00 */
[----:B0-----:R-:W2:Y:S04]  /*2f080*/  LDL.LU.64 R20, [R1+0xbe0] ;  /* 0x000be00001147983 */ /* 0x001ea80000300a00 */
[----:B------:R-:W2:Y:S01]  /*2f090*/  LDL.LU.64 R22, [R1+0xbe8] ;  /* 0x000be80001167983 */ /* 0x000ea20000300a00 */
[C---:B---3--:R-:W-:Y:S06]  /*2f0a0*/  HMMA.16816.F32 R8, R4.reuse, R18, R8 ;  /* 0x000000120408723c */ /* 0x048fec0000001808 */
[----:B----4-:R-:W-:-:S15]  /*2f0b0*/  HMMA.16816.F32 R12, R4, R16, R12 ;  /* 0x00000010040c723c */ /* 0x010fde000000180c */
[----:B------:R-:W-:-:S02]  /*2f0c0*/  NOP ;  /* 0x0000000000007918 */ /* 0x000fc40000000000 */
[----:B------:R-:W-:Y:S04]  /*2f0d0*/  STL.64 [R1+0xc20], R8 ;  /* 0x000c200801007387 */ /* 0x000fe80000100a00 */
[----:B------:R0:W-:Y:S04]  /*2f0e0*/  STL.64 [R1+0xc28], R10 ;  /* 0x000c280a01007387 */ /* 0x0001e80000100a00 */
[----:B0-----:R-:W3:Y:S04]  /*2f0f0*/  LDL.LU.64 R10, [R1+0x3520] ;  /* 0x00352000010a7983 */ /* 0x001ee80000300a00 */
[----:B------:R-:W4:Y:S04]  /*2f100*/  LDL.LU.64 R8, [R1+0x3518] ;  /* 0x0035180001087983 */ /* 0x000f280000300a00 */
[----:B------:R-:W-:Y:S04]  /*2f110*/  STL.64 [R1+0xc10], R12 ;  /* 0x000c100c01007387 */ /* 0x000fe80000100a00 */
[----:B------:R0:W-:Y:S04]  /*2f120*/  STL.64 [R1+0xc18], R14 ;  /* 0x000c180e01007387 */ /* 0x0001e80000100a00 */
[----:B0-----:R-:W2:Y:S04]  /*2f130*/  LDL.LU.64 R14, [R1+0x3510] ;  /* 0x00351000010e7983 */ /* 0x001ea80000300a00 */
[----:B------:R-:W3:Y:S04]  /*2f140*/  LDL.LU.64 R12, [R1+0x3508] ;  /* 0x00350800010c7983 */ /* 0x000ee80000300a00 */
[----:B------:R-:W-:Y:S04]  /*2f150*/  STL.64 [R1+0x34e0], R18 ;  /* 0x0034e01201007387 */ /* 0x000fe80000100a00 */
[----:B------:R0:W-:Y:S04]  /*2f160*/  STL.64 [R1+0x34d8], R16 ;  /* 0x0034d81001007387 */ /* 0x0001e80000100a00 */
[----:B0-----:R-:W2:Y:S04]  /*2f170*/  LDL.LU.64 R16, [R1+0xc00] ;  /* 0x000c000001107983 */ /* 0x001ea80000300a00 */
[----:B------:R-:W2:Y:S02]  /*2f180*/  LDL.LU.64 R18, [R1+0xc08] ;  /* 0x000c080001127983 */ /* 0x000ea40000300a00 */
[----:B--2---:R-:W-:-:S15]  /*2f190*/  HMMA.16816.F32 R16, R4, R14, R16 ;  /* 0x0000000e0410723c */ /* 0x004fde0000001810 */
[----:B------:R-:W-:-:S08]  /*2f1a0*/  NOP ;  /* 0x0000000000007918 */ /* 0x000fd00000000000 */
[----:B------:R-:W-:Y:S04]  /*2f1b0*/  STL.64 [R1+0xc00], R16 ;  /* 0x000c001001007387 */ /* 0x000fe80000100a00 */
[----:B------:R3:W-:Y:S02]  /*2f1c0*/  STL.64 [R1+0xc08], R18 ;  /* 0x000c081201007387 */ /* 0x0007e40000100a00 */
[----:B---3--:R-:W-:Y:S02]  /*2f1d0*/  HMMA.16816.F32 R16, R4, R12, R52 ;  /* 0x0000000c0410723c */ /* 0x008fe40000001834 */
[----:B------:R-:W2:Y:S04]  /*2f1e0*/  LDL.LU.64 R52, [R1+0x260] ;  /* 0x0002600001347983 */ /* 0x000ea80000300a00 */
[----:B------:R-:W2:-:S15]  /*2f1f0*/  LDL.LU.64 R54, [R1+0x268] ;  /* 0x0002680001367983 */ /* 0x000e9e0000300a00 */
[----:B------:R-:W-:-:S02]  /*2f200*/  NOP ;  /* 0x0000000000007918 */ /* 0x000fc40000000000 */
[----:B------:R-:W-:Y:S04]  /*2f210*/  STL.64 [R1+0xbf0], R16 ;  /* 0x000bf01001007387 */ /* 0x000fe80000100a00 */
[----:B------:R0:W-:Y:S02]  /*2f220*/  STL.64 [R1+0xbf8], R18 ;  /* 0x000bf81201007387 */ /* 0x0001e40000100a00 */
[C---:B0-----:R-:W-:Y:S02]  /*2f230*/  HMMA.16816.F32 R16, R4.reuse, R10, R20 ;  /* 0x0000000a0410723c */ /* 0x041fe40000001814 */
[----:B------:R-:W-:Y:S04]  /*2f240*/  STL.64 [R1+0x34c0], R14 ;  /* 0x0034c00e01007387 */ /* 0x000fe80000100a00 */
[----:B------:R4:W-:Y:S04]  /*2f250*/  STL.64 [R1+0x34b8], R12 ;  /* 0x0034b80c01007387 */ /* 0x0009e80000100a00 */
[----:B------:R-:W-:Y:S01]  /*2f260*/  STL.64 [R1+0x34d0], R10 ;  /* 0x0034d00a01007387 */ /* 0x000fe20000100a00 */
[----:B----4-:R-:W-:-:S12]  /*2f270*/  HMMA.16816.F32 R12, R4, R8, R56 ;  /* 0x00000008040c723c */ /* 0x010fd80000001838 */
[----:B------:R-:W-:Y:S04]  /*2f280*/  STL.64 [R1+0xbe0], R16 ;  /* 0x000be01001007387 */ /* 0x000fe80000100a00 */
[----:B------:R-:W-:Y:S04]  /*2f290*/  STL.64 [R1+0xbe8], R18 ;  /* 0x000be81201007387 */ /* 0x000fe80000100a00 */
[----:B------:R0:W-:Y:S02]  /*2f2a0*/  STL.64 [R1+0x34c8], R8 ;  /* 0x0034c80801007387 */ /* 0x0001e40000100a00 */
[C---:B0-----:R-:W-:Y:S02]  /*2f2b0*/  HMMA.16816.F32 R8, R4.reuse, R2, R28 ;  /* 0x000000020408723c */ /* 0x041fe4000000181c */
[----:B------:R0:W-:Y:S04]  /*2f2c0*/  STL.64 [R1+0xbd0], R12 ;  /* 0x000bd00c01007387 */ /* 0x0001e80000100a00 */
[----:B------:R1:W-:Y:S04]  /*2f2d0*/  STL.64 [R1+0xbd8], R14 ;  /* 0x000bd80e01007387 */ /* 0x0003e80000100a00 */
[----:B------:R-:W3:Y:S04]  /*2f2e0*/  LDL.LU.64 R28, [R1+0xbb0] ;  /* 0x000bb000011c7983 */ /* 0x000ee80000300a00 */
[----:B------:R-:W3:Y:S09]  /*2f2f0*/  LDL.LU.64 R30, [R1+0xbb8] ;  /* 0x000bb800011e7983 */ /* 0x000ef20000300a00 */
[----:B------:R4:W-:Y:S04]  /*2f300*/  STL.64 [R1+0xbc0], R8 ;  /* 0x000bc00801007387 */ /* 0x0009e80000100a00 */
[----:B------:R4:W-:Y:S04]  /*2f310*/  STL.64 [R1+0xbc8], R10 ;  /* 0x000bc80a01007387 */ /* 0x0009e80000100a00 */
[----:B------:R-:W3:Y:S04]  /*2f320*/  LDL.LU.64 R20, [R1+0xba0] ;  /* 0x000ba00001147983 */ /* 0x000ee80000300a00 */
[----:B------:R-:W3:Y:S04]  /*2f330*/  LDL.LU.64 R22, [R1+0xba8] ;  /* 0x000ba80001167983 */ /* 0x000ee80000300a00 */
[----:B------:R-:W3:Y:S04]  /*2f340*/  LDL.LU.64 R16, [R1+0xb90] ;  /* 0x000b900001107983 */ /* 0x000ee80000300a00 */
[----:B------:R-:W3:Y:S04]  /*2f350*/  LDL.LU.64 R18, [R1+0xb98] ;  /* 0x000b980001127983 */ /* 0x000ee80000300a00 */
[----:B0-----:R-:W3:Y:S04]  /*2f360*/  LDL.LU.64 R12, [R1+0xb80] ;  /* 0x000b8000010c7983 */ /* 0x001ee80000300a00 */
[----:B-1----:R-:W3:Y:S04]  /*2f370*/  LDL.LU.64 R14, [R1+0xb88] ;  /* 0x000b8800010e7983 */ /* 0x002ee80000300a00 */
[----:B----4-:R-:W4:Y:S04]  /*2f380*/  LDL.LU.64 R8, [R1+0xb70] ;  /* 0x000b700001087983 */ /* 0x010f280000300a00 */
[----:B------:R-:W4:Y:S04]  /*2f390*/  LDL.LU.64 R10, [R1+0xb78] ;  /* 0x000b7800010a7983 */ /* 0x000f280000300a00 */
[----:B------:R-:W-:Y:S04]  /*2f3a0*/  STL.64 [R1+0x34f0], R42 ;  /* 0x0034f02a01007387 */ /* 0x000fe80000100a00 */
[----:B------:R-:W-:Y:S01]  /*2f3b0*/  STL.64 [R1+0x34e8], R40 ;  /* 0x0034e82801007387 */ /* 0x000fe20000100a00 */
[----:B--2---:R-:W-:-:S15]  /*2f3c0*/  HMMA.16816.F32 R4, R4, R40, R52 ;  /* 0x000000280404723c */ /* 0x004fde0000001834 */
[----:B------:R-:W-:-:S08]  /*2f3d0*/  NOP ;  /* 0x0000000000007918 */ /* 0x000fd00000000000 */
[----:B------:R0:W-:Y:S04]  /*2f3e0*/  STL.64 [R1+0x260], R4 ;  /* 0x0002600401007387 */ /* 0x0001e80000100a00 */
[----:B------:R1:W-:Y:S01]  /*2f3f0*/  STL.64 [R1+0x268], R6 ;  /* 0x0002680601007387 */ /* 0x0003e20000100a00 */
[----:B0-----:R-:W-:Y:S02]  /*2f400*/  IMAD R4, R44, 0x100, R51 ;  /* 0x000001002c047824 */ /* 0x001fe400078e0233 */
[----:B------:R-:W-:Y:S02]  /*2f410*/  IMAD R5, R46, 0x100, R45 ;  /* 0x000001002e057824 */ /* 0x000fe400078e022d */
[----:B-1----:R-:W-:Y:S02]  /*2f420*/  IMAD R6, R60, 0x100, R47 ;  /* 0x000001003c067824 */ /* 0x002fe400078e022f */
[----:B------:R-:W-:Y:S01]  /*2f430*/  IMAD R7, R0, 0x100, R61 ;  /* 0x0000010000077824 */ /* 0x000fe200078e023d */
[----:B------:R-:W-:-:S02]  /*2f440*/  F2FP.F16.E5M2.UNPACK_B R4, R4 ;  /* 0x00000004ff04723e */ /* 0x000fc400020004ff */
[----:B------:R-:W-:Y:S02]  /*2f450*/  F2FP.F16.E5M2.UNPACK_B R5, R5 ;  /* 0x00000005ff05723e */ /* 0x000fe400020004ff */
[----:B------:R-:W-:Y:S02]  /*2f460*/  F2FP.F16.E5M2.UNPACK_B R6, R6 ;  /* 0x00000006ff06723e */ /* 0x000fe400020004ff */
[----:B------:R-:W-:Y:S01]  /*2f470*/  F2FP.F16.E5M2.UNPACK_B R7, R7 ;  /* 0x00000007ff07723e */ /* 0x000fe200020004ff */
[----:B------:R-:W-:Y:S06]  /*2f480*/  STL [R1+0x34b4], R39 ;  /* 0x0034b42701007387 */ /* 0x000fec0000100800 */
[C---:B---3--:R-:W-:Y:S06]  /*2f490*/  HMMA.16816.F32 R28, R4.reuse, R38, R28 ;  /* 0x00000026041c723c */ /* 0x048fec000000181c */
[C---:B------:R-:W-:Y:S06]  /*2f4a0*/  HMMA.16816.F32 R20, R4.reuse, R36, R20 ;  /* 0x000000240414723c */ /* 0x040fec0000001814 */
[C---:B------:R-:W-:Y:S06]  /*2f4b0*/  HMMA.16816.F32 R16, R4.reuse, R34, R16 ;  /* 0x000000220410723c */ /* 0x040fec0000001810 */
[C---:B------:R-:W-:Y:S05]  /*2f4c0*/  HMMA.16816.F32 R12, R4.reuse, R32, R12 ;  /* 0x00000020040c723c */ /* 0x040fea000000180c */
[----:B------:R-:W-:Y:S04]  /*2f4d0*/  STL.64 [R1+0xbb0], R28 ;  /* 0x000bb01c01007387 */ /* 0x000fe80000100a00 */
[----:B------:R-:W-:Y:S04]  /*2f4e0*/  STL.64 [R1+0xbb8], R30 ;  /* 0x000bb81e01007387 */ /* 0x000fe80000100a00 */
[----:B------:R0:W-:Y:S04]  /*2f4f0*/  STL.64 [R1+0xba0], R20 ;  /* 0x000ba01401007387 */ /* 0x0001e80000100a00 */
[----:B------:R1:W-:Y:S04]  /*2f500*/  STL.64 [R1+0xba8], R22 ;  /* 0x000ba81601007387 */ /* 0x0003e80000100a00 */
[----:B------:R2:W-:Y:S04]  /*2f510*/  STL.64 [R1+0xb90], R16 ;  /* 0x000b901001007387 */ /* 0x0005e80000100a00 */
[----:B------:R3:W-:Y:S04]  /*2f520*/  STL.64 [R1+0xb98], R18 ;  /* 0x000b981201007387 */ /* 0x0007e80000100a00 */
[----:B0-----:R-:W3:Y:S04]  /*2f530*/  LDL.LU.64 R20, [R1+0xb60] ;  /* 0x000b600001147983 */ /* 0x001ee80000300a00 */
[----:B------:R-:W-:Y:S04]  /*2f540*/  STL.64 [R1+0xb80], R12 ;  /* 0x000b800c01007387 */ /* 0x000fe80000100a00 */
[----:B------:R-:W-:Y:S04]  /*2f550*/  STL.64 [R1+0xb88], R14 ;  /* 0x000b880e01007387 */ /* 0x000fe80000100a00 */
[----:B-1----:R-:W3:Y:S01]  /*2f560*/  LDL.LU.64 R22, [R1+0xb68] ;  /* 0x000b680001167983 */ /* 0x002ee20000300a00 */
[----:B----4-:R-:W-:-:S15]  /*2f570*/  HMMA.16816.F32 R8, R4, R26, R8 ;  /* 0x0000001a0408723c */ /* 0x010fde0000001808 */
[----:B------:R-:W-:-:S08]  /*2f580*/  NOP ;  /* 0x0000000000007918 */ /* 0x000fd00000000000 */
[----:B------:R0:W-:Y:S04]  /*2f590*/  STL.64 [R1+0xb70], R8 ;  /* 0x000b700801007387 */ /* 0x0001e80000100a00 */
[----:B------:R1:W-:Y:S04]  /*2f5a0*/  STL.64 [R1+0xb78], R10 ;  /* 0x000b780a01007387 */ /* 0x0003e80000100a00 */
[----:B------:R-:W4:Y:S04]  /*2f5b0*/  LDL.LU.64 R40, [R1+0xb50] ;  /* 0x000b500001287983 */ /* 0x000f280000300a00 */
[----:B------:R-:W4:Y:S04]  /*2f5c0*/  LDL.LU.64 R42, [R1+0xb58] ;  /* 0x000b5800012a7983 */ /* 0x000f280000300a00 */
[----:B--2---:R-:W2:Y:S04]  /*2f5d0*/  LDL.LU.64 R16, [R1+0xb40] ;  /* 0x000b400001107983 */ /* 0x004ea80000300a00 */
[----:B---3--:R-:W2:Y:S04]  /*2f5e0*/  LDL.LU.64 R18, [R1+0xb48] ;  /* 0x000b480001127983 */ /* 0x008ea80000300a00 */
[----:B0-----:R-:W3:Y:S04]  /*2f5f0*/  LDL.LU.64 R8, [R1+0xb30] ;  /* 0x000b300001087983 */ /* 0x001ee80000300a00 */
[----:B-1----:R-:W3:Y:S04]  /*2f600*/  LDL.LU.64 R10, [R1+0xb38] ;  /* 0x000b3800010a7983 */ /* 0x002ee80000300a00 */
[----:B------:R-:W3:Y:S04]  /*2f610*/  LDL.LU.64 R12, [R1+0xb20] ;  /* 0x000b2000010c7983 */ /* 0x000ee80000300a00 */
        /* <DEDUP_REMOVED lines=10> */
[----:B------:R-:W3:Y:S01]  /*2f6c0*/  LDL.LU.64 R30, [R1+0x258] ;  /* 0x00025800011e7983 */ /* 0x000ee20000300a00 */
[----:B------:R-:W-:-:S15]  /*2f6d0*/  HMMA.16816.F32 R20, R4, R24, R20 ;  /* 0x000000180414723c */ /* 0x000fde0000001814 */
[----:B------:R-:W-:-:S08]  /*2f6e0*/  NOP ;  /* 0x0000000000007918 */ /* 0x000fd00000000000 */
[----:B------:R-:W-:Y:S04]  /*2f6f0*/  STL.64 [R1+0xb60], R20 ;  /* 0x000b601401007387 */ /* 0x000fe80000100a00 */
[----:B------:R0:W-:Y:S04]  /*2f700*/  STL.64 [R1+0xb68], R22 ;  /* 0x000b681601007387 */ /* 0x0001e80000100a00 */
[----:B0-----:R-:W4:Y:S04]  /*2f710*/  LDL.LU.64 R22, [R1+0x3500] ;  /* 0x0035000001167983 */ /* 0x001f280000300a00 */
[----:B------:R-:W2:Y:S01]  /*2f720*/  LDL.LU.64 R20, [R1+0x34f8] ;  /* 0x0034f80001147983 */ /* 0x000ea20000300a00 */
[C---:B----4-:R-:W-:Y:S06]  /*2f730*/  HMMA.16816.F32 R40, R4.reuse, R22, R40 ;  /* 0x000000160428723c */ /* 0x050fec0000001828 */
[----:B--2---:R-:W-:-:S15]  /*2f740*/  HMMA.16816.F32 R16, R4, R20, R16 ;  /* 0x000000140410723c */ /* 0x004fde0000001810 */
[----:B------:R-:W-:-:S02]  /*2f750*/  NOP ;  /* 0x0000000000007918 */ /* 0x000fc40000000000 */
[----:B------:R-:W-:Y:S04]  /*2f760*/  STL.64 [R1+0xb50], R40 ;  /* 0x000b502801007387 */ /* 0x000fe80000100a00 */
[----:B------:R0:W-:Y:S04]  /*2f770*/  STL.64 [R1+0xb58], R42 ;  /* 0x000b582a01007387 */ /* 0x0001e80000100a00 */
[----:B0-----:R-:W2:Y:S04]  /*2f780*/  LDL.LU.64 R42, [R1+0x34f0] ;  /* 0x0034f000012a7983 */ /* 0x001ea80000300a00 */
[----:B------:R-:W4:Y:S04]  /*2f790*/  LDL.LU.64 R40, [R1+0x34e8] ;  /* 0x0034e80001287983 */ /* 0x000f280000300a00 */
[----:B------:R-:W2:Y:S04]  /*2f7a0*/  LDL.LU R60, [R1+0x1224] ;  /* 0x00122400013c7983 */ /* 0x000ea80000300800 */
[----:B------:R-:W2:Y:S04]  /*2f7b0*/  LDL.LU R61, [R1+0x1220] ;  /* 0x00122000013d7983 */ /* 0x000ea80000300800 */
[----:B------:R-:W-:Y:S04]  /*2f7c0*/  STL.64 [R1+0xb40], R16 ;  /* 0x000b401001007387 */ /* 0x000fe80000100a00 */
[----:B------:R0:W-:Y:S04]  /*2f7d0*/  STL.64 [R1+0xb48], R18 ;  /* 0x000b481201007387 */ /* 0x0001e80000100a00 */
[----:B0-----:R-:W3:Y:S04]  /*2f7e0*/  LDL.LU.64 R18, [R1+0x34e0] ;  /* 0x0034e00001127983 */ /* 0x001ee80000300a00 */
[----:B------:R-:W4:Y:S04]  /*2f7f0*/  LDL.LU.64 R16, [R1+0x34d8] ;  /* 0x0034d80001107983 */ /* 0x000f280000300a00 */
[----:B------:R-:W2:Y:S04]  /*2f800*/  LDL.LU R39, [R1+0x1204] ;  /* 0x0012040001277983 */ /* 0x000ea80000300800 */
[----:B------:R-:W2:Y:S01]  /*2f810*/  LDL.LU R0, [R1+0x120c] ;  /* 0x00120c0001007983 */ /* 0x000ea20000300800 */
        /* <DEDUP_REMOVED lines=14> */
[----:B------:R-:W2:Y:S01]  /*2f900*/  LDL.LU.64 R18, [R1+0xb18] ;  /* 0x000b180001127983 */ /* 0x000ea20000300a00 */
[C---:B------:R-:W-:Y:S06]  /*2f910*/  HMMA.16816.F32 R44, R4.reuse, R2, R44 ;  /* 0x00000002042c723c */ /* 0x040fec000000182c */
[C---:B----4-:R-:W-:Y:S06]  /*2f920*/  HMMA.16816.F32 R48, R4.reuse, R8, R48 ;  /* 0x000000080430723c */ /* 0x050fec0000001830 */
[C---:B--2---:R-:W-:Y:S06]  /*2f930*/  HMMA.16816.F32 R16, R4.reuse, R14, R16 ;  /* 0x0000000e0410723c */ /* 0x044fec0000001810 */
[----:B---3--:R-:W-:-:S15]  /*2f940*/  HMMA.16816.F32 R56, R4, R12, R56 ;  /* 0x0000000c0438723c */ /* 0x008fde0000001838 */
[----:B------:R-:W-:-:S02]  /*2f950*/  NOP ;  /* 0x0000000000007918 */ /* 0x000fc40000000000 */
[----:B------:R-:W-:Y:S04]  /*2f960*/  STL.64 [R1+0xb10], R16 ;  /* 0x000b101001007387 */ /* 0x000fe80000100a00 */
[----:B------:R0:W-:Y:S02]  /*2f970*/  STL.64 [R1+0xb18], R18 ;  /* 0x000b181201007387 */ /* 0x0001e40000100a00 */
[----:B0-----:R-:W-:Y:S02]  /*2f980*/  HMMA.16816.F32 R16, R4, R10, R52 ;  /* 0x0000000a0410723c */ /* 0x001fe40000001834 */
[----:B------:R-:W-:Y:S04]  /*2f990*/  STL.64 [R1+0xb00], R56 ;  /* 0x000b003801007387 */ /* 0x000fe80000100a00 */
[----:B------:R-:W-:-:S15]  /*2f9a0*/  STL.64 [R1+0xb08], R58 ;  /* 0x000b083a01007387 */ /* 0x000fde0000100a00 */
[----:B------:R-:W-:-:S02]  /*2f9b0*/  NOP ;  /* 0x0000000000007918 */ /* 0x000fc40000000000 */
[----:B------:R-:W-:Y:S04]  /*2f9c0*/  STL.64 [R1+0xaf0], R16 ;  /* 0x000af01001007387 */ /* 0x000fe80000100a00 */
[----:B------:R0:W-:Y:S04]  /*2f9d0*/  STL.64 [R1+0xaf8], R18 ;  /* 0x000af81201007387 */ /* 0x0001e80000100a00 */
[----:B------:R1:W-:Y:S04]  /*2f9e0*/  STL.64 [R1+0xae0], R48 ;  /* 0x000ae03001007387 */ /* 0x0003e80000100a00 */
[----:B------:R2:W-:Y:S01]  /*2f9f0*/  STL.64 [R1+0xae8], R50 ;  /* 0x000ae83201007387 */ /* 0x0005e20000100a00 */
[----:B0-----:R-:W-:Y:S03]  /*2fa00*/  HMMA.16816.F32 R16, R4, R40, R28 ;  /* 0x000000280410723c */ /* 0x001fe6000000181c */
[----:B------:R-:W3:Y:S04]  /*2fa10*/  LDL.LU R4, [R1+0x1200] ;  /* 0x0012000001047983 */ /* 0x000ee80000300800 */
[----:B------:R0:W-:Y:S04]  /*2fa20*/  STL.64 [R1+0xad0], R44 ;  /* 0x000ad02c01007387 */ /* 0x0001e80000100a00 */
[----:B------:R4:W-:Y:S04]  /*2fa30*/  STL.64 [R1+0xad8], R46 ;  /* 0x000ad82e01007387 */ /* 0x0009e80000100a00 */
[----:B------:R-:W3:Y:S08]  /*2fa40*/  LDL.LU R5, [R1+0x1208] ;  /* 0x0012080001057983 */ /* 0x000ef00000300800 */
[----:B------:R4:W-:Y:S04]  /*2fa50*/  STL.64 [R1+0x250], R16 ;  /* 0x0002501001007387 */ /* 0x0009e80000100a00 */
[----:B------:R4:W-:Y:S04]  /*2fa60*/  STL.64 [R1+0x258], R18 ;  /* 0x0002581201007387 */ /* 0x0009e80000100a00 */
[----:B------:R-:W3:Y:S04]  /*2fa70*/  LDL.LU R6, [R1+0x121c] ;  /* 0x00121c0001067983 */ /* 0x000ee80000300800 */
[----:B------:R-:W3:Y:S04]  /*2fa80*/  LDL.LU R7, [R1+0x1210] ;  /* 0x0012100001077983 */ /* 0x000ee80000300800 */
[----:B------:R-:W3:Y:S04]  /*2fa90*/  LDL.LU.64 R56, [R1+0xab0] ;  /* 0x000ab00001387983 */ /* 0x000ee80000300a00 */
[----:B------:R-:W3:Y:S04]  /*2faa0*/  LDL.LU.64 R58, [R1+0xab8] ;  /* 0x000ab800013a7983 */ /* 0x000ee80000300a00 */
[----:B------:R-:W3:Y:S04]  /*2fab0*/  LDL.LU.64 R52, [R1+0xaa0] ;  /* 0x000aa00001347983 */ /* 0x000ee80000300a00 */
[----:B------:R-:W3:Y:S04]  /*2fac0*/  LDL.LU.64 R54, [R1+0xaa8] ;  /* 0x000aa80001367983 */ /* 0x000ee80000300a00 */
[----:B-1----:R-:W3:Y:S04]  /*2fad0*/  LDL.LU.64 R48, [R1+0xa90] ;  /* 0x000a900001307983 */ /* 0x002ee80000300a00 */
[----:B--2---:R-:W2:Y:S04]  /*2fae0*/  LDL.LU.64 R50, [R1+0xa98] ;  /* 0x000a980001327983 */ /* 0x004ea80000300a00 */
[----:B0-----:R-:W2:Y:S04]  /*2faf0*/  LDL.LU.64 R44, [R1+0xa80] ;  /* 0x000a8000012c7983 */ /* 0x001ea80000300a00 */
[----:B----4-:R-:W4:Y:S04]  /*2fb00*/  LDL.LU.64 R46, [R1+0xa88] ;  /* 0x000a8800012e7983 */ /* 0x010f280000300a00 */
[----:B------:R-:W4:Y:S04]  /*2fb10*/  LDL.LU.64 R28, [R1+0xa70] ;  /* 0x000a7000011c7983 */ /* 0x000f280000300a00 */
[----:B------:R-:W4:Y:S04]  /*2fb20*/  LDL.LU.64 R30, [R1+0xa78] ;  /* 0x000a7800011e7983 */ /* 0x000f280000300a00 */
[----:B------:R-:W4:Y:S04]  /*2fb30*/  LDL.LU.64 R16, [R1+0xa60] ;  /* 0x000a600001107983 */ /* 0x000f280000300a00 */
[----:B------:R-:W4:Y:S04]  /*2fb40*/  LDL.LU.64 R18, [R1+0xa68] ;  /* 0x000a680001127983 */ /* 0x000f280000300a00 */
[----:B------:R-:W-:Y:S04]  /*2fb50*/  STL.64 [R1+0x3498], R42 ;  /* 0x0034982a01007387 */ /* 0x000fe80000100a00 */
[----:B------:R0:W-:Y:S04]  /*2fb60*/  STL.64 [R1+0x3490], R40 ;  /* 0x0034902801007387 */ /* 0x0001e80000100a00 */
[----:B0-----:R-:W4:Y:S04]  /*2fb70*/  LDL.LU.64 R40, [R1+0xac0] ;  /* 0x000ac00001287983 */ /* 0x001f280000300a00 */
[----:B------:R-:W4:Y:S01]  /*2fb80*/  LDL.LU.64 R42, [R1+0xac8] ;  /* 0x000ac800012a7983 */ /* 0x000f220000300a00 */
[----:B---3--:R-:W-:-:S03]  /*2fb90*/  IMAD R4, R4, 0x100, R39 ;  /* 0x0000010004047824 */ /* 0x008fc600078e0227 */
[----:B------:R-:W4:Y:S01]  /*2fba0*/  LDL.LU R39, [R1+0x34b4] ;  /* 0x0034b40001277983 */ /* 0x000f220000300800 */
[----:B------:R-:W-:-:S03]  /*2fbb0*/  IMAD R5, R5, 0x100, R0 ;  /* 0x0000010005057824 */ /* 0x000fc600078e0200 */
[----:B------:R-:W3:Y:S01]  /*2fbc0*/  LDL.LU R0, [R1+0x34b0] ;  /* 0x0034b00001007983 */ /* 0x000ee20000300800 */
[----:B------:R-:W-:Y:S02]  /*2fbd0*/  F2FP.F16.E5M2.UNPACK_B R4, R4 ;  /* 0x00000004ff04723e */ /* 0x000fe400020004ff */
[----:B------:R-:W-:Y:S01]  /*2fbe0*/  F2FP.F16.E5M2.UNPACK_B R5, R5 ;  /* 0x00000005ff05723e */ /* 0x000fe200020004ff */
[----:B------:R-:W-:Y:S02]  /*2fbf0*/  IMAD R6, R7, 0x100, R6 ;  /* 0x0000010007067824 */ /* 0x000fe400078e0206 */
[----:B------:R-:W-:-:S03]  /*2fc00*/  IMAD R7, R61, 0x100, R60 ;  /* 0x000001003d077824 */ /* 0x000fc600078e023c */
[----:B------:R-:W-:Y:S02]  /*2fc10*/  F2FP.F16.E5M2.UNPACK_B R6, R6 ;  /* 0x00000006ff06723e */ /* 0x000fe400020004ff */
[----:B------:R-:W-:-:S07]  /*2fc20*/  F2FP.F16.E5M2.UNPACK_B R7, R7 ;  /* 0x00000007ff07723e */ /* 0x000fce00020004ff */
[C---:B--2---:R-:W-:Y:S06]  /*2fc30*/  HMMA.16816.F32 R48, R4.reuse, R32, R48 ;  /* 0x000000200430723c */ /* 0x044fec0000001830 */
[----:B----4-:R-:W-:-:S15]  /*2fc40*/  HMMA.16816.F32 R40, R4, R38, R40 ;  /* 0x000000260428723c */ /* 0x010fde0000001828 */
[----:B------:R-:W-:-:S08]  /*2fc50*/  NOP ;  /* 0x0000000000007918 */ /* 0x000fd00000000000 */
[----:B------:R-:W-:Y:S04]  /*2fc60*/  STL.64 [R1+0xac0], R40 ;  /* 0x000ac02801007387 */ /* 0x000fe80000100a00 */
[----:B------:R0:W-:Y:S04]  /*2fc70*/  STL.64 [R1+0xac8], R42 ;  /* 0x000ac82a01007387 */ /* 0x0001e80000100a00 */
[----:B------:R-:W-:Y:S04]  /*2fc80*/  STL.64 [R1+0x3488], R38 ;  /* 0x0034882601007387 */ /* 0x000fe80000100a00 */
[----:B------:R1:W-:Y:S01]  /*2fc90*/  STL.64 [R1+0x3480], R36 ;  /* 0x0034802401007387 */ /* 0x0003e20000100a00 */
[C---:B0-----:R-:W-:Y:S06]  /*2fca0*/  HMMA.16816.F32 R40, R4.reuse, R36, R56 ;  /* 0x000000240428723c */ /* 0x041fec0000001838 */
[----:B-1----:R-:W-:-:S15]  /*2fcb0*/  HMMA.16816.F32 R36, R4, R34, R52 ;  /* 0x000000220424723c */ /* 0x002fde0000001834 */
[----:B------:R-:W-:-:S02]  /*2fcc0*/  NOP ;  /* 0x0000000000007918 */ /* 0x000fc40000000000 */
[----:B------:R-:W-:Y:S04]  /*2fcd0*/  STL.64 [R1+0xab0], R40 ;  /* 0x000ab02801007387 */ /* 0x000fe80000100a00 */
[----:B------:R0:W-:Y:S04]  /*2fce0*/  STL.64 [R1+0xab8], R42 ;  /* 0x000ab82a01007387 */ /* 0x0001e80000100a00 */
[----:B------:R-:W-:Y:S04]  /*2fcf0*/  STL.64 [R1+0xaa0], R36 ;  /* 0x000aa02401007387 */ /* 0x000fe80000100a00 */
[----:B------:R1:W-:Y:S01]  /*2fd00*/  STL.64 [R1+0xaa8], R38 ;  /* 0x000aa82601007387 */ /* 0x0003e20000100a00 */
[C---:B0-----:R-:W-:Y:S06]  /*2fd10*/  HMMA.16816.F32 R40, R4.reuse, R26, R44 ;  /* 0x0000001a0428723c */ /* 0x041fec000000182c */
[C---:B-1----:R-:W-:Y:S01]  /*2fd20*/  HMMA.16816.F32 R36, R4.reuse, R24, R28 ;  /* 0x000000180424723c */ /* 0x042fe2000000181c */
[----:B------:R0:W-:Y:S04]  /*2fd30*/  STL.64 [R1+0xa90], R48 ;  /* 0x000a903001007387 */ /* 0x0001e80000100a00 */
[----:B------:R1:W-:Y:S01]  /*2fd40*/  STL.64 [R1+0xa98], R50 ;  /* 0x000a983201007387 */ /* 0x0003e20000100a00 */
        /* <DEDUP_REMOVED lines=9> */
[----:B------:R-:W3:Y:S04]  /*2fde0*/  LDL.LU.64 R52, [R1+0xa40] ;  /* 0x000a400001347983 */ /* 0x000ee80000300a00 */
[----:B------:R-:W3:Y:S04]  /*2fdf0*/  LDL.LU.64 R54, [R1+0xa48] ;  /* 0x000a480001367983 */ /* 0x000ee80000300a00 */
[----:B0-----:R-:W3:Y:S04]  /*2fe00*/  LDL.LU.64 R48, [R1+0xa30] ;  /* 0x000a300001307983 */ /* 0x001ee80000300a00 */
[----:B-1----:R-:W3:Y:S04]  /*2fe10*/  LDL.LU.64 R50, [R1+0xa38] ;  /* 0x000a380001327983 */ /* 0x002ee80000300a00 */
[----:B------:R-:W3:Y:S04]  /*2fe20*/  LDL.LU.64 R44, [R1+0xa20] ;  /* 0x000a2000012c7983 */ /* 0x000ee80000300a00 */
[----:B------:R-:W3:Y:S04]  /*2fe30*/  LDL.LU.64 R46, [R1+0xa28] ;  /* 0x000a2800012e7983 */ /* 0x000ee80000300a00 */
[----:B--2---:R-:W2:Y:S04]  /*2fe40*/  LDL.LU.64 R40, [R1+0xa10] ;  /* 0x000a100001287983 */ /* 0x004ea80000300a00 */
[----:B----4-:R-:W2:Y:S04]  /*2fe50*/  LDL.LU.64 R42, [R1+0xa18] ;  /* 0x000a1800012a7983 */ /* 0x010ea80000300a00 */
        /* <DEDUP_REMOVED lines=9> */
[----:B------:R-:W4:Y:S01]  /*2fef0*/  LDL.LU R61, [R1+0x1240] ;  /* 0x00124000013d7983 */ /* 0x000f220000300800 */
[----:B---3--:R-:W-:-:S15]  /*2ff00*/  HMMA.16816.F32 R16, R4, R20, R16 ;  /* 0x000000140410723c */ /* 0x008fde0000001810 */
[----:B------:R-:W-:-:S08]  /*2ff10*/  NOP ;  /* 0x0000000000007918 */ /* 0x000fd00000000000 */
[----:B------:R-:W-:Y:S04]  /*2ff20*/  STL.64 [R1+0xa50], R16 ;  /* 0x000a501001007387 */ /* 0x000fe80000100a00 */
[----:B------:R0:W-:Y:S04]  /*2ff30*/  STL.64 [R1+0xa58], R18 ;  /* 0x000a581201007387 */ /* 0x0001e80000100a00 */
[----:B0-----:R-:W3:Y:S04]  /*2ff40*/  LDL.LU.64 R18, [R1+0x34a8] ;  /* 0x0034a80001127983 */ /* 0x001ee80000300a00 */
[----:B------:R-:W2:Y:S01]  /*2ff50*/  LDL.LU.64 R16, [R1+0x34a0] ;  /* 0x0034a00001107983 */ /* 0x000ea20000300a00 */
[C---:B------:R-:W-:Y:S06]  /*2ff60*/  HMMA.16816.F32 R44, R4.reuse, R14, R44 ;  /* 0x0000000e042c723c */ /* 0x040fec000000182c */
[C---:B---3--:R-:W-:Y:S06]  /*2ff70*/  HMMA.16816.F32 R52, R4.reuse, R18, R52 ;  /* 0x000000120434723c */ /* 0x048fec0000001834 */
[----:B--2---:R-:W-:Y:S01]  /*2ff80*/  HMMA.16816.F32 R48, R4, R16, R48 ;  /* 0x000000100430723c */ /* 0x004fe20000001830 */
[----:B------:R-:W-:-:S15]  /*2ff90*/  STL.64 [R1+0x3478], R18 ;  /* 0x0034781201007387 */ /* 0x000fde0000100a00 */
[----:B------:R-:W-:-:S01]  /*2ffa0*/  NOP ;  /* 0x0000000000007918 */ /* 0x000fc20000000000 */
[----:B------:R-:W-:Y:S04]  /*2ffb0*/  STL.64 [R1+0xa40], R52 ;  /* 0x000a403401007387 */ /* 0x000fe80000100a00 */
[----:B------:R-:W-:Y:S04]  /*2ffc0*/  STL.64 [R1+0xa48], R54 ;  /* 0x000a483601007387 */ /* 0x000fe80000100a00 */
[----:B------:R0:W-:Y:S02]  /*2ffd0*/  STL.64 [R1+0x3470], R16 ;  /* 0x0034701001007387 */ /* 0x0001e40000100a00 */
[C---:B0-----:R-:W-:Y:S02]  /*2ffe0*/  HMMA.16816.F32 R16, R4.reuse, R12, R40 ;  /* 0x0000000c0410723c */ /* 0x041fe40000001828 */
[----:B------:R-:W-:Y:S04]  /*2fff0*/  STL.64 [R1+0xa30], R48 ;  /* 0x000a303001007387 */ /* 0x000fe80000100a00 */
[----:B------:R-:W-:Y:S04]  /*30000*/  STL.64 [R1+0xa38], R50 ;  /* 0x000a383201007387 */ /* 0x000fe80000100a00 */
[----:B------:R-:W-:Y:S04]  /*30010*/  STL.64 [R1+0x3458], R14 ;  /* 0x0034580e01007387 */ /* 0x000fe80000100a00 */
[----:B------:R-:W-:Y:S04]  /*30020*/  STL.64 [R1+0xa20], R44 ;  /* 0x000a202c01007387 */ /* 0x000fe80000100a00 */
[----:B------:R-:W-:Y:S04]  /*30030*/  STL.64 [R1+0xa28], R46 ;  /* 0x000a282e01007387 */ /* 0x000fe80000100a00 */
[----:B------:R-:W-:Y:S04]  /*30040*/  STL.64 [R1+0x3450], R12 ;  /* 0x0034500c01007387 */ /* 0x000fe80000100a00 */
[----:B------:R-:W-:Y:S04]  /*30050*/  STL.64 [R1+0xa10], R16 ;  /* 0x000a101001007387 */ /* 0x000fe80000100a00 */
[----:B------:R4:W-:Y:S04]  /*30060*/  STL.64 [R1+0xa18], R18 ;  /* 0x000a181201007387 */ /* 0x0009e80000100a00 */
[----:B------:R-:W2:Y:S01]  /*30070*/  LDL.LU.64 R40, [R1+0x9e0] ;  /* 0x0009e00001287983 */ /* 0x000ea20000300a00 */
[----:B----4-:R-:W-:-:S15]  /*30080*/  HMMA.16816.F32 R16, R4, R10, R36 ;  /* 0x0000000a0410723c */ /* 0x010fde0000001824 */
[----:B------:R-:W-:-:S08]  /*30090*/  NOP ;  /* 0x0000000000007918 */ /* 0x000fd00000000000 */
[----:B------:R0:W-:Y:S04]  /*300a0*/  STL.64 [R1+0xa00], R16 ;  /* 0x000a001001007387 */ /* 0x0001e80000100a00 */
[----:B------:R1:W-:Y:S04]  /*300b0*/  STL.64 [R1+0xa08], R18 ;  /* 0x000a081201007387 */ /* 0x0003e80000100a00 */
[----:B------:R-:W2:Y:S01]  /*300c0*/  LDL.LU.64 R42, [R1+0x9e8] ;  /* 0x0009e800012a7983 */ /* 0x000ea20000300a00 */
[----:B------:R-:W-:-:S15]  /*300d0*/  HMMA.16816.F32 R12, R4, R8, R28 ;  /* 0x00000008040c723c */ /* 0x000fde000000181c */
[----:B------:R-:W-:-:S08]  /*300e0*/  NOP ;  /* 0x0000000000007918 */ /* 0x000fd00000000000 */
[----:B------:R3:W-:Y:S04]  /*300f0*/  STL.64 [R1+0x9f0], R12 ;  /* 0x0009f00c01007387 */ /* 0x0007e80000100a00 */
[----:B------:R4:W-:Y:S04]  /*30100*/  STL.64 [R1+0x9f8], R14 ;  /* 0x0009f80e01007387 */ /* 0x0009e80000100a00 */
[----:B------:R-:W2:Y:S04]  /*30110*/  LDL.LU.64 R36, [R1+0x240] ;  /* 0x0002400001247983 */ /* 0x000ea80000300a00 */
        /* <DEDUP_REMOVED lines=9> */
[----:B0-----:R-:W2:Y:S04]  /*301b0*/  LDL.LU.64 R16, [R1+0x990] ;  /* 0x0009900001107983 */ /* 0x001ea80000300a00 */
[----:B-1----:R-:W2:Y:S04]  /*301c0*/  LDL.LU.64 R18, [R1+0x998] ;  /* 0x0009980001127983 */ /* 0x002ea80000300a00 */
[----:B---3--:R-:W3:Y:S04]  /*301d0*/  LDL.LU.64 R12, [R1+0x980] ;  /* 0x00098000010c7983 */ /* 0x008ee80000300a00 */
[----:B----4-:R-:W3:Y:S04]  /*301e0*/  LDL.LU.64 R14, [R1+0x988] ;  /* 0x00098800010e7983 */ /* 0x010ee80000300a00 */
[----:B------:R0:W-:Y:S04]  /*301f0*/  STL.64 [R1+0x3468], R10 ;  /* 0x0034680a01007387 */ /* 0x0001e80000100a00 */
[----:B0-----:R-:W4:Y:S04]  /*30200*/  LDL.LU R10, [R1+0x122c] ;  /* 0x00122c00010a7983 */ /* 0x001f280000300800 */
[----:B------:R-:W4:Y:S04]  /*30210*/  LDL.LU R11, [R1+0x1228] ;  /* 0x00122800010b7983 */ /* 0x000f280000300800 */
[----:B------:R-:W-:Y:S01]  /*30220*/  STL.64 [R1+0x3460], R8 ;  /* 0x0034600801007387 */ /* 0x000fe20000100a00 */
[----:B--2---:R-:W-:-:S15]  /*30230*/  HMMA.16816.F32 R40, R4, R2, R40 ;  /* 0x000000020428723c */ /* 0x004fde0000001828 */
[----:B------:R-:W-:-:S08]  /*30240*/  NOP ;  /* 0x0000000000007918 */ /* 0x000fd00000000000 */
[----:B------:R-:W-:Y:S04]  /*30250*/  STL.64 [R1+0x9e0], R40 ;  /* 0x0009e02801007387 */ /* 0x000fe80000100a00 */
[----:B------:R0:W-:Y:S04]  /*30260*/  STL.64 [R1+0x9e8], R42 ;  /* 0x0009e82a01007387 */ /* 0x0001e80000100a00 */
[----:B0-----:R-:W2:Y:S04]  /*30270*/  LDL.LU.64 R42, [R1+0x3498] ;  /* 0x00349800012a7983 */ /* 0x001ea80000300a00 */
[----:B------:R-:W3:Y:S02]  /*30280*/  LDL.LU.64 R40, [R1+0x3490] ;  /* 0x0034900001287983 */ /* 0x000ee40000300a00 */
[----:B---3--:R-:W-:Y:S02]  /*30290*/  HMMA.16816.F32 R4, R4, R40, R36 ;  /* 0x000000280404723c */ /* 0x008fe40000001824 */
[----:B------:R-:W3:Y:S04]  /*302a0*/  LDL.LU.64 R38, [R1+0x3488] ;  /* 0x0034880001267983 */ /* 0x000ee80000300a00 */
[----:B------:R-:W2:-:S15]  /*302b0*/  LDL.LU.64 R36, [R1+0x3480] ;  /* 0x0034800001247983 */ /* 0x000e9e0000300a00 */
[----:B------:R-:W-:-:S02]  /*302c0*/  NOP ;  /* 0x0000000000007918 */ /* 0x000fc40000000000 */
[----:B------:R4:W-:Y:S04]  /*302d0*/  STL.64 [R1+0x240], R4 ;  /* 0x0002400401007387 */ /* 0x0009e80000100a00 */
[----:B------:R0:W-:Y:S01]  /*302e0*/  STL.64 [R1+0x248], R6 ;  /* 0x0002480601007387 */ /* 0x0001e20000100a00 */
[----:B----4-:R-:W-:Y:S02]  /*302f0*/  IMAD R4, R11, 0x100, R10 ;  /* 0x000001000b047824 */ /* 0x010fe400078e020a */
[----:B------:R-:W-:Y:S02]  /*30300*/  IMAD R5, R57, 0x100, R56 ;  /* 0x0000010039057824 */ /* 0x000fe400078e0238 */
[----:B0-----:R-:W-:Y:S02]  /*30310*/  IMAD R6, R59, 0x100, R58 ;  /* 0x000001003b067824 */ /* 0x001fe400078e023a */
[----:B------:R-:W-:Y:S01]  /*30320*/  IMAD R7, R61, 0x100, R60 ;  /* 0x000001003d077824 */ /* 0x000fe200078e023c */
[----:B------:R-:W-:-:S02]  /*30330*/  F2FP.F16.E5M2.UNPACK_B R4, R4 ;  /* 0x00000004ff04723e */ /* 0x000fc400020004ff */
[----:B------:R-:W-:Y:S02]  /*30340*/  F2FP.F16.E5M2.UNPACK_B R5, R5 ;  /* 0x00000005ff05723e */ /* 0x000fe400020004ff */
[----:B------:R-:W-:Y:S02]  /*30350*/  F2FP.F16.E5M2.UNPACK_B R6, R6 ;  /* 0x00000006ff06723e */ /* 0x000fe400020004ff */
[----:B------:R-:W-:-:S07]  /*30360*/  F2FP.F16.E5M2.UNPACK_B R7, R7 ;  /* 0x00000007ff07723e */ /* 0x000fce00020004ff */
[C---:B------:R-:W-:Y:S06]  /*30370*/  HMMA.16816.F32 R8, R4.reuse, R34, R44 ;  /* 0x000000220408723c */ /* 0x040fec000000182c */
[C---:B------:R-:W-:Y:S06]  /*30380*/  HMMA.16816.F32 R28, R4.reuse, R32, R28 ;  /* 0x00000020041c723c */ /* 0x040fec000000181c */
[C---:B------:R-:W-:Y:S06]  /*30390*/  HMMA.16816.F32 R16, R4.reuse, R26, R16 ;  /* 0x0000001a0410723c */ /* 0x040fec0000001810 */
[C---:B---3--:R-:W-:Y:S06]  /*303a0*/  HMMA.16816.F32 R52, R4.reuse, R38, R52 ;  /* 0x000000260434723c */ /* 0x048fec0000001834 */
[----:B--2---:R-:W-:-:S15]  /*303b0*/  HMMA.16816.F32 R48, R4, R36, R48 ;  /* 0x000000240430723c */ /* 0x004fde0000001830 */
[----:B------:R-:W-:-:S02]  /*303c0*/  NOP ;  /* 0x0000000000007918 */ /* 0x000fc40000000000 */
        /* <DEDUP_REMOVED lines=15> */
[----:B0-----:R-:W2:Y:S04]  /*304c0*/  LDL.LU.64 R16, [R1+0x960] ;  /* 0x0009600001107983 */ /* 0x001ea80000300a00 */
[----:B-1----:R-:W2:Y:S04]  /*304d0*/  LDL.LU.64 R18, [R1+0x968] ;  /* 0x0009680001127983 */ /* 0x002ea80000300a00 */
[----:B---3--:R-:W3:Y:S04]  /*304e0*/  LDL.LU.64 R8, [R1+0x950] ;  /* 0x0009500001087983 */ /* 0x008ee80000300a00 */
[----:B----4-:R-:W3:Y:S04]  /*304f0*/  LDL.LU.64 R10, [R1+0x958] ;  /* 0x00095800010a7983 */ /* 0x010ee80000300a00 */
        /* <DEDUP_REMOVED lines=10> */
[----:B------:R-:W-:Y:S04]  /*305a0*/  STL.64 [R1+0x3448], R26 ;  /* 0x0034481a01007387 */ /* 0x000fe80000100a00 */
[----:B------:R2:W-:Y:S04]  /*305b0*/  STL.64 [R1+0x3440], R24 ;  /* 0x0034401801007387 */ /* 0x0005e80000100a00 */
[----:B------:R-:W4:Y:S04]  /*305c0*/  LDL.LU.64 R56, [R1+0x910] ;  /* 0x0009100001387983 */ /* 0x000f280000300a00 */
[----:B------:R-:W4:Y:S01]  /*305d0*/  LDL.LU.64 R58, [R1+0x918] ;  /* 0x00091800013a7983 */ /* 0x000f220000300a00 */
[C---:B--2---:R-:W-:Y:S06]  /*305e0*/  HMMA.16816.F32 R24, R4.reuse, R22, R48 ;  /* 0x000000160418723c */ /* 0x044fec0000001830 */
[----:B------:R-:W-:-:S15]  /*305f0*/  HMMA.16816.F32 R16, R4, R20, R16 ;  /* 0x000000140410723c */ /* 0x000fde0000001810 */
[----:B------:R-:W-:-:S02]  /*30600*/  NOP ;  /* 0x0000000000007918 */ /* 0x000fc40000000000 */
[----:B------:R0:W-:Y:S04]  /*30610*/  STL.64 [R1+0x970], R24 ;  /* 0x0009701801007387 */ /* 0x0001e80000100a00 */
[----:B------:R1:W-:Y:S04]  /*30620*/  STL.64 [R1+0x978], R26 ;  /* 0x0009781a01007387 */ /* 0x0003e80000100a00 */
[----:B------:R-:W2:Y:S04]  /*30630*/  LDL.LU.64 R52, [R1+0x900] ;  /* 0x0009000001347983 */ /* 0x000ea80000300a00 */
[----:B------:R-:W2:Y:S04]  /*30640*/  LDL.LU.64 R54, [R1+0x908] ;  /* 0x0009080001367983 */ /* 0x000ea80000300a00 */
[----:B------:R-:W2:Y:S04]  /*30650*/  LDL.LU.64 R48, [R1+0x8f0] ;  /* 0x0008f00001307983 */ /* 0x000ea80000300a00 */
[----:B------:R-:W2:Y:S04]  /*30660*/  LDL.LU.64 R50, [R1+0x8f8] ;  /* 0x0008f80001327983 */ /* 0x000ea80000300a00 */
[----:B0-----:R-:W2:Y:S04]  /*30670*/  LDL.LU.64 R24, [R1+0x230] ;  /* 0x0002300001187983 */ /* 0x001ea80000300a00 */
[----:B-1----:R-:W2:Y:S04]  /*30680*/  LDL.LU.64 R26, [R1+0x238] ;  /* 0x00023800011a7983 */ /* 0x002ea80000300a00 */
[----:B------:R-:W-:Y:S04]  /*30690*/  STL.64 [R1+0x960], R16 ;  /* 0x0009601001007387 */ /* 0x000fe80000100a00 */
[----:B------:R0:W-:Y:S04]  /*306a0*/  STL.64 [R1+0x968], R18 ;  /* 0x0009681201007387 */ /* 0x0001e80000100a00 */
[----:B0-----:R-:W3:Y:S04]  /*306b0*/  LDL.LU.64 R18, [R1+0x3478] ;  /* 0x0034780001127983 */ /* 0x001ee80000300a00 */
[----:B------:R-:W4:Y:S04]  /*306c0*/  LDL.LU.64 R16, [R1+0x3470] ;  /* 0x0034700001107983 */ /* 0x000f280000300a00 */
        /* <DEDUP_REMOVED lines=24> */
[----:B------:R-:W-:Y:S04]  /*30850*/  STL.64 [R1+0x33f0], R14 ;  /* 0x0033f00e01007387 */ /* 0x000fe80000100a00 */
[----:B------:R-:W-:-:S15]  /*30860*/  STL.64 [R1+0x33e8], R12 ;  /* 0x0033e80c01007387 */ /* 0x000fde0000100a00 */
[----:B------:R-:W-:-:S02]  /*30870*/  NOP ;  /* 0x0000000000007918 */ /* 0x000fc40000000000 */
[----:B------:R-:W-:Y:S04]  /*30880*/  STL.64 [R1+0x920], R16 ;  /* 0x0009201001007387 */ /* 0x000fe80000100a00 */
[----:B------:R0:W-:Y:S02]  /*30890*/  STL.64 [R1+0x928], R18 ;  /* 0x0009281201007387 */ /* 0x0001e40000100a00 */
[C---:B0-----:R-:W-:Y:S06]  /*308a0*/  HMMA.16816.F32 R16, R4.reuse, R10, R56 ;  /* 0x0000000a0410723c */ /* 0x041fec0000001838 */
[----:B------:R-:W-:Y:S01]  /*308b0*/  STL.64 [R1+0x33e0], R10 ;  /* 0x0033e00a01007387 */ /* 0x000fe20000100a00 */
[----:B----4-:R-:W-:-:S15]  /*308c0*/  HMMA.16816.F32 R12, R4, R8, R52 ;  /* 0x00000008040c723c */ /* 0x010fde0000001834 */
[----:B------:R-:W-:-:S01]  /*308d0*/  NOP ;  /* 0x0000000000007918 */ /* 0x000fc20000000000 */
[----:B------:R-:W-:Y:S04]  /*308e0*/  STL.64 [R1+0x910], R16 ;  /* 0x0009101001007387 */ /* 0x000fe80000100a00 */
[----:B------:R-:W-:Y:S04]  /*308f0*/  STL.64 [R1+0x918], R18 ;  /* 0x0009181201007387 */ /* 0x000fe80000100a00 */
[----:B------:R0:W-:Y:S02]  /*30900*/  STL.64 [R1+0x33d8], R8 ;  /* 0x0033d80801007387 */ /* 0x0001e40000100a00 */
[C---:B0-----:R-:W-:Y:S06]  /*30910*/  HMMA.16816.F32 R8, R4.reuse, R2, R48 ;  /* 0x000000020408723c */ /* 0x041fec0000001830 */
[----:B------:R-:W-:Y:S01]  /*30920*/  HMMA.16816.F32 R4, R4, R40, R24 ;  /* 0x000000280404723c */ /* 0x000fe20000001818 */
[----:B------:R0:W-:Y:S04]  /*30930*/  STL.64 [R1+0x900], R12 ;  /* 0x0009000c01007387 */ /* 0x0001e80000100a00 */
[----:B------:R1:W-:Y:S04]  /*30940*/  STL.64 [R1+0x908], R14 ;  /* 0x0009080e01007387 */ /* 0x0003e80000100a00 */
[----:B------:R-:W2:Y:S08]  /*30950*/  LDL.LU.64 R16, [R1+0x8e0] ;  /* 0x0008e00001107983 */ /* 0x000eb00000300a00 */
[----:B------:R3:W-:Y:S04]  /*30960*/  STL.64 [R1+0x8f0], R8 ;  /* 0x0008f00801007387 */ /* 0x0007e80000100a00 */
[----:B------:R4:W-:Y:S04]  /*30970*/  STL.64 [R1+0x8f8], R10 ;  /* 0x0008f80a01007387 */ /* 0x0009e80000100a00 */
[----:B------:R-:W2:Y:S04]  /*30980*/  LDL.LU.64 R18, [R1+0x8e8] ;  /* 0x0008e80001127983 */ /* 0x000ea80000300a00 */
[----:B------:R4:W-:Y:S04]  /*30990*/  STL.64 [R1+0x230], R4 ;  /* 0x0002300401007387 */ /* 0x0009e80000100a00 */
[----:B------:R4:W-:Y:S04]  /*309a0*/  STL.64 [R1+0x238], R6 ;  /* 0x0002380601007387 */ /* 0x0009e80000100a00 */
[----:B0-----:R-:W2:Y:S04]  /*309b0*/  LDL.LU.64 R12, [R1+0x8d0] ;  /* 0x0008d000010c7983 */ /* 0x001ea80000300a00 */
[----:B-1----:R-:W2:Y:S04]  /*309c0*/  LDL.LU.64 R14, [R1+0x8d8] ;  /* 0x0008d800010e7983 */ /* 0x002ea80000300a00 */
[----:B------:R-:W-:Y:S04]  /*309d0*/  STL.64 [R1+0x3400], R42 ;  /* 0x0034002a01007387 */ /* 0x000fe80000100a00 */
[----:B------:R-:W-:Y:S04]  /*309e0*/  STL.64 [R1+0x33f8], R40 ;  /* 0x0033f82801007387 */ /* 0x000fe80000100a00 */
[----:B---3--:R-:W3:Y:S04]  /*309f0*/  LDL.LU.64 R8, [R1+0x8c0] ;  /* 0x0008c00001087983 */ /* 0x008ee80000300a00 */
[----:B----4-:R-:W3:Y:S01]  /*30a00*/  LDL.LU.64 R10, [R1+0x8c8] ;  /* 0x0008c800010a7983 */ /* 0x010ee20000300a00 */
[----:B------:R-:W-:-:S03]  /*30a10*/  IMAD R4, R47, 0x100, R46 ;  /* 0x000001002f047824 */ /* 0x000fc600078e022e */
[----:B------:R-:W4:Y:S04]  /*30a20*/  LDL.LU R46, [R1+0x126c] ;  /* 0x00126c00012e7983 */ /* 0x000f280000300800 */
[----:B------:R-:W4:Y:S01]  /*30a30*/  LDL.LU R47, [R1+0x1268] ;  /* 0x00126800012f7983 */ /* 0x000f220000300800 */
[----:B------:R-:W-:Y:S02]  /*30a40*/  IMAD R5, R28, 0x100, R60 ;  /* 0x000001001c057824 */ /* 0x000fe400078e023c */
[----:B------:R-:W-:Y:S02]  /*30a50*/  IMAD R6, R30, 0x100, R29 ;  /* 0x000001001e067824 */ /* 0x000fe400078e021d */
[----:B------:R-:W-:Y:S01]  /*30a60*/  IMAD R7, R31, 0x100, R61 ;  /* 0x000001001f077824 */ /* 0x000fe200078e023d */
[----:B------:R-:W-:-:S02]  /*30a70*/  F2FP.F16.E5M2.UNPACK_B R4, R4 ;  /* 0x00000004ff04723e */ /* 0x000fc400020004ff */
[----:B------:R-:W-:Y:S02]  /*30a80*/  F2FP.F16.E5M2.UNPACK_B R5, R5 ;  /* 0x00000005ff05723e */ /* 0x000fe400020004ff */
[----:B------:R-:W-:Y:S02]  /*30a90*/  F2FP.F16.E5M2.UNPACK_B R6, R6 ;  /* 0x00000006ff06723e */ /* 0x000fe400020004ff */
[----:B------:R-:W-:Y:S01]  /*30aa0*/  F2FP.F16.E5M2.UNPACK_B R7, R7 ;  /* 0x00000007ff07723e */ /* 0x000fe200020004ff */
[----:B----4-:R-:W-:Y:S04]  /*30ab0*/  STL.64 [R1+0x3418], R46 ;  /* 0x0034182e01007387 */ /* 0x010fe80000100a00 */
[----:B------:R-:W4:Y:S04]  /*30ac0*/  LDL.LU R60, [R1+0x1274] ;  /* 0x00127400013c7983 */ /* 0x000f280000300800 */
[----:B------:R-:W4:Y:S04]  /*30ad0*/  LDL.LU R28, [R1+0x1270] ;  /* 0x00127000011c7983 */ /* 0x000f280000300800 */
[----:B------:R-:W4:Y:S04]  /*30ae0*/  LDL.LU R29, [R1+0x127c] ;  /* 0x00127c00011d7983 */ /* 0x000f280000300800 */
[----:B------:R-:W4:Y:S04]  /*30af0*/  LDL.LU R30, [R1+0x1278] ;  /* 0x00127800011e7983 */ /* 0x000f280000300800 */
[----:B------:R-:W4:Y:S04]  /*30b00*/  LDL.LU R61, [R1+0x1284] ;  /* 0x00128400013d7983 */ /* 0x000f280000300800 */
[----:B------:R-:W4:Y:S01]  /*30b10*/  LDL.LU R31, [R1+0x1280] ;  /* 0x00128000011f7983 */ /* 0x000f220000300800 */
[C---:B--2---:R-:W-:Y:S06]  /*30b20*/  HMMA.16816.F32 R16, R4.reuse, R38, R16 ;  /* 0x000000260410723c */ /* 0x044fec0000001810 */
[C---:B------:R-:W-:Y:S06]  /*30b30*/  HMMA.16816.F32 R12, R4.reuse, R36, R12 ;  /* 0x00000024040c723c */ /* 0x040fec000000180c */
[C---:B---3--:R-:W-:Y:S01]  /*30b40*/  HMMA.16816.F32 R8, R4.reuse, R34, R8 ;  /* 0x000000220408723c */ /* 0x048fe20000001808 */
[----:B----4-:R-:W-:Y:S04]  /*30b50*/  STL.64 [R1+0x3438], R30 ;  /* 0x0034381e01007387 */ /* 0x010fe80000100a00 */
[----:B------:R0:W-:Y:S06]  /*30b60*/  STL.64 [R1+0x3430], R28 ;  /* 0x0034301c01007387 */ /* 0x0001ec0000100a00 */
        /* <DEDUP_REMOVED lines=9> */
[----:B------:R-:W3:Y:S04]  /*30c00*/  LDL.LU.64 R30, [R1+0x8a8] ;  /* 0x0008a800011e7983 */ /* 0x000ee80000300a00 */
[----:B------:R-:W3:Y:S04]  /*30c10*/  LDL.LU.64 R20, [R1+0x890] ;  /* 0x0008900001147983 */ /* 0x000ee80000300a00 */
[----:B------:R-:W3:Y:S04]  /*30c20*/  LDL.LU.64 R22, [R1+0x898] ;  /* 0x0008980001167983 */ /* 0x000ee80000300a00 */
[----:B------:R-:W3:Y:S04]  /*30c30*/  LDL.LU.64 R44, [R1+0x880] ;  /* 0x00088000012c7983 */ /* 0x000ee80000300a00 */
[----:B------:R-:W3:Y:S04]  /*30c40*/  LDL.LU.64 R46, [R1+0x888] ;  /* 0x00088800012e7983 */ /* 0x000ee80000300a00 */
[----:B-1----:R-:W3:Y:S04]  /*30c50*/  LDL.LU.64 R16, [R1+0x870] ;  /* 0x0008700001107983 */ /* 0x002ee80000300a00 */
[----:B--2---:R-:W2:Y:S04]  /*30c60*/  LDL.LU.64 R18, [R1+0x878] ;  /* 0x0008780001127983 */ /* 0x004ea80000300a00 */
[----:B------:R-:W2:Y:S04]  /*30c70*/  LDL.LU.64 R40, [R1+0x860] ;  /* 0x0008600001287983 */ /* 0x000ea80000300a00 */
[----:B------:R-:W2:Y:S04]  /*30c80*/  LDL.LU.64 R42, [R1+0x868] ;  /* 0x00086800012a7983 */ /* 0x000ea80000300a00 */
[----:B----4-:R-:W4:Y:S04]  /*30c90*/  LDL.LU.64 R12, [R1+0x850] ;  /* 0x00085000010c7983 */ /* 0x010f280000300a00 */
        /* <DEDUP_REMOVED lines=8> */
[----:B------:R-:W4:Y:S01]  /*30d20*/  LDL.LU.64 R50, [R1+0x228] ;  /* 0x0002280001327983 */ /* 0x000f220000300a00 */
[----:B---3--:R-:W-:-:S15]  /*30d30*/  HMMA.16816.F32 R24, R4, R32, R24 ;  /* 0x000000200418723c */ /* 0x008fde0000001818 */
[----:B------:R-:W-:-:S08]  /*30d40*/  NOP ;  /* 0x0000000000007918 */ /* 0x000fd00000000000 */
[----:B------:R-:W-:Y:S04]  /*30d50*/  STL.64 [R1+0x8b0], R24 ;  /* 0x0008b01801007387 */ /* 0x000fe80000100a00 */
[----:B------:R0:W-:Y:S04]  /*30d60*/  STL.64 [R1+0x8b8], R26 ;  /* 0x0008b81a01007387 */ /* 0x0001e80000100a00 */
[----:B0-----:R-:W3:Y:S04]  /*30d70*/  LDL.LU.64 R26, [R1+0x3448] ;  /* 0x00344800011a7983 */ /* 0x001ee80000300a00 */
[----:B------:R-:W2:Y:S04]  /*30d80*/  LDL.LU.64 R24, [R1+0x3440] ;  /* 0x0034400001187983 */ /* 0x000ea80000300a00 */
[----:B------:R-:W-:Y:S04]  /*30d90*/  STL.64 [R1+0x33d0], R34 ;  /* 0x0033d02201007387 */ /* 0x000fe80000100a00 */
[----:B------:R0:W-:Y:S04]  /*30da0*/  STL.64 [R1+0x33c8], R32 ;  /* 0x0033c82001007387 */ /* 0x0001e80000100a00 */
[----:B0-----:R-:W4:Y:S04]  /*30db0*/  LDL.LU.64 R32, [R1+0x820] ;  /* 0x0008200001207983 */ /* 0x001f280000300a00 */
[----:B------:R-:W4:Y:S01]  /*30dc0*/  LDL.LU.64 R34, [R1+0x828] ;  /* 0x0008280001227983 */ /* 0x000f220000300a00 */
[C---:B---3--:R-:W-:Y:S06]  /*30dd0*/  HMMA.16816.F32 R28, R4.reuse, R26, R28 ;  /* 0x0000001a041c723c */ /* 0x048fec000000181c */
[----:B--2---:R-:W-:-:S15]  /*30de0*/  HMMA.16816.F32 R20, R4, R24, R20 ;  /* 0x000000180414723c */ /* 0x004fde0000001814 */
        /* <DEDUP_REMOVED lines=15> */
[----:B------:R-:W-:Y:S04]  /*30ee0*/  STL.64 [R1+0x870], R16 ;  /* 0x0008701001007387 */ /* 0x000fe80000100a00 */
[----:B------:R0:W-:Y:S04]  /*30ef0*/  STL.64 [R1+0x878], R18 ;  /* 0x0008781201007387 */ /* 0x0001e80000100a00 */
[----:B0-----:R-:W4:Y:S04]  /*30f00*/  LDL.LU.64 R18, [R1+0x3410] ;  /* 0x0034100001127983 */ /* 0x001f280000300a00 */
[----:B------:R-:W3:Y:S01]  /*30f10*/  LDL.LU.64 R16, [R1+0x3408] ;  /* 0x0034080001107983 */ /* 0x000ee20000300a00 */
[C---:B----4-:R-:W-:Y:S06]  /*30f20*/  HMMA.16816.F32 R40, R4.reuse, R18, R40 ;  /* 0x000000120428723c */ /* 0x050fec0000001828 */
[----:B---3--:R-:W-:-:S15]  /*30f30*/  HMMA.16816.F32 R12, R4, R16, R12 ;  /* 0x00000010040c723c */ /* 0x008fde000000180c */
        /* <DEDUP_REMOVED lines=19> */
[----:B---3--:R-:W-:-:S15]  /*31070*/  HMMA.16816.F32 R16, R4, R12, R16 ;  /* 0x0000000c0410723c */ /* 0x008fde0000001810 */
[----:B------:R-:W-:-:S08]  /*31080*/  NOP ;  /* 0x0000000000007918 */ /* 0x000fd00000000000 */
[----:B------:R-:W-:Y:S04]  /*31090*/  STL.64 [R1+0x830], R16 ;  /* 0x0008301001007387 */ /* 0x000fe80000100a00 */
[----:B------:R2:W-:Y:S02]  /*310a0*/  STL.64 [R1+0x838], R18 ;  /* 0x0008381201007387 */ /* 0x0005e40000100a00 */
[C---:B--2---:R-:W-:Y:S06]  /*310b0*/  HMMA.16816.F32 R16, R4.reuse, R10, R32 ;  /* 0x0000000a0410723c */ /* 0x044fec0000001820 */
[----:B----4-:R-:W-:-:S15]  /*310c0*/  HMMA.16816.F32 R32, R4, R8, R56 ;  /* 0x000000080420723c */ /* 0x010fde0000001838 */
[----:B------:R-:W-:-:S02]  /*310d0*/  NOP ;  /* 0x0000000000007918 */ /* 0x000fc40000000000 */
[----:B------:R-:W-:Y:S04]  /*310e0*/  STL.64 [R1+0x820], R16 ;  /* 0x0008201001007387 */ /* 0x000fe80000100a00 */
[----:B------:R0:W-:Y:S02]  /*310f0*/  STL.64 [R1+0x828], R18 ;  /* 0x0008281201007387 */ /* 0x0001e40000100a00 */
[C---:B0-----:R-:W-:Y:S06]  /*31100*/  HMMA.16816.F32 R16, R4.reuse, R2, R52 ;  /* 0x000000020410723c */ /* 0x041fec0000001834 */
[----:B------:R-:W-:Y:S01]  /*31110*/  HMMA.16816.F32 R4, R4, R40, R48 ;  /* 0x000000280404723c */ /* 0x000fe20000001830 */
[----:B------:R0:W-:Y:S04]  /*31120*/  STL.64 [R1+0x810], R32 ;  /* 0x0008102001007387 */ /* 0x0001e80000100a00 */
[----:B------:R1:W-:Y:S04]  /*31130*/  STL.64 [R1+0x818], R34 ;  /* 0x0008182201007387 */ /* 0x0003e80000100a00 */
[----:B------:R-:W-:Y:S08]  /*31140*/  STL.64 [R1+0x33b0], R42 ;  /* 0x0033b02a01007387 */ /* 0x000ff00000100a00 */
[----:B------:R2:W-:Y:S04]  /*31150*/  STL.64 [R1+0x800], R16 ;  /* 0x0008001001007387 */ /* 0x0005e80000100a00 */
[----:B------:R3:W-:Y:S04]  /*31160*/  STL.64 [R1+0x808], R18 ;  /* 0x0008081201007387 */ /* 0x0007e80000100a00 */
[----:B------:R-:W-:Y:S04]  /*31170*/  STL.64 [R1+0x33a8], R40 ;  /* 0x0033a82801007387 */ /* 0x000fe80000100a00 */
[----:B------:R4:W-:Y:S04]  /*31180*/  STL.64 [R1+0x220], R4 ;  /* 0x0002200401007387 */ /* 0x0009e80000100a00 */
[----:B------:R4:W-:Y:S04]  /*31190*/  STL.64 [R1+0x228], R6 ;  /* 0x0002280601007387 */ /* 0x0009e80000100a00 */
[----:B0-----:R-:W4:Y:S04]  /*311a0*/  LDL.LU.64 R32, [R1+0x7f0] ;  /* 0x0007f00001207983 */ /* 0x001f280000300a00 */
[----:B-1----:R-:W4:Y:S04]  /*311b0*/  LDL.LU.64 R34, [R1+0x7f8] ;  /* 0x0007f80001227983 */ /* 0x002f280000300a00 */
[----:B--2---:R-:W2:Y:S04]  /*311c0*/  LDL.LU.64 R16, [R1+0x7e0] ;  /* 0x0007e00001107983 */ /* 0x004ea80000300a00 */
[----:B---3--:R-:W2:Y:S01]  /*311d0*/  LDL.LU.64 R18, [R1+0x7e8] ;  /* 0x0007e80001127983 */ /* 0x008ea20000300a00 */
[----:B----4-:R-:W-:-:S02]  /*311e0*/  IMAD R4, R47, 0x100, R46 ;  /* 0x000001002f047824 */ /* 0x010fc400078e022e */
[----:B------:R-:W-:Y:S02]  /*311f0*/  IMAD R5, R28, 0x100, R60 ;  /* 0x000001001c057824 */ /* 0x000fe400078e023c */
[----:B------:R-:W-:Y:S02]  /*31200*/  IMAD R6, R30, 0x100, R29 ;  /* 0x000001001e067824 */ /* 0x000fe400078e021d */
[----:B------:R-:W-:Y:S01]  /*31210*/  IMAD R7, R31, 0x100, R61 ;  /* 0x000001001f077824 */ /* 0x000fe200078e023d */
[----:B------:R-:W3:Y:S01]  /*31220*/  LDL.LU.64 R56, [R1+0x7d0] ;  /* 0x0007d00001387983 */ /* 0x000ee20000300a00 */
[----:B------:R-:W-:Y:S02]  /*31230*/  F2FP.F16.E5M2.UNPACK_B R4, R4 ;  /* 0x00000004ff04723e */ /* 0x000fe400020004ff */
[----:B------:R-:W-:Y:S02]  /*31240*/  F2FP.F16.E5M2.UNPACK_B R5, R5 ;  /* 0x00000005ff05723e */ /* 0x000fe400020004ff */
[----:B------:R-:W-:-:S02]  /*31250*/  F2FP.F16.E5M2.UNPACK_B R6, R6 ;  /* 0x00000006ff06723e */ /* 0x000fc400020004ff */
[----:B------:R-:W-:Y:S01]  /*31260*/  F2FP.F16.E5M2.UNPACK_B R7, R7 ;  /* 0x00000007ff07723e */ /* 0x000fe200020004ff */
[----:B------:R-:W3:Y:S04]  /*31270*/  LDL.LU.64 R58, [R1+0x7d8] ;  /* 0x0007d800013a7983 */ /* 0x000ee80000300a00 */
[----:B------:R-:W4:Y:S04]  /*31280*/  LDL.LU.64 R52, [R1+0x7c0] ;  /* 0x0007c00001347983 */ /* 0x000f280000300a00 */
[----:B------:R-:W4:Y:S04]  /*31290*/  LDL.LU.64 R54, [R1+0x7c8] ;  /* 0x0007c80001367983 */ /* 0x000f280000300a00 */
        /* <DEDUP_REMOVED lines=12> */
[----:B------:R-:W-:-:S15]  /*31360*/  HMMA.16816.F32 R32, R4, R38, R32 ;  /* 0x000000260420723c */ /* 0x000fde0000001820 */
[----:B------:R-:W-:-:S08]  /*31370*/  NOP ;  /* 0x0000000000007918 */ /* 0x000fd00000000000 */
[----:B------:R-:W-:Y:S04]  /*31380*/  STL.64 [R1+0x7f0], R32 ;  /* 0x0007f02001007387 */ /* 0x000fe80000100a00 */
[----:B------:R0:W-:Y:S04]  /*31390*/  STL.64 [R1+0x7f8], R34 ;  /* 0x0007f82201007387 */ /* 0x0001e80000100a00 */
[----:B0-----:R-:W4:Y:S04]  /*313a0*/  LDL.LU.64 R34, [R1+0x33d0] ;  /* 0x0033d00001227983 */ /* 0x001f280000300a00 */
[----:B------:R-:W4:Y:S01]  /*313b0*/  LDL.LU.64 R32, [R1+0x33c8] ;  /* 0x0033c80001207983 */ /* 0x000f220000300a00 */
[C---:B--2---:R-:W-:Y:S06]  /*313c0*/  HMMA.16816.F32 R16, R4.reuse, R36, R16 ;  /* 0x000000240410723c */ /* 0x044fec0000001810 */
[C---:B---3--:R-:W-:Y:S06]  /*313d0*/  HMMA.16816.F32 R48, R4.reuse, R26, R48 ;  /* 0x0000001a0430723c */ /* 0x048fec0000001830 */
[C---:B----4-:R-:W-:Y:S11]  /*313e0*/  HMMA.16816.F32 R40, R4.reuse, R24, R40 ;  /* 0x000000180428723c */ /* 0x050ff60000001828 */
[----:B------:R0:W-:Y:S04]  /*313f0*/  STL.64 [R1+0x7e0], R16 ;  /* 0x0007e01001007387 */ /* 0x0001e80000100a00 */
[----:B------:R1:W-:Y:S04]  /*31400*/  STL.64 [R1+0x7e8], R18 ;  /* 0x0007e81201007387 */ /* 0x0003e80000100a00 */
[----:B0-----:R-:W2:Y:S04]  /*31410*/  LDL.LU.64 R16, [R1+0x790] ;  /* 0x0007900001107983 */ /* 0x001ea80000300a00 */
[----:B-1----:R-:W2:Y:S01]  /*31420*/  LDL.LU.64 R18, [R1+0x798] ;  /* 0x0007980001127983 */ /* 0x002ea20000300a00 */
[C---:B------:R-:W-:Y:S06]  /*31430*/  HMMA.16816.F32 R56, R4.reuse, R34, R56 ;  /* 0x000000220438723c */ /* 0x040fec0000001838 */
[----:B------:R-:W-:-:S15]  /*31440*/  HMMA.16816.F32 R52, R4, R32, R52 ;  /* 0x000000200434723c */ /* 0x000fde0000001834 */
[----:B------:R-:W-:-:S02]  /*31450*/  NOP ;  /* 0x0000000000007918 */ /* 0x000fc40000000000 */
[----:B------:R0:W-:Y:S04]  /*31460*/  STL.64 [R1+0x7d0], R56 ;  /* 0x0007d03801007387 */ /* 0x0001e80000100a00 */
[----:B------:R1:W-:Y:S04]  /*31470*/  STL.64 [R1+0x7d8], R58 ;  /* 0x0007d83a01007387 */ /* 0x0003e80000100a00 */
[----:B0-----:R-:W3:Y:S04]  /*31480*/  LDL.LU.64 R56, [R1+0x760] ;  /* 0x0007600001387983 */ /* 0x001ee80000300a00 */
[----:B------:R0:W-:Y:S04]  /*31490*/  STL.64 [R1+0x7c0], R52 ;  /* 0x0007c03401007387 */ /* 0x0001e80000100a00 */
[----:B------:R4:W-:Y:S04]  /*314a0*/  STL.64 [R1+0x7c8], R54 ;  /* 0x0007c83601007387 */ /* 0x0009e80000100a00 */
[----:B-1----:R-:W3:Y:S04]  /*314b0*/  LDL.LU.64 R58, [R1+0x768] ;  /* 0x00076800013a7983 */ /* 0x002ee80000300a00 */
[----:B------:R1:W-:Y:S04]  /*314c0*/  STL.64 [R1+0x7b0], R48 ;  /* 0x0007b03001007387 */ /* 0x0003e80000100a00 */
[----:B------:R2:W-:Y:S04]  /*314d0*/  STL.64 [R1+0x7b8], R50 ;  /* 0x0007b83201007387 */ /* 0x0005e80000100a00 */
[----:B0-----:R-:W3:Y:S04]  /*314e0*/  LDL.LU.64 R52, [R1+0x750] ;  /* 0x0007500001347983 */ /* 0x001ee80000300a00 */
[----:B----4-:R-:W4:Y:S04]  /*314f0*/  LDL.LU.64 R54, [R1+0x758] ;  /* 0x0007580001367983 */ /* 0x010f280000300a00 */
[----:B-1----:R-:W4:Y:S04]  /*31500*/  LDL.LU.64 R48, [R1+0x740] ;  /* 0x0007400001307983 */ /* 0x002f280000300a00 */
[----:B--2---:R-:W2:Y:S04]  /*31510*/  LDL.LU.64 R50, [R1+0x748] ;  /* 0x0007480001327983 */ /* 0x004ea80000300a00 */
[----:B------:R0:W-:Y:S04]  /*31520*/  STL.64 [R1+0x7a0], R40 ;  /* 0x0007a02801007387 */ /* 0x0001e80000100a00 */
[----:B------:R1:W-:Y:S04]  /*31530*/  STL.64 [R1+0x7a8], R42 ;  /* 0x0007a82a01007387 */ /* 0x0003e80000100a00 */
[----:B0-----:R-:W2:Y:S04]  /*31540*/  LDL.LU.64 R40, [R1+0x730] ;  /* 0x0007300001287983 */ /* 0x001ea80000300a00 */
[----:B-1----:R-:W2:Y:S04]  /*31550*/  LDL.LU.64 R42, [R1+0x738] ;  /* 0x00073800012a7983 */ /* 0x002ea80000300a00 */
[----:B------:R-:W-:Y:S04]  /*31560*/  STL.64 [R1+0x33a0], R26 ;  /* 0x0033a01a01007387 */ /* 0x000fe80000100a00 */
[----:B------:R0:W-:Y:S04]  /*31570*/  STL.64 [R1+0x3398], R24 ;  /* 0x0033981801007387 */ /* 0x0001e80000100a00 */
[----:B0-----:R-:W3:Y:S04]  /*31580*/  LDL.LU.64 R24, [R1+0x780] ;  /* 0x0007800001187983 */ /* 0x001ee80000300a00 */
[----:B------:R-:W3:Y:S01]  /*31590*/  LDL.LU.64 R26, [R1+0x788] ;  /* 0x00078800011a7983 */ /* 0x000ee20000300a00 */
[----:B------:R-:W-:-:S15]  /*315a0*/  HMMA.16816.F32 R16, R4, R22, R16 ;  /* 0x000000160410723c */ /* 0x000fde0000001810 */
[----:B------:R-:W-:-:S08]  /*315b0*/  NOP ;  /* 0x0000000000007918 */ /* 0x000fd00000000000 */
[----:B------:R-:W-:Y:S04]  /*315c0*/  STL.64 [R1+0x790], R16 ;  /* 0x0007901001007387 */ /* 0x000fe80000100a00 */
[----:B------:R0:W-:Y:S04]  /*315d0*/  STL.64 [R1+0x798], R18 ;  /* 0x0007981201007387 */ /* 0x0001e80000100a00 */
[----:B0-----:R-:W4:Y:S04]  /*315e0*/  LDL.LU.64 R18, [R1+0x33c0] ;  /* 0x0033c00001127983 */ /* 0x001f280000300a00 */
[----:B------:R-:W2:Y:S01]  /*315f0*/  LDL.LU.64 R16, [R1+0x33b8] ;  /* 0x0033b80001107983 */ /* 0x000ea20000300a00 */
[----:B---3--:R-:W-:-:S15]  /*31600*/  HMMA.16816.F32 R24, R4, R20, R24 ;  /* 0x000000140418723c */ /* 0x008fde0000001818 */
[----:B------:R-:W-:-:S08]  /*31610*/  NOP ;  /* 0x0000000000007918 */ /* 0x000fd00000000000 */
[----:B------:R0:W-:Y:S04]  /*31620*/  STL.64 [R1+0x780], R24 ;  /* 0x0007801801007387 */ /* 0x0001e80000100a00 */
[----:B------:R1:W-:Y:S04]  /*31630*/  STL.64 [R1+0x788], R26 ;  /* 0x0007881a01007387 */ /* 0x0003e80000100a00 */
[----:B0-----:R-:W3:Y:S04]  /*31640*/  LDL.LU.64 R24, [R1+0x1030] ;  /* 0x0010300001187983 */ /* 0x001ee80000300a00 */
[----:B-1----:R-:W3:Y:S04]  /*31650*/  LDL.LU.64 R26, [R1+0x1038] ;  /* 0x00103800011a7983 */ /* 0x002ee80000300a00 */
[----:B------:R-:W-:Y:S04]  /*31660*/  STL.64 [R1+0x3390], R22 ;  /* 0x0033901601007387 */ /* 0x000fe80000100a00 */
[----:B------:R0:W-:Y:S04]  /*31670*/  STL.64 [R1+0x3388], R20 ;  /* 0x0033881401007387 */ /* 0x0001e80000100a00 */
[----:B0-----:R-:W4:Y:S04]  /*31680*/  LDL.LU.64 R20, [R1+0x770] ;  /* 0x0007700001147983 */ /* 0x001f280000300a00 */
[----:B------:R-:W4:Y:S02]  /*31690*/  LDL.LU.64 R22, [R1+0x778] ;  /* 0x0007780001167983 */ /* 0x000f240000300a00 */
[----:B----4-:R-:W-:-:S15]  /*316a0*/  HMMA.16816.F32 R20, R4, R18, R20 ;  /* 0x000000120414723c */ /* 0x010fde0000001814 */
[----:B------:R-:W-:-:S08]  /*316b0*/  NOP ;  /* 0x0000000000007918 */ /* 0x000fd00000000000 */
[----:B------:R-:W-:Y:S04]  /*316c0*/  STL.64 [R1+0x770], R20 ;  /* 0x0007701401007387 */ /* 0x000fe80000100a00 */
[----:B------:R2:W-:Y:S02]  /*316d0*/  STL.64 [R1+0x778], R22 ;  /* 0x0007781601007387 */ /* 0x0005e40000100a00 */
[----:B--2---:R-:W-:Y:S02]  /*316e0*/  HMMA.16816.F32 R20, R4, R16, R56 ;  /* 0x000000100414723c */ /* 0x004fe40000001838 */
[----:B------:R-:W-:Y:S04]  /*316f0*/  STL.64 [R1+0x3370], R18 ;  /* 0x0033701201007387 */ /* 0x000fe80000100a00 */
[----:B------:R-:W-:-:S15]  /*31700*/  STL.64 [R1+0x3368], R16 ;  /* 0x0033681001007387 */ /* 0x000fde0000100a00 */
[----:B------:R-:W-:-:S02]  /*31710*/  NOP ;  /* 0x0000000000007918 */ /* 0x000fc40000000000 */
[----:B------:R-:W-:Y:S04]  /*31720*/  STL.64 [R1+0x760], R20 ;  /* 0x0007601401007387 */ /* 0x000fe80000100a00 */
[----:B------:R0:W-:Y:S02]  /*31730*/  STL.64 [R1+0x768], R22 ;  /* 0x0007681601007387 */ /* 0x0001e40000100a00 */
[C---:B0-----:R-:W-:Y:S06]  /*31740*/  HMMA.16816.F32 R20, R4.reuse, R14, R52 ;  /* 0x0000000e0414723c */ /* 0x041fec0000001834 */
[----:B------:R-:W-:Y:S01]  /*31750*/  STL.64 [R1+0x3380], R14 ;  /* 0x0033800e01007387 */ /* 0x000fe20000100a00 */
[----:B------:R-:W-:-:S15]  /*31760*/  HMMA.16816.F32 R16, R4, R12, R48 ;  /* 0x0000000c0410723c */ /* 0x000fde0000001830 */
[----:B------:R-:W-:-:S01]  /*31770*/  NOP ;  /* 0x0000000000007918 */ /* 0x000fc20000000000 */
[----:B------:R-:W-:Y:S04]  /*31780*/  STL.64 [R1+0x750], R20 ;  /* 0x0007501401007387 */ /* 0x000fe80000100a00 */
        /* <DEDUP_REMOVED lines=8> */
[----:B------:R-:W2:Y:S04]  /*31810*/  LDL.LU.64 R40, [R1+0x1020] ;  /* 0x0010200001287983 */ /* 0x000ea80000300a00 */
[----:B------:R-:W2:Y:S01]  /*31820*/  LDL.LU.64 R42, [R1+0x1028] ;  /* 0x00102800012a7983 */ /* 0x000ea20000300a00 */
[----:B---3--:R-:W-:Y:S01]  /*31830*/  HMMA.16816.F32 R12, R4, R8, R24 ;  /* 0x00000008040c723c */ /* 0x008fe20000001818 */
[----:B------:R-:W-:-:S02]  /*31840*/  IMAD R28, R28, 0x100, R46 ;  /* 0x000001001c1c7824 */ /* 0x000fc400078e022e */
[----:B------:R-:W-:Y:S02]  /*31850*/  IMAD R29, R29, 0x100, R47 ;  /* 0x000001001d1d7824 */ /* 0x000fe400078e022f */
[----:B------:R-:W-:-:S15]  /*31860*/  IMAD R30, R30, 0x100, R60 ;  /* 0x000001001e1e7824 */ /* 0x000fde00078e023c */
[----:B------:R-:W-:-:S03]  /*31870*/  NOP ;  /* 0x0000000000007918 */ /* 0x000fc60000000000 */
[----:B------:R0:W-:Y:S04]  /*31880*/  STL.64 [R1+0x1030], R12 ;  /* 0x0010300c01007387 */ /* 0x0001e80000100a00 */
[----:B------:R1:W-:Y:S04]  /*31890*/  STL.64 [R1+0x1038], R14 ;  /* 0x0010380e01007387 */ /* 0x0003e80000100a00 */
[----:B------:R-:W3:Y:S04]  /*318a0*/  LDL.LU.64 R16, [R1+0x720] ;  /* 0x0007200001107983 */ /* 0x000ee80000300a00 */
[----:B------:R-:W3:Y:S04]  /*318b0*/  LDL.LU.64 R18, [R1+0x728] ;  /* 0x0007280001127983 */ /* 0x000ee80000300a00 */
        /* <DEDUP_REMOVED lines=16> */
[----:B------:R-:W-:-:S03]  /*319c0*/  IMAD R31, R31, 0x100, R61 ;  /* 0x000001001f1f7824 */ /* 0x000fc600078e023d */
[----:B------:R-:W4:Y:S04]  /*319d0*/  LDL.LU R60, [R1+0x12c4] ;  /* 0x0012c400013c7983 */ /* 0x000f280000300800 */
[----:B------:R-:W4:Y:S01]  /*319e0*/  LDL.LU R61, [R1+0x12c0] ;  /* 0x0012c000013d7983 */ /* 0x000f220000300800 */
[----:B--2---:R-:W-:-:S15]  /*319f0*/  HMMA.16816.F32 R40, R4, R2, R40 ;  /* 0x000000020428723c */ /* 0x004fde0000001828 */
[----:B------:R-:W-:-:S08]  /*31a00*/  NOP ;  /* 0x0000000000007918 */ /* 0x000fd00000000000 */
[----:B------:R-:W-:Y:S04]  /*31a10*/  STL.64 [R1+0x1020], R40 ;  /* 0x0010202801007387 */ /* 0x000fe80000100a00 */
[----:B------:R0:W-:Y:S04]  /*31a20*/  STL.64 [R1+0x1028], R42 ;  /* 0x0010282a01007387 */ /* 0x0001e80000100a00 */
[----:B0-----:R-:W2:Y:S04]  /*31a30*/  LDL.LU.64 R42, [R1+0x33b0] ;  /* 0x0033b000012a7983 */ /* 0x001ea80000300a00 */
[----:B------:R-:W3:Y:S01]  /*31a40*/  LDL.LU.64 R40, [R1+0x33a8] ;  /* 0x0033a80001287983 */ /* 0x000ee20000300a00 */
[----:B------:R-:W-:-:S02]  /*31a50*/  F2FP.F16.E5M2.UNPACK_B R28, R28 ;  /* 0x0000001cff1c723e */ /* 0x000fc400020004ff */
[----:B------:R-:W-:Y:S02]  /*31a60*/  F2FP.F16.E5M2.UNPACK_B R29, R29 ;  /* 0x0000001dff1d723e */ /* 0x000fe400020004ff */
[----:B------:R-:W-:Y:S02]  /*31a70*/  F2FP.F16.E5M2.UNPACK_B R30, R30 ;  /* 0x0000001eff1e723e */ /* 0x000fe400020004ff */
[----:B------:R-:W-:Y:S01]  /*31a80*/  F2FP.F16.E5M2.UNPACK_B R31, R31 ;  /* 0x0000001fff1f723e */ /* 0x000fe200020004ff */
[----:B---3--:R-:W-:Y:S01]  /*31a90*/  HMMA.16816.F32 R16, R4, R40, R16 ;  /* 0x000000280410723c */ /* 0x008fe20000001810 */
[----:B------:R-:W3:Y:S04]  /*31aa0*/  LDL.LU.64 R4, [R1+0x700] ;  /* 0x0007000001047983 */ /* 0x000ee80000300a00 */
[----:B------:R-:W3:-:S15]  /*31ab0*/  LDL.LU.64 R6, [R1+0x708] ;  /* 0x0007080001067983 */ /* 0x000ede0000300a00 */
[----:B------:R-:W-:-:S03]  /*31ac0*/  NOP ;  /* 0x0000000000007918 */ /* 0x000fc60000000000 */
[----:B------:R-:W-:Y:S04]  /*31ad0*/  STL.64 [R1+0x720], R16 ;  /* 0x0007201001007387 */ /* 0x000fe80000100a00 */
[----:B------:R4:W-:Y:S02]  /*31ae0*/  STL.64 [R1+0x728], R18 ;  /* 0x0007281201007387 */ /* 0x0009e40000100a00 */
[C---:B----4-:R-:W-:Y:S02]  /*31af0*/  HMMA.16816.F32 R16, R28.reuse, R38, R12 ;  /* 0x000000261c10723c */ /* 0x050fe4000000180c */
[----:B------:R-:W4:Y:S04]  /*31b00*/  LDL.LU.64 R12, [R1+0x6b0] ;  /* 0x0006b000010c7983 */ /* 0x000f280000300a00 */
[----:B------:R-:W4:Y:S01]  /*31b10*/  LDL.LU.64 R14, [R1+0x6b8] ;  /* 0x0006b800010e7983 */ /* 0x000f220000300a00 */
[----:B------:R-:W-:-:S15]  /*31b20*/  HMMA.16816.F32 R24, R28, R32, R24 ;  /* 0x000000201c18723c */ /* 0x000fde0000001818 */
[----:B------:R-:W-:-:S01]  /*31b30*/  NOP ;  /* 0x0000000000007918 */ /* 0x000fc20000000000 */
[----:B------:R0:W-:Y:S04]  /*31b40*/  STL.64 [R1+0x710], R16 ;  /* 0x0007101001007387 */ /* 0x0001e80000100a00 */
[----:B------:R1:W-:Y:S04]  /*31b50*/  STL.64 [R1+0x718], R18 ;  /* 0x0007181201007387 */ /* 0x0003e80000100a00 */
[----:B0-----:R-:W2:Y:S04]  /*31b60*/  LDL.LU.64 R16, [R1+0x6a0] ;  /* 0x0006a00001107983 */ /* 0x001ea80000300a00 */
[----:B-1----:R-:W2:Y:S01]  /*31b70*/  LDL.LU.64 R18, [R1+0x6a8] ;  /* 0x0006a80001127983 */ /* 0x002ea20000300a00 */
[----:B---3--:R-:W-:-:S15]  /*31b80*/  HMMA.16816.F32 R4, R28, R36, R4 ;  /* 0x000000241c04723c */ /* 0x008fde0000001804 */
[----:B------:R-:W-:-:S08]  /*31b90*/  NOP ;  /* 0x0000000000007918 */ /* 0x000fd00000000000 */
[----:B------:R-:W-:Y:S04]  /*31ba0*/  STL.64 [R1+0x700], R4 ;  /* 0x0007000401007387 */ /* 0x000fe80000100a00 */
[----:B------:R0:W-:Y:S02]  /*31bb0*/  STL.64 [R1+0x708], R6 ;  /* 0x0007080601007387 */ /* 0x0001e40000100a00 */
[----:B0-----:R-:W-:Y:S02]  /*31bc0*/  HMMA.16816.F32 R4, R28, R34, R56 ;  /* 0x000000221c04723c */ /* 0x001fe40000001838 */
[----:B------:R-:W3:Y:S04]  /*31bd0*/  LDL.LU.64 R56, [R1+0x670] ;  /* 0x0006700001387983 */ /* 0x000ee80000300a00 */
[----:B------:R-:W3:-:S15]  /*31be0*/  LDL.LU.64 R58, [R1+0x678] ;  /* 0x00067800013a7983 */ /* 0x000ede0000300a00 */
[----:B------:R-:W-:-:S02]  /*31bf0*/  NOP ;  /* 0x0000000000007918 */ /* 0x000fc40000000000 */
[----:B------:R0:W-:Y:S04]  /*31c00*/  STL.64 [R1+0x6f0], R4 ;  /* 0x0006f00401007387 */ /* 0x0001e80000100a00 */
[----:B------:R1:W-:Y:S04]  /*31c10*/  STL.64 [R1+0x6f8], R6 ;  /* 0x0006f80601007387 */ /* 0x0003e80000100a00 */
[----:B0-----:R-:W3:Y:S04]  /*31c20*/  LDL.LU.64 R4, [R1+0x660] ;  /* 0x0006600001047983 */ /* 0x001ee80000300a00 */
[----:B-1----:R-:W3:Y:S04]  /*31c30*/  LDL.LU.64 R6, [R1+0x668] ;  /* 0x0006680001067983 */ /* 0x002ee80000300a00 */
[----:B------:R-:W-:Y:S04]  /*31c40*/  STL.64 [R1+0x6e0], R24 ;  /* 0x0006e01801007387 */ /* 0x000fe80000100a00 */
[----:B------:R0:W-:Y:S04]  /*31c50*/  STL.64 [R1+0x6e8], R26 ;  /* 0x0006e81a01007387 */ /* 0x0001e80000100a00 */
[----:B0-----:R-:W4:Y:S04]  /*31c60*/  LDL.LU.64 R26, [R1+0x33a0] ;  /* 0x0033a000011a7983 */ /* 0x001f280000300a00 */
[----:B------:R-:W2:Y:S01]  /*31c70*/  LDL.LU.64 R24, [R1+0x3398] ;  /* 0x0033980001187983 */ /* 0x000ea20000300a00 */
[----:B----4-:R-:W-:-:S15]  /*31c80*/  HMMA.16816.F32 R20, R28, R26, R20 ;  /* 0x0000001a1c14723c */ /* 0x010fde0000001814 */
[----:B------:R-:W-:-:S08]  /*31c90*/  NOP ;  /* 0x0000000000007918 */ /* 0x000fd00000000000 */
[----:B------:R-:W-:Y:S04]  /*31ca0*/  STL.64 [R1+0x6d0], R20 ;  /* 0x0006d01401007387 */ /* 0x000fe80000100a00 */
[----:B------:R0:W-:Y:S04]  /*31cb0*/  STL.64 [R1+0x6d8], R22 ;  /* 0x0006d81601007387 */ /* 0x0001e80000100a00 */
[----:B0-----:R-:W4:Y:S04]  /*31cc0*/  LDL.LU.64 R22, [R1+0x3390] ;  /* 0x0033900001167983 */ /* 0x001f280000300a00 */
[----:B------:R-:W3:Y:S01]  /*31cd0*/  LDL.LU.64 R20, [R1+0x3388] ;  /* 0x0033880001147983 */ /* 0x000ee20000300a00 */
[----:B--2---:R-:W-:-:S15]  /*31ce0*/  HMMA.16816.F32 R48, R28, R24, R48 ;  /* 0x000000181c30723c */ /* 0x004fde0000001830 */
[----:B------:R-:W-:-:S08]  /*31cf0*/  NOP ;  /* 0x0000000000007918 */ /* 0x000fd00000000000 */
[----:B------:R0:W-:Y:S04]  /*31d00*/  STL.64 [R1+0x6c0], R48 ;  /* 0x0006c03001007387 */ /* 0x0001e80000100a00 */
[----:B------:R1:W-:Y:S04]  /*31d10*/  STL.64 [R1+0x6c8], R50 ;  /* 0x0006c83201007387 */ /* 0x0003e80000100a00 */
[----:B0-----:R-:W2:Y:S04]  /*31d20*/  LDL.LU.64 R48, [R1+0x650] ;  /* 0x0006500001307983 */ /* 0x001ea80000300a00 */
[----:B-1----:R-:W2:Y:S04]  /*31d30*/  LDL.LU.64 R50, [R1+0x658] ;  /* 0x0006580001327983 */ /* 0x002ea80000300a00 */
[----:B------:R-:W-:Y:S04]  /*31d40*/  STL.64 [R1+0x3360], R26 ;  /* 0x0033601a01007387 */ /* 0x000fe80000100a00 */
[----:B------:R0:W-:Y:S04]  /*31d50*/  STL.64 [R1+0x3358], R24 ;  /* 0x0033581801007387 */ /* 0x0001e80000100a00 */
[----:B0-----:R-:W2:Y:S04]  /*31d60*/  LDL.LU.64 R24, [R1+0x680] ;  /* 0x0006800001187983 */ /* 0x001ea80000300a00 */
[----:B------:R-:W2:Y:S01]  /*31d70*/  LDL.LU.64 R26, [R1+0x688] ;  /* 0x00068800011a7983 */ /* 0x000ea20000300a00 */
        /* <DEDUP_REMOVED lines=19> */
[----:B------:R-:W-:Y:S04]  /*31eb0*/  STL.64 [R1+0x3330], R18 ;  /* 0x0033301201007387 */ /* 0x000fe80000100a00 */
[----:B---3--:R1:W-:Y:S01]  /*31ec0*/  STL.64 [R1+0x3328], R16 ;  /* 0x0033281001007387 */ /* 0x0083e20000100a00 */
[C---:B0-----:R-:W-:Y:S06]  /*31ed0*/  HMMA.16816.F32 R20, R28.reuse, R16, R24 ;  /* 0x000000101c14723c */ /* 0x041fec0000001818 */
[C---:B-1----:R-:W-:Y:S06]  /*31ee0*/  HMMA.16816.F32 R16, R28.reuse, R14, R56 ;  /* 0x0000000e1c10723c */ /* 0x042fec0000001838 */
[C---:B----4-:R-:W-:Y:S11]  /*31ef0*/  HMMA.16816.F32 R4, R28.reuse, R12, R4 ;  /* 0x0000000c1c04723c */ /* 0x050ff60000001804 */
[----:B------:R-:W-:Y:S04]  /*31f00*/  STL.64 [R1+0x680], R20 ;  /* 0x0006801401007387 */ /* 0x000fe80000100a00 */
[----:B------:R-:W-:Y:S04]  /*31f10*/  STL.64 [R1+0x688], R22 ;  /* 0x0006881601007387 */ /* 0x000fe80000100a00 */
[----:B------:R-:W-:Y:S04]  /*31f20*/  STL.64 [R1+0x3340], R14 ;  /* 0x0033400e01007387 */ /* 0x000fe80000100a00 */
[----:B------:R-:W-:Y:S04]  /*31f30*/  STL.64 [R1+0x670], R16 ;  /* 0x0006701001007387 */ /* 0x000fe80000100a00 */
[----:B------:R-:W-:Y:S04]  /*31f40*/  STL.64 [R1+0x678], R18 ;  /* 0x0006781201007387 */ /* 0x000fe80000100a00 */
[----:B------:R0:W-:Y:S02]  /*31f50*/  STL.64 [R1+0x3338], R12 ;  /* 0x0033380c01007387 */ /* 0x0001e40000100a00 */
[----:B0-----:R-:W-:Y:S02]  /*31f60*/  HMMA.16816.F32 R12, R28, R10, R48 ;  /* 0x0000000a1c0c723c */ /* 0x001fe40000001830 */
[----:B------:R0:W-:Y:S04]  /*31f70*/  STL.64 [R1+0x660], R4 ;  /* 0x0006600401007387 */ /* 0x0001e80000100a00 */
[----:B------:R-:W-:Y:S04]  /*31f80*/  STL.64 [R1+0x668], R6 ;  /* 0x0006680601007387 */ /* 0x000fe80000100a00 */
[----:B------:R-:W2:Y:S04]  /*31f90*/  LDL.LU.64 R24, [R1+0x1010] ;  /* 0x0010100001187983 */ /* 0x000ea80000300a00 */
[----:B------:R-:W2:Y:S09]  /*31fa0*/  LDL.LU.64 R26, [R1+0x1018] ;  /* 0x00101800011a7983 */ /* 0x000eb20000300a00 */
[----:B------:R1:W-:Y:S04]  /*31fb0*/  STL.64 [R1+0x650], R12 ;  /* 0x0006500c01007387 */ /* 0x0003e80000100a00 */
[----:B------:R3:W-:Y:S04]  /*31fc0*/  STL.64 [R1+0x658], R14 ;  /* 0x0006580e01007387 */ /* 0x0007e80000100a00 */
[----:B------:R-:W4:Y:S04]  /*31fd0*/  LDL.LU.64 R20, [R1+0x1000] ;  /* 0x0010000001147983 */ /* 0x000f280000300a00 */
[----:B------:R-:W4:Y:S04]  /*31fe0*/  LDL.LU.64 R22, [R1+0x1008] ;  /* 0x0010080001167983 */ /* 0x000f280000300a00 */
[----:B------:R-:W4:Y:S04]  /*31ff0*/  LDL.LU.64 R16, [R1+0x640] ;  /* 0x0006400001107983 */ /* 0x000f280000300a00 */
[----:B------:R-:W4:Y:S01]  /*32000*/  LDL.LU.64 R18, [R1+0x648] ;  /* 0x0006480001127983 */ /* 0x000f220000300a00 */
[----:B0-----:R-:W-:-:S03]  /*32010*/  IMAD R4, R55, 0x100, R54 ;  /* 0x0000010037047824 */ /* 0x001fc600078e0236 */
[----:B-1----:R-:W4:Y:S04]  /*32020*/  LDL.LU.64 R12, [R1+0x630] ;  /* 0x00063000010c7983 */ /* 0x002f280000300a00 */
[----:B---3--:R-:W3:Y:S04]  /*32030*/  LDL.LU.64 R14, [R1+0x638] ;  /* 0x00063800010e7983 */ /* 0x008ee80000300a00 */
[----:B------:R-:W3:Y:S04]  /*32040*/  LDL.LU R52, [R1+0x12d4] ;  /* 0x0012d40001347983 */ /* 0x000ee80000300800 */
[----:B------:R-:W3:Y:S04]  /*32050*/  LDL.LU R53, [R1+0x12d0] ;  /* 0x0012d00001357983 */ /* 0x000ee80000300800 */
[----:B------:R-:W3:Y:S04]  /*32060*/  LDL.LU R54, [R1+0x12dc] ;  /* 0x0012dc0001367983 */ /* 0x000ee80000300800 */
[----:B------:R-:W3:Y:S01]  /*32070*/  LDL.LU R55, [R1+0x12d8] ;  /* 0x0012d80001377983 */ /* 0x000ee20000300800 */
[----:B------:R-:W-:-:S02]  /*32080*/  IMAD R7, R61, 0x100, R60 ;  /* 0x000001003d077824 */ /* 0x000fc400078e023c */
[----:B------:R-:W-:Y:S02]  /*32090*/  IMAD R5, R45, 0x100, R44 ;  /* 0x000001002d057824 */ /* 0x000fe400078e022c */
[----:B------:R-:W-:Y:S01]  /*320a0*/  IMAD R6, R47, 0x100, R46 ;  /* 0x000001002f067824 */ /* 0x000fe200078e022e */
[C---:B--2---:R-:W-:Y:S06]  /*320b0*/  HMMA.16816.F32 R24, R28.reuse, R8, R24 ;  /* 0x000000081c18723c */ /* 0x044fec0000001818 */
[C---:B----4-:R-:W-:Y:S06]  /*320c0*/  HMMA.16816.F32 R20, R28.reuse, R2, R20 ;  /* 0x000000021c14723c */ /* 0x050fec0000001814 */
[----:B------:R-:W-:Y:S01]  /*320d0*/  HMMA.16816.F32 R16, R28, R40, R16 ;  /* 0x000000281c10723c */ /* 0x000fe20000001810 */
[----:B---3--:R-:W-:Y:S04]  /*320e0*/  STL.64 [R1+0x3320], R54 ;  /* 0x0033203601007387 */ /* 0x008fe80000100a00 */
[----:B------:R-:W-:Y:S04]  /*320f0*/  STL.64 [R1+0x3318], R52 ;  /* 0x0033183401007387 */ /* 0x000fe80000100a00 */
[----:B------:R-:W2:Y:S04]  /*32100*/  LDL.LU R60, [R1+0x12e4] ;  /* 0x0012e400013c7983 */ /* 0x000ea80000300800 */
[----:B------:R-:W2:Y:S04]  /*32110*/  LDL.LU R61, [R1+0x12e0] ;  /* 0x0012e000013d7983 */ /* 0x000ea80000300800 */
[----:B------:R0:W-:Y:S04]  /*32120*/  STL.64 [R1+0x1010], R24 ;  /* 0x0010101801007387 */ /* 0x0001e80000100a00 */
[----:B------:R1:W-:Y:S04]  /*32130*/  STL.64 [R1+0x1018], R26 ;  /* 0x0010181a01007387 */ /* 0x0003e80000100a00 */
[----:B------:R-:W3:Y:S04]  /*32140*/  LDL.LU.64 R44, [R1+0x620] ;  /* 0x00062000012c7983 */ /* 0x000ee80000300a00 */
[----:B------:R4:W-:Y:S04]  /*32150*/  STL.64 [R1+0x1000], R20 ;  /* 0x0010001401007387 */ /* 0x0009e80000100a00 */
[----:B------:R4:W-:Y:S04]  /*32160*/  STL.64 [R1+0x1008], R22 ;  /* 0x0010081601007387 */ /* 0x0009e80000100a00 */
[----:B------:R-:W3:Y:S04]  /*32170*/  LDL.LU.64 R46, [R1+0x628] ;  /* 0x00062800012e7983 */ /* 0x000ee80000300a00 */
[----:B------:R-:W-:Y:S04]  /*32180*/  STL.64 [R1+0x640], R16 ;  /* 0x0006401001007387 */ /* 0x000fe80000100a00 */
[----:B------:R-:W-:Y:S04]  /*32190*/  STL.64 [R1+0x648], R18 ;  /* 0x0006481201007387 */ /* 0x000fe80000100a00 */
[----:B0-----:R-:W2:Y:S04]  /*321a0*/  LDL.LU.64 R24, [R1+0x610] ;  /* 0x0006100001187983 */ /* 0x001ea80000300a00 */
[----:B-1----:R-:W2:Y:S01]  /*321b0*/  LDL.LU.64 R26, [R1+0x618] ;  /* 0x00061800011a7983 */ /* 0x002ea20000300a00 */
[----:B------:R-:W-:-:S02]  /*321c0*/  F2FP.F16.E5M2.UNPACK_B R4, R4 ;  /* 0x00000004ff04723e */ /* 0x000fc400020004ff */
[----:B------:R-:W-:Y:S02]  /*321d0*/  F2FP.F16.E5M2.UNPACK_B R5, R5 ;  /* 0x00000005ff05723e */ /* 0x000fe400020004ff */
[----:B------:R-:W-:Y:S02]  /*321e0*/  F2FP.F16.E5M2.UNPACK_B R6, R6 ;  /* 0x00000006ff06723e */ /* 0x000fe400020004ff */
[----:B------:R-:W-:Y:S01]  /*321f0*/  F2FP.F16.E5M2.UNPACK_B R7, R7 ;  /* 0x00000007ff07723e */ /* 0x000fe200020004ff */
[----:B------:R-:W2:Y:S04]  /*32200*/  LDL.LU.64 R52, [R1+0x600] ;  /* 0x0006000001347983 */ /* 0x000ea80000300a00 */
[----:B------:R-:W2:Y:S04]  /*32210*/  LDL.LU.64 R54, [R1+0x608] ;  /* 0x0006080001367983 */ /* 0x000ea80000300a00 */
[----:B------:R-:W2:Y:S04]  /*32220*/  LDL.LU R30, [R1+0x12cc] ;  /* 0x0012cc00011e7983 */ /* 0x000ea80000300800 */
[----:B------:R-:W2:Y:S04]  /*32230*/  LDL.LU R31, [R1+0x12c8] ;  /* 0x0012c800011f7983 */ /* 0x000ea80000300800 */
[----:B----4-:R-:W4:Y:S04]  /*32240*/  LDL.LU.64 R20, [R1+0x5f0] ;  /* 0x0005f00001147983 */ /* 0x010f280000300a00 */
[----:B------:R-:W4:Y:S01]  /*32250*/  LDL.LU.64 R22, [R1+0x5f8] ;  /* 0x0005f80001167983 */ /* 0x000f220000300a00 */
[----:B------:R-:W-:-:S15]  /*32260*/  HMMA.16816.F32 R12, R4, R38, R12 ;  /* 0x00000026040c723c */ /* 0x000fde000000180c */
[----:B------:R-:W-:-:S08]  /*32270*/  NOP ;  /* 0x0000000000007918 */ /* 0x000fd00000000000 */
[----:B------:R0:W-:Y:S04]  /*32280*/  STL.64 [R1+0x630], R12 ;  /* 0x0006300c01007387 */ /* 0x0001e80000100a00 */
[----:B------:R1:W-:Y:S04]  /*32290*/  STL.64 [R1+0x638], R14 ;  /* 0x0006380e01007387 */ /* 0x0003e80000100a00 */
[----:B------:R-:W4:Y:S04]  /*322a0*/  LDL.LU.64 R56, [R1+0x5e0] ;  /* 0x0005e00001387983 */ /* 0x000f280000300a00 */
[----:B------:R-:W4:Y:S04]  /*322b0*/  LDL.LU.64 R58, [R1+0x5e8] ;  /* 0x0005e800013a7983 */ /* 0x000f280000300a00 */
[----:B0-----:R-:W4:Y:S04]  /*322c0*/  LDL.LU.64 R12, [R1+0x5d0] ;  /* 0x0005d000010c7983 */ /* 0x001f280000300a00 */
[----:B-1----:R-:W4:Y:S04]  /*322d0*/  LDL.LU.64 R14, [R1+0x5d8] ;  /* 0x0005d800010e7983 */ /* 0x002f280000300a00 */
[----:B------:R-:W4:Y:S04]  /*322e0*/  LDL.LU.64 R16, [R1+0x5c0] ;  /* 0x0005c00001107983 */ /* 0x000f280000300a00 */
[----:B------:R-:W4:Y:S04]  /*322f0*/  LDL.LU.64 R18, [R1+0x5c8] ;  /* 0x0005c80001127983 */ /* 0x000f280000300a00 */
[----:B------:R-:W4:Y:S04]  /*32300*/  LDL.LU.64 R48, [R1+0x5a0] ;  /* 0x0005a00001307983 */ /* 0x000f280000300a00 */
[----:B------:R-:W4:Y:S01]  /*32310*/  LDL.LU.64 R50, [R1+0x5a8] ;  /* 0x0005a80001327983 */ /* 0x000f220000300a00 */
[C---:B---3--:R-:W-:Y:S06]  /*32320*/  HMMA.16816.F32 R44, R4.reuse, R36, R44 ;  /* 0x00000024042c723c */ /* 0x048fec000000182c */
[----:B--2---:R-:W-:-:S15]  /*32330*/  HMMA.16816.F32 R24, R4, R34, R24 ;  /* 0x000000220418723c */ /* 0x004fde0000001818 */
[----:B------:R-:W-:-:S02]  /*32340*/  NOP ;  /* 0x0000000000007918 */ /* 0x000fc40000000000 */
[----:B------:R0:W-:Y:S04]  /*32350*/  STL.64 [R1+0x620], R44 ;  /* 0x0006202c01007387 */ /* 0x0001e80000100a00 */
[----:B------:R1:W-:Y:S04]  /*32360*/  STL.64 [R1+0x628], R46 ;  /* 0x0006282e01007387 */ /* 0x0003e80000100a00 */
[----:B0-----:R-:W2:Y:S04]  /*32370*/  LDL.LU.64 R44, [R1+0x590] ;  /* 0x00059000012c7983 */ /* 0x001ea80000300a00 */
[----:B-1----:R-:W2:Y:S04]  /*32380*/  LDL.LU.64 R46, [R1+0x598] ;  /* 0x00059800012e7983 */ /* 0x002ea80000300a00 */
[----:B------:R-:W-:Y:S04]  /*32390*/  STL.64 [R1+0x610], R24 ;  /* 0x0006101801007387 */ /* 0x000fe80000100a00 */
[----:B------:R0:W-:Y:S04]  /*323a0*/  STL.64 [R1+0x618], R26 ;  /* 0x0006181a01007387 */ /* 0x0001e80000100a00 */
[----:B0-----:R-:W4:Y:S01]  /*323b0*/  LDL.LU.64 R26, [R1+0x3360] ;  /* 0x00336000011a7983 */ /* 0x001f220000300a00 */
[----:B------:R-:W-:Y:S03]  /*323c0*/  HMMA.16816.F32 R52, R4, R32, R52 ;  /* 0x000000200434723c */ /* 0x000fe60000001834 */
[----:B------:R-:W3:-:S15]  /*323d0*/  LDL.LU.64 R24, [R1+0x3358] ;  /* 0x0033580001187983 */ /* 0x000ede0000300a00 */
[----:B------:R-:W-:-:S05]  /*323e0*/  NOP ;  /* 0x0000000000007918 */ /* 0x000fca0000000000 */
        /* <DEDUP_REMOVED lines=8> */
[----:B----4-:R-:W-:-:S15]  /*32470*/  HMMA.16816.F32 R20, R4, R26, R20 ;  /* 0x0000001a0414723c */ /* 0x010fde0000001814 */
        /* <DEDUP_REMOVED lines=10> */
[----:B-1----:R-:W3:Y:S01]  /*32520*/  LDL.LU.64 R58, [R1+0x578] ;  /* 0x00057800013a7983 */ /* 0x002ee20000300a00 */
[C---:B----4-:R-:W-:Y:S06]  /*32530*/  HMMA.16816.F32 R12, R4.reuse, R22, R12 ;  /* 0x00000016040c723c */ /* 0x050fec000000180c */
[----:B--2---:R-:W-:-:S15]  /*32540*/  HMMA.16816.F32 R16, R4, R20, R16 ;  /* 0x000000140410723c */ /* 0x004fde0000001810 */
        /* <DEDUP_REMOVED lines=8> */
[----:B------:R-:W2:Y:S01]  /*325d0*/  LDL.LU.64 R16, [R1+0x3328] ;  /* 0x0033280001107983 */ /* 0x000ea20000300a00 */
[----:B---3--:R-:W-:-:S15]  /*325e0*/  HMMA.16816.F32 R32, R4, R18, R32 ;  /* 0x000000120420723c */ /* 0x008fde0000001820 */
[----:B------:R-:W-:-:S08]  /*325f0*/  NOP ;  /* 0x0000000000007918 */ /* 0x000fd00000000000 */
[----:B------:R-:W-:Y:S04]  /*32600*/  STL.64 [R1+0x5b0], R32 ;  /* 0x0005b02001007387 */ /* 0x000fe80000100a00 */
[----:B------:R2:W-:Y:S02]  /*32610*/  STL.64 [R1+0x5b8], R34 ;  /* 0x0005b82201007387 */ /* 0x0005e40000100a00 */
[----:B--2---:R-:W-:Y:S02]  /*32620*/  HMMA.16816.F32 R32, R4, R16, R48 ;  /* 0x000000100420723c */ /* 0x004fe40000001830 */
[----:B------:R-:W2:Y:S04]  /*32630*/  LDL.LU.64 R48, [R1+0xff0] ;  /* 0x000ff00001307983 */ /* 0x000ea80000300a00 */
[----:B------:R-:W2:-:S15]  /*32640*/  LDL.LU.64 R50, [R1+0xff8] ;  /* 0x000ff80001327983 */ /* 0x000e9e0000300a00 */
[----:B------:R-:W-:-:S02]  /*32650*/  NOP ;  /* 0x0000000000007918 */ /* 0x000fc40000000000 */
[----:B------:R-:W-:Y:S04]  /*32660*/  STL.64 [R1+0x5a0], R32 ;  /* 0x0005a02001007387 */ /* 0x000fe80000100a00 */
[----:B------:R0:W-:Y:S02]  /*32670*/  STL.64 [R1+0x5a8], R34 ;  /* 0x0005a82201007387 */ /* 0x0001e40000100a00 */
[C---:B0-----:R-:W-:Y:S02]  /*32680*/  HMMA.16816.F32 R32, R4.reuse, R14, R44 ;  /* 0x0000000e0420723c */ /* 0x041fe4000000182c */
[----:B------:R-:W3:Y:S04]  /*32690*/  LDL.LU.64 R44, [R1+0xfe0] ;  /* 0x000fe000012c7983 */ /* 0x000ee80000300a00 */
[----:B------:R-:W3:Y:S01]  /*326a0*/  LDL.LU.64 R46, [R1+0xfe8] ;  /* 0x000fe800012e7983 */ /* 0x000ee20000300a00 */
[----:B----4-:R-:W-:-:S15]  /*326b0*/  HMMA.16816.F32 R52, R4, R12, R52 ;  /* 0x0000000c0434723c */ /* 0x010fde0000001834 */
[----:B------:R-:W-:-:S01]  /*326c0*/  NOP ;  /* 0x0000000000007918 */ /* 0x000fc20000000000 */
[----:B------:R0:W-:Y:S04]  /*326d0*/  STL.64 [R1+0x590], R32 ;  /* 0x0005902001007387 */ /* 0x0001e80000100a00 */
[----:B------:R1:W-:Y:S04]  /*326e0*/  STL.64 [R1+0x598], R34 ;  /* 0x0005982201007387 */ /* 0x0003e80000100a00 */
[----:B0-----:R-:W4:Y:S04]  /*326f0*/  LDL.LU.64 R32, [R1+0x560] ;  /* 0x0005600001207983 */ /* 0x001f280000300a00 */
[----:B-1----:R-:W4:Y:S04]  /*32700*/  LDL.LU.64 R34, [R1+0x568] ;  /* 0x0005680001227983 */ /* 0x002f280000300a00 */
[----:B------:R-:W-:Y:S04]  /*32710*/  STL.64 [R1+0x580], R52 ;  /* 0x0005803401007387 */ /* 0x000fe80000100a00 */
[----:B------:R0:W-:Y:S04]  /*32720*/  STL.64 [R1+0x588], R54 ;  /* 0x0005883601007387 */ /* 0x0001e80000100a00 */
[----:B0-----:R-:W4:Y:S04]  /*32730*/  LDL.LU.64 R54, [R1+0x3320] ;  /* 0x0033200001367983 */ /* 0x001f280000300a00 */
[----:B------:R-:W4:Y:S04]  /*32740*/  LDL.LU.64 R52, [R1+0x3318] ;  /* 0x0033180001347983 */ /* 0x000f280000300a00 */
[----:B------:R-:W-:Y:S04]  /*32750*/  STL.64 [R1+0x3300], R14 ;  /* 0x0033000e01007387 */ /* 0x000fe80000100a00 */
[----:B------:R0:W-:Y:S02]  /*32760*/  STL.64 [R1+0x32f8], R12 ;  /* 0x0032f80c01007387 */ /* 0x0001e40000100a00 */
[----:B0-----:R-:W-:-:S15]  /*32770*/  HMMA.16816.F32 R12, R4, R10, R56 ;  /* 0x0000000a040c723c */ /* 0x001fde0000001838 */
[----:B------:R-:W-:-:S08]  /*32780*/  NOP ;  /* 0x0000000000007918 */ /* 0x000fd00000000000 */
[----:B------:R-:W-:Y:S04]  /*32790*/  STL.64 [R1+0x570], R12 ;  /* 0x0005700c01007387 */ /* 0x000fe80000100a00 */
[----:B------:R2:W-:Y:S04]  /*327a0*/  STL.64 [R1+0x578], R14 ;  /* 0x0005780e01007387 */ /* 0x0005e80000100a00 */
[----:B------:R-:W-:Y:S04]  /*327b0*/  STL.64 [R1+0x32e8], R10 ;  /* 0x0032e80a01007387 */ /* 0x000fe80000100a00 */
[----:B------:R3:W-:Y:S01]  /*327c0*/  STL.64 [R1+0x32e0], R8 ;  /* 0x0032e00801007387 */ /* 0x0007e20000100a00 */
[----:B------:R-:W-:Y:S01]  /*327d0*/  IMAD R28, R31, 0x100, R30 ;  /* 0x000001001f1c7824 */ /* 0x000fe200078e021e */
[C---:B--2---:R-:W-:Y:S06]  /*327e0*/  HMMA.16816.F32 R12, R4.reuse, R8, R48 ;  /* 0x00000008040c723c */ /* 0x044fec0000001830 */
[----:B---3--:R-:W-:-:S15]  /*327f0*/  HMMA.16816.F32 R8, R4, R2, R44 ;  /* 0x000000020408723c */ /* 0x008fde000000182c */
[----:B------:R-:W-:-:S02]  /*32800*/  NOP ;  /* 0x0000000000007918 */ /* 0x000fc40000000000 */
[----:B------:R0:W-:Y:S04]  /*32810*/  STL.64 [R1+0xff0], R12 ;  /* 0x000ff00c01007387 */ /* 0x0001e80000100a00 */
[----:B------:R1:W-:Y:S01]  /*32820*/  STL.64 [R1+0xff8], R14 ;  /* 0x000ff80e01007387 */ /* 0x0003e20000100a00 */
[----:B----4-:R-:W-:Y:S03]  /*32830*/  HMMA.16816.F32 R4, R4, R40, R32 ;  /* 0x000000280404723c */ /* 0x010fe60000001820 */
[----:B------:R-:W2:Y:S04]  /*32840*/  LDL.LU.64 R32, [R1+0x550] ;  /* 0x0005500001207983 */ /* 0x000ea80000300a00 */
[----:B------:R3:W-:Y:S04]  /*32850*/  STL.64 [R1+0xfe0], R8 ;  /* 0x000fe00801007387 */ /* 0x0007e80000100a00 */
[----:B------:R4:W-:Y:S04]  /*32860*/  STL.64 [R1+0xfe8], R10 ;  /* 0x000fe80a01007387 */ /* 0x0009e80000100a00 */
[----:B------:R-:W2:Y:S01]  /*32870*/  LDL.LU.64 R34, [R1+0x558] ;  /* 0x0005580001227983 */ /* 0x000ea20000300a00 */
[----:B------:R-:W-:-:S02]  /*32880*/  IMAD R30, R55, 0x100, R54 ;  /* 0x00000100371e7824 */ /* 0x000fc400078e0236 */
[----:B------:R-:W-:-:S05]  /*32890*/  IMAD R29, R53, 0x100, R52 ;  /* 0x00000100351d7824 */ /* 0x000fca00078e0234 */
[----:B------:R-:W-:Y:S04]  /*328a0*/  STL.64 [R1+0x560], R4 ;  /* 0x0005600401007387 */ /* 0x000fe80000100a00 */
[----:B------:R4:W-:Y:S04]  /*328b0*/  STL.64 [R1+0x568], R6 ;  /* 0x0005680601007387 */ /* 0x0009e80000100a00 */
        /* <DEDUP_REMOVED lines=10> */
[----:B------:R-:W4:Y:S04]  /*32960*/  LDL.LU R6, [R1+0x12ec] ;  /* 0x0012ec0001067983 */ /* 0x000f280000300800 */
[----:B------:R-:W4:Y:S01]  /*32970*/  LDL.LU R7, [R1+0x12e8] ;  /* 0x0012e80001077983 */ /* 0x000f220000300800 */
[----:B------:R-:W-:Y:S01]  /*32980*/  IMAD R31, R61, 0x100, R60 ;  /* 0x000001003d1f7824 */ /* 0x000fe200078e023c */
[----:B------:R-:W-:-:S02]  /*32990*/  F2FP.F16.E5M2.UNPACK_B R28, R28 ;  /* 0x0000001cff1c723e */ /* 0x000fc400020004ff */
[----:B------:R-:W-:Y:S02]  /*329a0*/  F2FP.F16.E5M2.UNPACK_B R29, R29 ;  /* 0x0000001dff1d723e */ /* 0x000fe400020004ff */
[----:B------:R-:W-:Y:S02]  /*329b0*/  F2FP.F16.E5M2.UNPACK_B R30, R30 ;  /* 0x0000001eff1e723e */ /* 0x000fe400020004ff */
[----:B------:R-:W-:-:S07]  /*329c0*/  F2FP.F16.E5M2.UNPACK_B R31, R31 ;  /* 0x0000001fff1f723e */ /* 0x000fce00020004ff */
[C---:B--2---:R-:W-:Y:S01]  /*329d0*/  HMMA.16816.F32 R32, R28.reuse, R38, R32 ;  /* 0x000000261c20723c */ /* 0x044fe20000001820 */
[----:B----4-:R0:W-:Y:S04]  /*329e0*/  STL.64 [R1+0x32f0], R6 ;  /* 0x0032f00601007387 */ /* 0x0101e80000100a00 */
[----:B------:R-:W2:Y:S04]  /*329f0*/  LDL.LU.64 R4, [R1+0x530] ;  /* 0x0005300001047983 */ /* 0x000ea80000300a00 */
[----:B0-----:R-:W2:Y:S04]  /*32a00*/  LDL.LU.64 R6, [R1+0x538] ;  /* 0x0005380001067983 */ /* 0x001ea80000300a00 */
[----:B------:R-:W4:Y:S04]  /*32a10*/  LDL.LU R56, [R1+0x12f4] ;  /* 0x0012f40001387983 */ /* 0x000f280000300800 */
[----:B------:R-:W4:Y:S04]  /*32a20*/  LDL.LU R57, [R1+0x12f0] ;  /* 0x0012f00001397983 */ /* 0x000f280000300800 */
[----:B------:R-:W-:Y:S04]  /*32a30*/  STL.64 [R1+0x32d8], R42 ;  /* 0x0032d82a01007387 */ /* 0x000fe80000100a00 */
[----:B------:R0:W-:Y:S04]  /*32a40*/  STL.64 [R1+0x32d0], R40 ;  /* 0x0032d02801007387 */ /* 0x0001e80000100a00 */
[----:B0-----:R-:W3:Y:S04]  /*32a50*/  LDL.LU.64 R40, [R1+0x540] ;  /* 0x0005400001287983 */ /* 0x001ee80000300a00 */
[----:B------:R-:W3:Y:S04]  /*32a60*/  LDL.LU.64 R42, [R1+0x548] ;  /* 0x00054800012a7983 */ /* 0x000ee80000300a00 */
[----:B------:R-:W4:Y:S04]  /*32a70*/  LDL.LU R58, [R1+0x12fc] ;  /* 0x0012fc00013a7983 */ /* 0x000f280000300800 */
[----:B------:R-:W4:Y:S04]  /*32a80*/  LDL.LU R59, [R1+0x12f8] ;  /* 0x0012f800013b7983 */ /* 0x000f280000300800 */
[----:B------:R-:W4:Y:S04]  /*32a90*/  LDL.LU R60, [R1+0x1304] ;  /* 0x00130400013c7983 */ /* 0x000f280000300800 */
[----:B------:R-:W4:Y:S04]  /*32aa0*/  LDL.LU R61, [R1+0x1300] ;  /* 0x00130000013d7983 */ /* 0x000f280000300800 */
        /* <DEDUP_REMOVED lines=9> */
[----:B----4-:R-:W-:Y:S01]  /*32b40*/  HMMA.16816.F32 R4, R28, R32, R44 ;  /* 0x000000201c04723c */ /* 0x010fe2000000182c */
[----:B------:R-:W2:-:S15]  /*32b50*/  LDL.LU.64 R44, [R1+0x4d0] ;  /* 0x0004d000012c7983 */ /* 0x000e9e0000300a00 */
[----:B------:R-:W-:-:S01]  /*32b60*/  NOP ;  /* 0x0000000000007918 */ /* 0x000fc20000000000 */
[----:B------:R-:W-:Y:S04]  /*32b70*/  STL.64 [R1+0x530], R40 ;  /* 0x0005302801007387 */ /* 0x000fe80000100a00 */
[----:B------:R0:W-:Y:S04]  /*32b80*/  STL.64 [R1+0x538], R42 ;  /* 0x0005382a01007387 */ /* 0x0001e80000100a00 */
[----:B------:R-:W2:Y:S01]  /*32b90*/  LDL.LU.64 R46, [R1+0x4d8] ;  /* 0x0004d800012e7983 */ /* 0x000ea20000300a00 */
[C---:B0-----:R-:W-:Y:S03]  /*32ba0*/  HMMA.16816.F32 R40, R28.reuse, R26, R52 ;  /* 0x0000001a1c28723c */ /* 0x041fe60000001834 */
[----:B------:R-:W-:Y:S04]  /*32bb0*/  STL.64 [R1+0x520], R4 ;  /* 0x0005200401007387 */ /* 0x000fe80000100a00 */
[----:B------:R0:W-:Y:S04]  /*32bc0*/  STL.64 [R1+0x528], R6 ;  /* 0x0005280601007387 */ /* 0x0001e80000100a00 */
[----:B------:R-:W-:Y:S01]  /*32bd0*/  STL.64 [R1+0x32c8], R26 ;  /* 0x0032c81a01007387 */ /* 0x000fe20000100a00 */
[C---:B0-----:R-:W-:Y:S11]  /*32be0*/  HMMA.16816.F32 R4, R28.reuse, R24, R48 ;  /* 0x000000181c04723c */ /* 0x041ff60000001830 */
[----:B------:R-:W-:Y:S04]  /*32bf0*/  STL.64 [R1+0x510], R40 ;  /* 0x0005102801007387 */ /* 0x000fe80000100a00 */
[----:B------:R-:W-:Y:S04]  /*32c00*/  STL.64 [R1+0x518], R42 ;  /* 0x0005182a01007387 */ /* 0x000fe80000100a00 */
[----:B------:R0:W-:Y:S02]  /*32c10*/  STL.64 [R1+0x32c0], R24 ;  /* 0x0032c01801007387 */ /* 0x0001e40000100a00 */
[----:B0-----:R-:W-:Y:S02]  /*32c20*/  HMMA.16816.F32 R24, R28, R22, R12 ;  /* 0x000000161c18723c */ /* 0x001fe4000000180c */
[----:B------:R-:W-:Y:S04]  /*32c30*/  STL.64 [R1+0x500], R4 ;  /* 0x0005000401007387 */ /* 0x000fe80000100a00 */
[----:B------:R0:W-:Y:S04]  /*32c40*/  STL.64 [R1+0x508], R6 ;  /* 0x0005080601007387 */ /* 0x0001e80000100a00 */
[----:B------:R-:W3:-:S13]  /*32c50*/  LDL.LU.64 R12, [R1+0x4c0] ;  /* 0x0004c000010c7983 */ /* 0x000eda0000300a00 */
[----:B------:R-:W-:Y:S04]  /*32c60*/  STL.64 [R1+0x4f0], R24 ;  /* 0x0004f01801007387 */ /* 0x000fe80000100a00 */
[----:B------:R-:W-:Y:S04]  /*32c70*/  STL.64 [R1+0x4f8], R26 ;  /* 0x0004f81a01007387 */ /* 0x000fe80000100a00 */
[----:B------:R-:W3:Y:S01]  /*32c80*/  LDL.LU.64 R14, [R1+0x4c8] ;  /* 0x0004c800010e7983 */ /* 0x000ee20000300a00 */
[----:B0-----:R-:W-:-:S15]  /*32c90*/  HMMA.16816.F32 R4, R28, R20, R8 ;  /* 0x000000141c04723c */ /* 0x001fde0000001808 */
[----:B------:R-:W-:-:S08]  /*32ca0*/  NOP ;  /* 0x0000000000007918 */ /* 0x000fd00000000000 */
        /* <DEDUP_REMOVED lines=10> */
[----:B------:R-:W4:Y:S04]  /*32d50*/  LDL.LU.64 R52, [R1+0xfd0] ;  /* 0x000fd00001347983 */ /* 0x000f280000300a00 */
[----:B------:R-:W4:Y:S01]  /*32d60*/  LDL.LU.64 R54, [R1+0xfd8] ;  /* 0x000fd80001367983 */ /* 0x000f220000300a00 */
[----:B--2---:R-:W-:-:S15]  /*32d70*/  HMMA.16816.F32 R20, R28, R18, R44 ;  /* 0x000000121c14723c */ /* 0x004fde000000182c */
        /* <DEDUP_REMOVED lines=10> */
[----:B-1----:R-:W2:Y:S01]  /*32e20*/  LDL.LU.64 R22, [R1+0x468] ;  /* 0x0004680001167983 */ /* 0x002ea20000300a00 */
[----:B---3--:R-:W-:-:S15]  /*32e30*/  HMMA.16816.F32 R12, R28, R16, R12 ;  /* 0x000000101c0c723c */ /* 0x008fde000000180c */
[----:B------:R-:W-:-:S08]  /*32e40*/  NOP ;  /* 0x0000000000007918 */ /* 0x000fd00000000000 */
        /* <DEDUP_REMOVED lines=19> */
[----:B------:R-:W4:Y:S01]  /*32f80*/  LDL.LU.64 R40, [R1+0x32d0] ;  /* 0x0032d00001287983 */ /* 0x000f220000300a00 */
[----:B---3--:R-:W-:-:S02]  /*32f90*/  IMAD R4, R7, 0x100, R6 ;  /* 0x0000010007047824 */ /* 0x008fc400078e0206 */
[----:B------:R-:W-:Y:S02]  /*32fa0*/  IMAD R5, R57, 0x100, R56 ;  /* 0x0000010039057824 */ /* 0x000fe400078e0238 */
[----:B------:R-:W-:Y:S02]  /*32fb0*/  IMAD R6, R59, 0x100, R58 ;  /* 0x000001003b067824 */ /* 0x000fe400078e023a */
[----:B------:R-:W-:Y:S01]  /*32fc0*/  IMAD R7, R61, 0x100, R60 ;  /* 0x000001003d077824 */ /* 0x000fe200078e023c */
[----:B--2---:R-:W-:Y:S01]  /*32fd0*/  HMMA.16816.F32 R52, R28, R8, R52 ;  /* 0x000000081c34723c */ /* 0x004fe20000001834 */
[----:B------:R-:W-:Y:S02]  /*32fe0*/  F2FP.F16.E5M2.UNPACK_B R4, R4 ;  /* 0x00000004ff04723e */ /* 0x000fe400020004ff */
[----:B------:R-:W-:Y:S02]  /*32ff0*/  F2FP.F16.E5M2.UNPACK_B R5, R5 ;  /* 0x00000005ff05723e */ /* 0x000fe400020004ff */
[----:B------:R-:W-:-:S02]  /*33000*/  F2FP.F16.E5M2.UNPACK_B R6, R6 ;  /* 0x00000006ff06723e */ /* 0x000fc400020004ff */
[----:B------:R-:W-:Y:S01]  /*33010*/  F2FP.F16.E5M2.UNPACK_B R7, R7 ;  /* 0x00000007ff07723e */ /* 0x000fe200020004ff */
[----:B------:R-:W-:Y:S06]  /*33020*/  HMMA.16816.F32 R48, R28, R2, R48 ;  /* 0x000000021c30723c */ /* 0x000fec0000001830 */
[C---:B------:R-:W-:Y:S06]  /*33030*/  HMMA.16816.F32 R24, R4.reuse, R38, R24 ;  /* 0x000000260418723c */ /* 0x040fec0000001818 */
[----:B------:R-:W-:Y:S03]  /*33040*/  HMMA.16816.F32 R20, R4, R36, R20 ;  /* 0x000000240414723c */ /* 0x000fe60000001814 */
[----:B------:R-:W-:Y:S04]  /*33050*/  STL.64 [R1+0xfd0], R52 ;  /* 0x000fd03401007387 */ /* 0x000fe80000100a00 */
[----:B------:R-:W-:Y:S04]  /*33060*/  STL.64 [R1+0xfd8], R54 ;  /* 0x000fd83601007387 */ /* 0x000fe80000100a00 */
[----:B------:R0:W-:Y:S04]  /*33070*/  STL.64 [R1+0xfc0], R48 ;  /* 0x000fc03001007387 */ /* 0x0001e80000100a00 */
[----:B------:R1:W-:Y:S01]  /*33080*/  STL.64 [R1+0xfc8], R50 ;  /* 0x000fc83201007387 */ /* 0x0003e20000100a00 */
[----:B----4-:R-:W-:-:S15]  /*33090*/  HMMA.16816.F32 R28, R28, R40, R44 ;  /* 0x000000281c1c723c */ /* 0x010fde000000182c */
[----:B------:R-:W-:-:S08]  /*330a0*/  NOP ;  /* 0x0000000000007918 */ /* 0x000fd00000000000 */
[----:B------:R-:W-:Y:S04]  /*330b0*/  STL.64 [R1+0x480], R28 ;  /* 0x0004801c01007387 */ /* 0x000fe80000100a00 */
[----:B------:R-:W-:Y:S04]  /*330c0*/  STL.64 [R1+0x488], R30 ;  /* 0x0004881e01007387 */ /* 0x000fe80000100a00 */
[----:B0-----:R-:W2:Y:S04]  /*330d0*/  LDL.LU.64 R48, [R1+0x450] ;  /* 0x0004500001307983 */ /* 0x001ea80000300a00 */
[----:B------:R0:W-:Y:S04]  /*330e0*/  STL.64 [R1+0x470], R24 ;  /* 0x0004701801007387 */ /* 0x0001e80000100a00 */
[----:B------:R3:W-:Y:S04]  /*330f0*/  STL.64 [R1+0x478], R26 ;  /* 0x0004781a01007387 */ /* 0x0007e80000100a00 */
[----:B-1----:R-:W2:Y:S04]  /*33100*/  LDL.LU.64 R50, [R1+0x458] ;  /* 0x0004580001327983 */ /* 0x002ea80000300a00 */
[----:B------:R1:W-:Y:S04]  /*33110*/  STL.64 [R1+0x460], R20 ;  /* 0x0004601401007387 */ /* 0x0003e80000100a00 */
[----:B------:R4:W-:Y:S04]  /*33120*/  STL.64 [R1+0x468], R22 ;  /* 0x0004681601007387 */ /* 0x0009e80000100a00 */
[----:B0-----:R-:W2:Y:S04]  /*33130*/  LDL.LU.64 R24, [R1+0x440] ;  /* 0x0004400001187983 */ /* 0x001ea80000300a00 */
[----:B---3--:R-:W3:Y:S04]  /*33140*/  LDL.LU.64 R26, [R1+0x448] ;  /* 0x00044800011a7983 */ /* 0x008ee80000300a00 */
[----:B-1----:R-:W3:Y:S04]  /*33150*/  LDL.LU.64 R20, [R1+0x430] ;  /* 0x0004300001147983 */ /* 0x002ee80000300a00 */
[----:B----4-:R-:W4:Y:S04]  /*33160*/  LDL.LU.64 R22, [R1+0x438] ;  /* 0x0004380001167983 */ /* 0x010f280000300a00 */
        /* <DEDUP_REMOVED lines=15> */
[----:B------:R0:W-:Y:S04]  /*33260*/  STL.64 [R1+0x450], R48 ;  /* 0x0004503001007387 */ /* 0x0001e80000100a00 */
[----:B------:R1:W-:Y:S04]  /*33270*/  STL.64 [R1+0x458], R50 ;  /* 0x0004583201007387 */ /* 0x0003e80000100a00 */
[----:B0-----:R-:W2:Y:S04]  /*33280*/  LDL.LU.64 R48, [R1+0x400] ;  /* 0x0004000001307983 */ /* 0x001ea80000300a00 */
[----:B-1----:R-:W2:Y:S04]  /*33290*/  LDL.LU.64 R50, [R1+0x408] ;  /* 0x0004080001327983 */ /* 0x002ea80000300a00 */
[----:B------:R-:W-:Y:S04]  /*332a0*/  STL.64 [R1+0x440], R24 ;  /* 0x0004401801007387 */ /* 0x000fe80000100a00 */
[----:B------:R0:W-:Y:S04]  /*332b0*/  STL.64 [R1+0x448], R26 ;  /* 0x0004481a01007387 */ /* 0x0001e80000100a00 */
[----:B0-----:R-:W4:Y:S04]  /*332c0*/  LDL.LU.64 R26, [R1+0x32c8] ;  /* 0x0032c800011a7983 */ /* 0x001f280000300a00 */
[----:B------:R-:W3:Y:S04]  /*332d0*/  LDL.LU.64 R24, [R1+0x32c0] ;  /* 0x0032c00001187983 */ /* 0x000ee80000300a00 */
        /* <DEDUP_REMOVED lines=10> */
[----:B------:R-:W2:Y:S04]  /*33380*/  LDL.LU.64 R20, [R1+0x32b0] ;  /* 0x0032b00001147983 */ /* 0x000ea80000300a00 */
[----:B------:R-:W-:Y:S04]  /*33390*/  STL.64 [R1+0x3288], R26 ;  /* 0x0032881a01007387 */ /* 0x000fe80000100a00 */
[----:B------:R0:W-:Y:S04]  /*333a0*/  STL.64 [R1+0x3280], R24 ;  /* 0x0032801801007387 */ /* 0x0001e80000100a00 */
[----:B------:R1:W-:Y:S04]  /*333b0*/  STL.64 [R1+0x420], R56 ;  /* 0x0004203801007387 */ /* 0x0003e80000100a00 */
[----:B------:R4:W-:Y:S04]  /*333c0*/  STL.64 [R1+0x428], R58 ;  /* 0x0004283a01007387 */ /* 0x0009e80000100a00 */
[----:B0-----:R-:W2:Y:S04]  /*333d0*/  LDL.LU.64 R24, [R1+0x3f0] ;  /* 0x0003f00001187983 */ /* 0x001ea80000300a00 */
[----:B------:R-:W2:Y:S04]  /*333e0*/  LDL.LU.64 R26, [R1+0x3f8] ;  /* 0x0003f800011a7983 */ /* 0x000ea80000300a00 */
[----:B-1----:R-:W2:Y:S04]  /*333f0*/  LDL.LU.64 R56, [R1+0x3d0] ;  /* 0x0003d00001387983 */ /* 0x002ea80000300a00 */
[----:B----4-:R-:W4:Y:S01]  /*33400*/  LDL.LU.64 R58, [R1+0x3d8] ;  /* 0x0003d800013a7983 */ /* 0x010f220000300a00 */
[C---:B---3--:R-:W-:Y:S06]  /*33410*/  HMMA.16816.F32 R28, R4.reuse, R22, R28 ;  /* 0x00000016041c723c */ /* 0x048fec000000181c */
[C---:B--2---:R-:W-:Y:S06]  /*33420*/  HMMA.16816.F32 R48, R4.reuse, R20, R48 ;  /* 0x000000140430723c */ /* 0x044fec0000001830 */
[C---:B------:R-:W-:Y:S11]  /*33430*/  HMMA.16816.F32 R24, R4.reuse, R18, R24 ;  /* 0x000000120418723c */ /* 0x040ff60000001818 */
[----:B------:R0:W-:Y:S04]  /*33440*/  STL.64 [R1+0x410], R28 ;  /* 0x0004101c01007387 */ /* 0x0001e80000100a00 */
[----:B------:R1:W-:Y:S04]  /*33450*/  STL.64 [R1+0x418], R30 ;  /* 0x0004181e01007387 */ /* 0x0003e80000100a00 */
[----:B0-----:R-:W2:Y:S04]  /*33460*/  LDL.LU.64 R28, [R1+0x3c0] ;  /* 0x0003c000011c7983 */ /* 0x001ea80000300a00 */
[----:B-1----:R-:W2:Y:S04]  /*33470*/  LDL.LU.64 R30, [R1+0x3c8] ;  /* 0x0003c800011e7983 */ /* 0x002ea80000300a00 */
[----:B------:R0:W-:Y:S04]  /*33480*/  STL.64 [R1+0x400], R48 ;  /* 0x0004003001007387 */ /* 0x0001e80000100a00 */
[----:B------:R1:W-:Y:S04]  /*33490*/  STL.64 [R1+0x408], R50 ;  /* 0x0004083201007387 */ /* 0x0003e80000100a00 */
[----:B0-----:R-:W3:Y:S04]  /*334a0*/  LDL.LU.64 R48, [R1+0x3b0] ;  /* 0x0003b00001307983 */ /* 0x001ee80000300a00 */
[----:B-1----:R-:W3:Y:S04]  /*334b0*/  LDL.LU.64 R50, [R1+0x3b8] ;  /* 0x0003b80001327983 */ /* 0x002ee80000300a00 */
[----:B------:R-:W-:Y:S04]  /*334c0*/  STL.64 [R1+0x3268], R22 ;  /* 0x0032681601007387 */ /* 0x000fe80000100a00 */
[----:B------:R0:W-:Y:S02]  /*334d0*/  STL.64 [R1+0x3260], R20 ;  /* 0x0032601401007387 */ /* 0x0001e40000100a00 */
[C---:B0-----:R-:W-:Y:S02]  /*334e0*/  HMMA.16816.F32 R20, R4.reuse, R16, R32 ;  /* 0x000000100414723c */ /* 0x041fe40000001820 */
[----:B------:R-:W3:Y:S04]  /*334f0*/  LDL.LU.64 R32, [R1+0xfb0] ;  /* 0x000fb00001207983 */ /* 0x000ee80000300a00 */
[----:B------:R0:W-:Y:S04]  /*33500*/  STL.64 [R1+0x3f0], R24 ;  /* 0x0003f01801007387 */ /* 0x0001e80000100a00 */
[----:B------:R1:W-:Y:S04]  /*33510*/  STL.64 [R1+0x3f8], R26 ;  /* 0x0003f81a01007387 */ /* 0x0003e80000100a00 */
[----:B------:R-:W3:Y:S09]  /*33520*/  LDL.LU.64 R34, [R1+0xfb8] ;  /* 0x000fb80001227983 */ /* 0x000ef20000300a00 */
[----:B------:R4:W-:Y:S04]  /*33530*/  STL.64 [R1+0x3e0], R20 ;  /* 0x0003e01401007387 */ /* 0x0009e80000100a00 */
[----:B------:R4:W-:Y:S04]  /*33540*/  STL.64 [R1+0x3e8], R22 ;  /* 0x0003e81601007387 */ /* 0x0009e80000100a00 */
[----:B0-----:R-:W3:Y:S04]  /*33550*/  LDL.LU.64 R24, [R1+0xfa0] ;  /* 0x000fa00001187983 */ /* 0x001ee80000300a00 */
[----:B-1----:R-:W3:Y:S04]  /*33560*/  LDL.LU.64 R26, [R1+0xfa8] ;  /* 0x000fa800011a7983 */ /* 0x002ee80000300a00 */
[----:B----4-:R-:W4:Y:S04]  /*33570*/  LDL.LU.64 R20, [R1+0x3a0] ;  /* 0x0003a00001147983 */ /* 0x010f280000300a00 */
[----:B------:R-:W4:Y:S01]  /*33580*/  LDL.LU.64 R22, [R1+0x3a8] ;  /* 0x0003a80001167983 */ /* 0x000f220000300a00 */
[----:B------:R-:W-:Y:S03]  /*33590*/  HMMA.16816.F32 R56, R4, R14, R56 ;  /* 0x0000000e0438723c */ /* 0x000fe60000001838 */
[----:B------:R-:W-:Y:S04]  /*335a0*/  STL.64 [R1+0x3278], R18 ;  /* 0x0032781201007387 */ /* 0x000fe80000100a00 */
[----:B------:R2:W-:Y:S04]  /*335b0*/  STL.64 [R1+0x3270], R16 ;  /* 0x0032701001007387 */ /* 0x0005e80000100a00 */
[----:B------:R-:W-:-:S12]  /*335c0*/  STL.64 [R1+0x32a8], R14 ;  /* 0x0032a80e01007387 */ /* 0x000fd80000100a00 */
[----:B------:R-:W-:Y:S04]  /*335d0*/  STL.64 [R1+0x3d0], R56 ;  /* 0x0003d03801007387 */ /* 0x000fe80000100a00 */
[----:B------:R-:W-:Y:S04]  /*335e0*/  STL.64 [R1+0x3d8], R58 ;  /* 0x0003d83a01007387 */ /* 0x000fe80000100a00 */
[----:B------:R3:W-:Y:S01]  /*335f0*/  STL.64 [R1+0x32a0], R12 ;  /* 0x0032a00c01007387 */ /* 0x0007e20000100a00 */
[C---:B--2---:R-:W-:Y:S06]  /*33600*/  HMMA.16816.F32 R16, R4.reuse, R12, R28 ;  /* 0x0000000c0410723c */ /* 0x044fec000000181c */
[----:B---3--:R-:W-:-:S15]  /*33610*/  HMMA.16816.F32 R12, R4, R10, R48 ;  /* 0x0000000a040c723c */ /* 0x008fde0000001830 */
[----:B------:R-:W-:-:S02]  /*33620*/  NOP ;  /* 0x0000000000007918 */ /* 0x000fc40000000000 */
[----:B------:R-:W-:Y:S04]  /*33630*/  STL.64 [R1+0x3c0], R16 ;  /* 0x0003c01001007387 */ /* 0x000fe80000100a00 */
[----:B------:R-:W-:Y:S04]  /*33640*/  STL.64 [R1+0x3c8], R18 ;  /* 0x0003c81201007387 */ /* 0x000fe80000100a00 */
[----:B------:R-:W-:Y:S04]  /*33650*/  STL.64 [R1+0x3b0], R12 ;  /* 0x0003b00c01007387 */ /* 0x000fe80000100a00 */
[----:B------:R0:W-:Y:S02]  /*33660*/  STL.64 [R1+0x3b8], R14 ;  /* 0x0003b80e01007387 */ /* 0x0001e40000100a00 */
[C---:B0-----:R-:W-:Y:S06]  /*33670*/  HMMA.16816.F32 R12, R4.reuse, R8, R32 ;  /* 0x00000008040c723c */ /* 0x041fec0000001820 */
[C---:B------:R-:W-:Y:S06]  /*33680*/  HMMA.16816.F32 R16, R4.reuse, R2, R24 ;  /* 0x000000020410723c */ /* 0x040fec0000001818 */
[----:B----4-:R-:W-:Y:S11]  /*33690*/  HMMA.16816.F32 R4, R4, R40, R20 ;  /* 0x000000280404723c */ /* 0x010ff60000001814 */
[----:B------:R0:W-:Y:S04]  /*336a0*/  STL.64 [R1+0xfb0], R12 ;  /* 0x000fb00c01007387 */ /* 0x0001e80000100a00 */
[----:B------:R1:W-:Y:S04]  /*336b0*/  STL.64 [R1+0xfb8], R14 ;  /* 0x000fb80e01007387 */ /* 0x0003e80000100a00 */
[----:B0-----:R-:W2:Y:S04]  /*336c0*/  LDL.LU.64 R12, [R1+0x390] ;  /* 0x00039000010c7983 */ /* 0x001ea80000300a00 */
[----:B------:R0:W-:Y:S04]  /*336d0*/  STL.64 [R1+0xfa0], R16 ;  /* 0x000fa01001007387 */ /* 0x0001e80000100a00 */
[----:B------:R3:W-:Y:S04]  /*336e0*/  STL.64 [R1+0xfa8], R18 ;  /* 0x000fa81201007387 */ /* 0x0007e80000100a00 */
[----:B-1----:R-:W2:Y:S04]  /*336f0*/  LDL.LU.64 R14, [R1+0x398] ;  /* 0x00039800010e7983 */ /* 0x002ea80000300a00 */
[----:B------:R1:W-:Y:S04]  /*33700*/  STL.64 [R1+0x3a0], R4 ;  /* 0x0003a00401007387 */ /* 0x0003e80000100a00 */
[----:B------:R4:W-:Y:S04]  /*33710*/  STL.64 [R1+0x3a8], R6 ;  /* 0x0003a80601007387 */ /* 0x0009e80000100a00 */
[----:B------:R-:W2:Y:S04]  /*33720*/  LDL.LU.64 R32, [R1+0x380] ;  /* 0x0003800001207983 */ /* 0x000ea80000300a00 */
[----:B------:R-:W2:Y:S01]  /*33730*/  LDL.LU.64 R34, [R1+0x388] ;  /* 0x0003880001227983 */ /* 0x000ea20000300a00 */
[----:B------:R-:W-:-:S02]  /*33740*/  IMAD R28, R55, 0x100, R54 ;  /* 0x00000100371c7824 */ /* 0x000fc400078e0236 */
[----:B------:R-:W-:Y:S02]  /*33750*/  IMAD R29, R45, 0x100, R44 ;  /* 0x000001002d1d7824 */ /* 0x000fe400078e022c */
[----:B------:R-:W-:Y:S02]  /*33760*/  IMAD R30, R47, 0x100, R46 ;  /* 0x000001002f1e7824 */ /* 0x000fe400078e022e */
[----:B------:R-:W-:Y:S01]  /*33770*/  IMAD R31, R61, 0x100, R60 ;  /* 0x000001003d1f7824 */ /* 0x000fe200078e023c */
[----:B------:R-:W2:Y:S01]  /*33780*/  LDL.LU.64 R44, [R1+0x370] ;  /* 0x00037000012c7983 */ /* 0x000ea20000300a00 */
[----:B------:R-:W-:Y:S02]  /*33790*/  F2FP.F16.E5M2.UNPACK_B R28, R28 ;  /* 0x0000001cff1c723e */ /* 0x000fe400020004ff */
[----:B------:R-:W-:Y:S02]  /*337a0*/  F2FP.F16.E5M2.UNPACK_B R29, R29 ;  /* 0x0000001dff1d723e */ /* 0x000fe400020004ff */
[----:B------:R-:W-:-:S02]  /*337b0*/  F2FP.F16.E5M2.UNPACK_B R30, R30 ;  /* 0x0000001eff1e723e */ /* 0x000fc400020004ff */
[----:B------:R-:W-:Y:S01]  /*337c0*/  F2FP.F16.E5M2.UNPACK_B R31, R31 ;  /* 0x0000001fff1f723e */ /* 0x000fe200020004ff */
[----:B------:R-:W2:Y:S04]  /*337d0*/  LDL.LU.64 R46, [R1+0x378] ;  /* 0x00037800012e7983 */ /* 0x000ea80000300a00 */
[----:B------:R-:W2:Y:S04]  /*337e0*/  LDL.LU.64 R24, [R1+0x360] ;  /* 0x0003600001187983 */ /* 0x000ea80000300a00 */
[----:B------:R-:W2:Y:S04]  /*337f0*/  LDL.LU.64 R26, [R1+0x368] ;  /* 0x00036800011a7983 */ /* 0x000ea80000300a00 */
[----:B0-----:R-:W2:Y:S04]  /*33800*/  LDL.LU.64 R16, [R1+0x350] ;  /* 0x0003500001107983 */ /* 0x001ea80000300a00 */
[----:B---3--:R-:W3:Y:S04]  /*33810*/  LDL.LU.64 R18, [R1+0x358] ;  /* 0x0003580001127983 */ /* 0x008ee80000300a00 */
[----:B------:R-:W3:Y:S04]  /*33820*/  LDL.LU.64 R20, [R1+0x340] ;  /* 0x0003400001147983 */ /* 0x000ee80000300a00 */
[----:B------:R-:W3:Y:S04]  /*33830*/  LDL.LU.64 R22, [R1+0x348] ;  /* 0x0003480001167983 */ /* 0x000ee80000300a00 */
[----:B-1----:R-:W3:Y:S04]  /*33840*/  LDL.LU.64 R4, [R1+0x330] ;  /* 0x0003300001047983 */ /* 0x002ee80000300a00 */
[----:B----4-:R-:W4:Y:S04]  /*33850*/  LDL.LU.64 R6, [R1+0x338] ;  /* 0x0003380001067983 */ /* 0x010f280000300a00 */
        /* <DEDUP_REMOVED lines=10> */
[----:B------:R-:W-:-:S15]  /*33900*/  HMMA.16816.F32 R32, R28, R36, R32 ;  /* 0x000000241c20723c */ /* 0x000fde0000001820 */
[----:B------:R-:W-:-:S02]  /*33910*/  NOP ;  /* 0x0000000000007918 */ /* 0x000fc40000000000 */
[----:B------:R-:W-:Y:S04]  /*33920*/  STL.64 [R1+0x390], R12 ;  /* 0x0003900c01007387 */ /* 0x000fe80000100a00 */
[----:B------:R0:W-:Y:S04]  /*33930*/  STL.64 [R1+0x398], R14 ;  /* 0x0003980e01007387 */ /* 0x0001e80000100a00 */
[----:B0-----:R-:W2:Y:S04]  /*33940*/  LDL.LU.64 R14, [R1+0x32a8] ;  /* 0x0032a800010e7983 */ /* 0x001ea80000300a00 */
[----:B------:R-:W2:Y:S04]  /*33950*/  LDL.LU.64 R12, [R1+0x32a0] ;  /* 0x0032a000010c7983 */ /* 0x000ea80000300a00 */
[----:B------:R-:W-:Y:S04]  /*33960*/  STL.64 [R1+0x380], R32 ;  /* 0x0003802001007387 */ /* 0x000fe80000100a00 */
[----:B------:R0:W-:Y:S04]  /*33970*/  STL.64 [R1+0x388], R34 ;  /* 0x0003882201007387 */ /* 0x0001e80000100a00 */
[----:B0-----:R-:W3:Y:S04]  /*33980*/  LDL.LU.64 R34, [R1+0x3298] ;  /* 0x0032980001227983 */ /* 0x001ee80000300a00 */
[----:B------:R-:W4:Y:S01]  /*33990*/  LDL.LU.64 R32, [R1+0x3290] ;  /* 0x0032900001207983 */ /* 0x000f220000300a00 */
[C---:B---3--:R-:W-:Y:S06]  /*339a0*/  HMMA.16816.F32 R44, R28.reuse, R34, R44 ;  /* 0x000000221c2c723c */ /* 0x048fec000000182c */
[----:B----4-:R-:W-:-:S15]  /*339b0*/  HMMA.16816.F32 R24, R28, R32, R24 ;  /* 0x000000201c18723c */ /* 0x010fde0000001818 */
        /* <DEDUP_REMOVED lines=19> */
[----:B------:R-:W2:Y:S04]  /*33af0*/  LDL.LU.64 R20, [R1+0x3260] ;  /* 0x0032600001147983 */ /* 0x000ea80000300a00 */
[----:B------:R-:W-:Y:S04]  /*33b00*/  STL.64 [R1+0x3248], R26 ;  /* 0x0032481a01007387 */ /* 0x000fe80000100a00 */
[----:B------:R0:W-:Y:S04]  /*33b10*/  STL.64 [R1+0x3240], R24 ;  /* 0x0032401801007387 */ /* 0x0001e80000100a00 */
[----:B0-----:R-:W3:Y:S04]  /*33b20*/  LDL.LU.64 R24, [R1+0x2f0] ;  /* 0x0002f00001187983 */ /* 0x001ee80000300a00 */
[----:B------:R-:W3:Y:S01]  /*33b30*/  LDL.LU.64 R26, [R1+0x2f8] ;  /* 0x0002f800011a7983 */ /* 0x000ee20000300a00 */
[C---:B----4-:R-:W-:Y:S06]  /*33b40*/  HMMA.16816.F32 R4, R28.reuse, R22, R4 ;  /* 0x000000161c04723c */ /* 0x050fec0000001804 */
[----:B--2---:R-:W-:-:S15]  /*33b50*/  HMMA.16816.F32 R52, R28, R20, R52 ;  /* 0x000000141c34723c */ /* 0x004fde0000001834 */
[----:B------:R-:W-:-:S02]  /*33b60*/  NOP ;  /* 0x0000000000007918 */ /* 0x000fc40000000000 */
[----:B------:R0:W-:Y:S04]  /*33b70*/  STL.64 [R1+0x330], R4 ;  /* 0x0003300401007387 */ /* 0x0001e80000100a00 */
[----:B------:R1:W-:Y:S04]  /*33b80*/  STL.64 [R1+0x338], R6 ;  /* 0x0003380601007387 */ /* 0x0003e80000100a00 */
[----:B0-----:R-:W2:Y:S04]  /*33b90*/  LDL.LU.64 R4, [R1+0x2e0] ;  /* 0x0002e00001047983 */ /* 0x001ea80000300a00 */
[----:B-1----:R-:W2:Y:S04]  /*33ba0*/  LDL.LU.64 R6, [R1+0x2e8] ;  /* 0x0002e80001067983 */ /* 0x002ea80000300a00 */
[----:B------:R0:W-:Y:S04]  /*33bb0*/  STL.64 [R1+0x320], R52 ;  /* 0x0003203401007387 */ /* 0x0001e80000100a00 */
[----:B------:R1:W-:Y:S04]  /*33bc0*/  STL.64 [R1+0x328], R54 ;  /* 0x0003283601007387 */ /* 0x0003e80000100a00 */
[----:B0-----:R-:W4:Y:S04]  /*33bd0*/  LDL.LU.64 R52, [R1+0x2d0] ;  /* 0x0002d00001347983 */ /* 0x001f280000300a00 */
[----:B-1----:R-:W4:Y:S04]  /*33be0*/  LDL.LU.64 R54, [R1+0x2d8] ;  /* 0x0002d80001367983 */ /* 0x002f280000300a00 */
[----:B------:R-:W-:Y:S04]  /*33bf0*/  STL.64 [R1+0x3238], R22 ;  /* 0x0032381601007387 */ /* 0x000fe80000100a00 */
[----:B------:R0:W-:Y:S04]  /*33c00*/  STL.64 [R1+0x3230], R20 ;  /* 0x0032301401007387 */ /* 0x0001e80000100a00 */
[----:B0-----:R-:W3:Y:S04]  /*33c10*/  LDL.LU.64 R20, [R1+0x310] ;  /* 0x0003100001147983 */ /* 0x001ee80000300a00 */
[----:B------:R-:W3:Y:S02]  /*33c20*/  LDL.LU.64 R22, [R1+0x318] ;  /* 0x0003180001167983 */ /* 0x000ee40000300a00 */
        /* <DEDUP_REMOVED lines=8> */
[----:B------:R-:W-:Y:S04]  /*33cb0*/  STL.64 [R1+0x300], R20 ;  /* 0x0003001401007387 */ /* 0x000fe80000100a00 */
[----:B------:R-:W-:Y:S04]  /*33cc0*/  STL.64 [R1+0x308], R22 ;  /* 0x0003081601007387 */ /* 0x000fe80000100a00 */
[----:B------:R-:W-:Y:S04]  /*33cd0*/  STL.64 [R1+0x3258], R18 ;  /* 0x0032581201007387 */ /* 0x000fe80000100a00 */
[----:B------:R0:W-:Y:S02]  /*33ce0*/  STL.64 [R1+0x3250], R16 ;  /* 0x0032501001007387 */ /* 0x0001e40000100a00 */
[----:B0-----:R-:W-:Y:S02]  /*33cf0*/  HMMA.16816.F32 R16, R28, R14, R24 ;  /* 0x0000000e1c10723c */ /* 0x001fe40000001818 */
[----:B------:R-:W3:Y:S04]  /*33d00*/  LDL.LU.64 R24, [R1+0xf80] ;  /* 0x000f800001187983 */ /* 0x000ee80000300a00 */
[----:B------:R-:W3:-:S15]  /*33d10*/  LDL.LU.64 R26, [R1+0xf88] ;  /* 0x000f8800011a7983 */ /* 0x000ede0000300a00 */
[----:B------:R-:W-:-:S02]  /*33d20*/  NOP ;  /* 0x0000000000007918 */ /* 0x000fc40000000000 */
[----:B------:R-:W-:Y:S04]  /*33d30*/  STL.64 [R1+0x2f0], R16 ;  /* 0x0002f01001007387 */ /* 0x000fe80000100a00 */
[----:B------:R2:W-:Y:S04]  /*33d40*/  STL.64 [R1+0x2f8], R18 ;  /* 0x0002f81201007387 */ /* 0x0005e80000100a00 */
[----:B------:R-:W3:Y:S04]  /*33d50*/  LDL.LU.64 R20, [R1+0x2c0] ;  /* 0x0002c00001147983 */ /* 0x000ee80000300a00 */
[----:B------:R-:W3:Y:S01]  /*33d60*/  LDL.LU.64 R22, [R1+0x2c8] ;  /* 0x0002c80001167983 */ /* 0x000ee20000300a00 */
[----:B--2---:R-:W-:-:S15]  /*33d70*/  HMMA.16816.F32 R16, R28, R12, R4 ;  /* 0x0000000c1c10723c */ /* 0x004fde0000001804 */
[----:B------:R-:W-:-:S08]  /*33d80*/  NOP ;  /* 0x0000000000007918 */ /* 0x000fd00000000000 */
[----:B------:R0:W-:Y:S04]  /*33d90*/  STL.64 [R1+0x2e0], R16 ;  /* 0x0002e01001007387 */ /* 0x0001e80000100a00 */
[----:B------:R1:W-:Y:S04]  /*33da0*/  STL.64 [R1+0x2e8], R18 ;  /* 0x0002e81201007387 */ /* 0x0003e80000100a00 */
[----:B0-----:R-:W2:Y:S04]  /*33db0*/  LDL.LU.64 R16, [R1+0x210] ;  /* 0x0002100001107983 */ /* 0x001ea80000300a00 */
[----:B-1----:R-:W2:Y:S01]  /*33dc0*/  LDL.LU.64 R18, [R1+0x218] ;  /* 0x0002180001127983 */ /* 0x002ea20000300a00 */
[----:B----4-:R-:W-:Y:S01]  /*33dd0*/  HMMA.16816.F32 R52, R28, R10, R52 ;  /* 0x0000000a1c34723c */ /* 0x010fe20000001834 */
[----:B------:R-:W-:-:S02]  /*33de0*/  IMAD R4, R48, 0x100, R59 ;  /* 0x0000010030047824 */ /* 0x000fc400078e023b */
[----:B------:R-:W-:Y:S02]  /*33df0*/  IMAD R5, R50, 0x100, R49 ;  /* 0x0000010032057824 */ /* 0x000fe400078e0231 */
[----:B------:R-:W-:Y:S02]  /*33e00*/  IMAD R6, R60, 0x100, R51 ;  /* 0x000001003c067824 */ /* 0x000fe400078e0233 */
[----:B------:R-:W-:Y:S01]  /*33e10*/  IMAD R7, R0, 0x100, R61 ;  /* 0x0000010000077824 */ /* 0x000fe200078e023d */
[----:B------:R-:W-:Y:S02]  /*33e20*/  F2FP.F16.E5M2.UNPACK_B R4, R4 ;  /* 0x00000004ff04723e */ /* 0x000fe400020004ff */
[----:B------:R-:W-:Y:S02]  /*33e30*/  F2FP.F16.E5M2.UNPACK_B R5, R5 ;  /* 0x00000005ff05723e */ /* 0x000fe400020004ff */
[----:B------:R-:W-:Y:S02]  /*33e40*/  F2FP.F16.E5M2.UNPACK_B R6, R6 ;  /* 0x00000006ff06723e */ /* 0x000fe400020004ff */
[----:B------:R-:W-:-:S09]  /*33e50*/  F2FP.F16.E5M2.UNPACK_B R7, R7 ;  /* 0x00000007ff07723e */ /* 0x000fd200020004ff */
[----:B------:R-:W-:Y:S04]  /*33e60*/  STL.64 [R1+0x2d0], R52 ;  /* 0x0002d03401007387 */ /* 0x000fe80000100a00 */
[----:B------:R-:W-:Y:S01]  /*33e70*/  STL.64 [R1+0x2d8], R54 ;  /* 0x0002d83601007387 */ /* 0x000fe20000100a00 */
[C---:B---3--:R-:W-:Y:S03]  /*33e80*/  HMMA.16816.F32 R48, R28.reuse, R8, R44 ;  /* 0x000000081c30723c */ /* 0x048fe6000000182c */
[----:B------:R-:W3:Y:S04]  /*33e90*/  LDL.LU.64 R44, [R1+0x1f0] ;  /* 0x0001f000012c7983 */ /* 0x000ee80000300a00 */
[----:B------:R-:W3:Y:S01]  /*33ea0*/  LDL.LU.64 R46, [R1+0x1f8] ;  /* 0x0001f800012e7983 */ /* 0x000ee20000300a00 */
[----:B------:R-:W-:-:S15]  /*33eb0*/  HMMA.16816.F32 R24, R28, R2, R24 ;  /* 0x000000021c18723c */ /* 0x000fde0000001818 */
[----:B------:R-:W-:Y:S04]  /*33ec0*/  STL.64 [R1+0xf90], R48 ;  /* 0x000f903001007387 */ /* 0x000fe80000100a00 */
[----:B------:R-:W-:Y:S01]  /*33ed0*/  STL.64 [R1+0xf98], R50 ;  /* 0x000f983201007387 */ /* 0x000fe20000100a00 */
[----:B------:R-:W-:Y:S03]  /*33ee0*/  HMMA.16816.F32 R20, R28, R40, R20 ;  /* 0x000000281c14723c */ /* 0x000fe60000001814 */
[----:B------:R-:W4:Y:S04]  /*33ef0*/  LDL.LU R28, [R1+0x1348] ;  /* 0x00134800011c7983 */ /* 0x000f280000300800 */
[----:B------:R-:W-:Y:S04]  /*33f00*/  STL.64 [R1+0xf80], R24 ;  /* 0x000f801801007387 */ /* 0x000fe80000100a00 */
[----:B------:R-:W-:Y:S04]  /*33f10*/  STL.64 [R1+0xf88], R26 ;  /* 0x000f881a01007387 */ /* 0x000fe80000100a00 */
[----:B------:R-:W4:Y:S08]  /*33f20*/  LDL.LU R29, [R1+0x1350] ;  /* 0x00135000011d7983 */ /* 0x000f300000300800 */
[----:B------:R-:W-:Y:S04]  /*33f30*/  STL.64 [R1+0x2c0], R20 ;  /* 0x0002c01401007387 */ /* 0x000fe80000100a00 */
[----:B------:R2:W-:Y:S04]  /*33f40*/  STL.64 [R1+0x2c8], R22 ;  /* 0x0002c81601007387 */ /* 0x0005e80000100a00 */
[----:B------:R-:W4:Y:S04]  /*33f50*/  LDL.LU R30, [R1+0x1f5c] ;  /* 0x001f5c00011e7983 */ /* 0x000f280000300800 */
[----:B------:R-:W4:Y:S01]  /*33f60*/  LDL.LU R31, [R1+0x1f64] ;  /* 0x001f6400011f7983 */ /* 0x000f220000300800 */
[----:B--2---:R-:W-:Y:S03]  /*33f70*/  HMMA.16816.F32 R20, R4, R38, R16 ;  /* 0x000000260414723c */ /* 0x004fe60000001810 */
[----:B------:R-:W2:Y:S04]  /*33f80*/  LDL.LU.64 R16, [R1+0x1d0] ;  /* 0x0001d00001107983 */ /* 0x000ea80000300a00 */
[----:B------:R-:W2:-:S15]  /*33f90*/  LDL.LU.64 R18, [R1+0x1d8] ;  /* 0x0001d80001127983 */ /* 0x000e9e0000300a00 */
[----:B------:R-:W-:-:S01]  /*33fa0*/  NOP ;  /* 0x0000000000007918 */ /* 0x000fc20000000000 */
[----:B------:R0:W-:Y:S04]  /*33fb0*/  STL.64 [R1+0x210], R20 ;  /* 0x0002101401007387 */ /* 0x0001e80000100a00 */
[----:B------:R1:W-:Y:S04]  /*33fc0*/  STL.64 [R1+0x218], R22 ;  /* 0x0002181601007387 */ /* 0x0003e80000100a00 */
[----:B------:R-:W4:Y:S04]  /*33fd0*/  LDL.LU.64 R24, [R1+0x1b0] ;  /* 0x0001b00001187983 */ /* 0x000f280000300a00 */
[----:B------:R-:W4:Y:S04]  /*33fe0*/  LDL.LU.64 R26, [R1+0x1b8] ;  /* 0x0001b800011a7983 */ /* 0x000f280000300a00 */
[----:B0-----:R-:W4:Y:S04]  /*33ff0*/  LDL.LU.64 R20, [R1+0x170] ;  /* 0x0001700001147983 */ /* 0x001f280000300a00 */
[----:B-1----:R-:W4:Y:S04]  /*34000*/  LDL.LU.64 R22, [R1+0x178] ;  /* 0x0001780001167983 */ /* 0x002f280000300a00 */
[----:B------:R-:W4:Y:S04]  /*34010*/  LDL.LU R38, [R1+0x1f60] ;  /* 0x001f600001267983 */ /* 0x000f280000300800 */
[----:B------:R-:W4:Y:S04]  /*34020*/  LDL.LU R39, [R1+0x1f68] ;  /* 0x001f680001277983 */ /* 0x000f280000300800 */
[----:B------:R-:W4:Y:S04]  /*34030*/  LDL.LU.64 R56, [R1+0x150] ;  /* 0x0001500001387983 */ /* 0x000f280000300a00 */
[----:B------:R-:W4:Y:S01]  /*34040*/  LDL.LU.64 R58, [R1+0x158] ;  /* 0x00015800013a7983 */ /* 0x000f220000300a00 */
[----:B---3--:R-:W-:-:S15]  /*34050*/  HMMA.16816.F32 R44, R4, R36, R44 ;  /* 0x00000024042c723c */ /* 0x008fde000000182c */
[----:B------:R-:W-:-:S08]  /*34060*/  NOP ;  /* 0x0000000000007918 */ /* 0x000fd00000000000 */
        /* <DEDUP_REMOVED lines=8> */
[----:B------:R-:W3:Y:S04]  /*340f0*/  LDL.LU R36, [R1+0x134c] ;  /* 0x00134c0001247983 */ /* 0x000ee80000300800 */
[----:B------:R-:W3:Y:S01]  /*34100*/  LDL.LU R37, [R1+0x1f58] ;  /* 0x001f580001257983 */ /* 0x000ee20000300800 */
[C---:B--2---:R-:W-:Y:S06]  /*34110*/  HMMA.16816.F32 R16, R4.reuse, R34, R16 ;  /* 0x000000220410723c */ /* 0x044fec0000001810 */
[----:B----4-:R-:W-:-:S15]  /*34120*/  HMMA.16816.F32 R32, R4, R32, R24 ;  /* 0x000000200420723c */ /* 0x010fde0000001818 */
[----:B------:R-:W-:-:S02]  /*34130*/  NOP ;  /* 0x0000000000007918 */ /* 0x000fc40000000000 */
[----:B------:R-:W-:Y:S04]  /*34140*/  STL.64 [R1+0x1d0], R16 ;  /* 0x0001d01001007387 */ /* 0x000fe80000100a00 */
[----:B------:R0:W-:Y:S04]  /*34150*/  STL.64 [R1+0x1d8], R18 ;  /* 0x0001d81201007387 */ /* 0x0001e80000100a00 */
[----:B0-----:R-:W3:Y:S04]  /*34160*/  LDL.LU.64 R18, [R1+0x3258] ;  /* 0x0032580001127983 */ /* 0x001ee80000300a00 */
[----:B------:R-:W2:Y:S04]  /*34170*/  LDL.LU.64 R16, [R1+0x3250] ;  /* 0x0032500001107983 */ /* 0x000ea80000300a00 */
[----:B------:R-:W4:Y:S04]  /*34180*/  LDL.LU.64 R26, [R1+0x3248] ;  /* 0x00324800011a7983 */ /* 0x000f280000300a00 */
[----:B------:R-:W3:Y:S04]  /*34190*/  LDL.LU.64 R24, [R1+0x3240] ;  /* 0x0032400001187983 */ /* 0x000ee80000300a00 */
[----:B------:R0:W-:Y:S04]  /*341a0*/  STL.64 [R1+0x1b0], R32 ;  /* 0x0001b02001007387 */ /* 0x0001e80000100a00 */
[----:B------:R1:W-:Y:S04]  /*341b0*/  STL.64 [R1+0x1b8], R34 ;  /* 0x0001b82201007387 */ /* 0x0003e80000100a00 */
[----:B0-----:R-:W4:Y:S04]  /*341c0*/  LDL.LU.64 R32, [R1+0x190] ;  /* 0x0001900001207983 */ /* 0x001f280000300a00 */
[----:B-1----:R-:W4:Y:S02]  /*341d0*/  LDL.LU.64 R34, [R1+0x198] ;  /* 0x0001980001227983 */ /* 0x002f240000300a00 */
[C---:B----4-:R-:W-:Y:S06]  /*341e0*/  HMMA.16816.F32 R32, R4.reuse, R26, R32 ;  /* 0x0000001a0420723c */ /* 0x050fec0000001820 */
[----:B---3--:R-:W-:-:S15]  /*341f0*/  HMMA.16816.F32 R24, R4, R24, R20 ;  /* 0x000000180418723c */ /* 0x008fde0000001814 */
[----:B------:R-:W-:-:S02]  /*34200*/  NOP ;  /* 0x0000000000007918 */ /* 0x000fc40000000000 */
[----:B------:R0:W-:Y:S04]  /*34210*/  STL.64 [R1+0x190], R32 ;  /* 0x0001902001007387 */ /* 0x0001e80000100a00 */
[----:B------:R1:W-:Y:S04]  /*34220*/  STL.64 [R1+0x198], R34 ;  /* 0x0001982201007387 */ /* 0x0003e80000100a00 */
[----:B0-----:R-:W3:Y:S04]  /*34230*/  LDL.LU.64 R32, [R1+0x70] ;  /* 0x0000700001207983 */ /* 0x001ee80000300a00 */
[----:B-1----:R-:W3:Y:S04]  /*34240*/  LDL.LU.64 R34, [R1+0x78] ;  /* 0x0000780001227983 */ /* 0x002ee80000300a00 */
[----:B------:R-:W4:Y:S04]  /*34250*/  LDL.LU.64 R22, [R1+0x3238] ;  /* 0x0032380001167983 */ /* 0x000f280000300a00 */
[----:B------:R-:W3:Y:S04]  /*34260*/  LDL.LU.64 R20, [R1+0x3230] ;  /* 0x0032300001147983 */ /* 0x000ee80000300a00 */
[----:B------:R0:W-:Y:S04]  /*34270*/  STL.64 [R1+0x170], R24 ;  /* 0x0001701801007387 */ /* 0x0001e80000100a00 */
[----:B------:R1:W-:Y:S04]  /*34280*/  STL.64 [R1+0x178], R26 ;  /* 0x0001781a01007387 */ /* 0x0003e80000100a00 */
[----:B0-----:R-:W3:Y:S04]  /*34290*/  LDL.LU.64 R24, [R1+0x130] ;  /* 0x0001300001187983 */ /* 0x001ee80000300a00 */
[----:B-1----:R-:W3:Y:S01]  /*342a0*/  LDL.LU.64 R26, [R1+0x138] ;  /* 0x00013800011a7983 */ /* 0x002ee20000300a00 */
[C---:B------:R-:W-:Y:S06]  /*342b0*/  HMMA.16816.F32 R52, R4.reuse, R18, R52 ;  /* 0x000000120434723c */ /* 0x040fec0000001834 */
[C---:B--2---:R-:W-:Y:S06]  /*342c0*/  HMMA.16816.F32 R16, R4.reuse, R16, R44 ;  /* 0x000000100410723c */ /* 0x044fec000000182c */
[C---:B------:R-:W-:Y:S06]  /*342d0*/  HMMA.16816.F32 R48, R4.reuse, R14, R48 ;  /* 0x0000000e0430723c */ /* 0x040fec0000001830 */
[C---:B----4-:R-:W-:Y:S06]  /*342e0*/  HMMA.16816.F32 R56, R4.reuse, R22, R56 ;  /* 0x000000160438723c */ /* 0x050fec0000001838 */
[----:B---3--:R-:W-:-:S15]  /*342f0*/  HMMA.16816.F32 R24, R4, R20, R24 ;  /* 0x000000140418723c */ /* 0x008fde0000001818 */
[----:B------:R-:W-:-:S02]  /*34300*/  NOP ;  /* 0x0000000000007918 */ /* 0x000fc40000000000 */
[----:B------:R-:W-:Y:S04]  /*34310*/  STL.64 [R1+0x150], R56 ;  /* 0x0001503801007387 */ /* 0x000fe80000100a00 */
[----:B------:R0:W-:Y:S04]  /*34320*/  STL.64 [R1+0x158], R58 ;  /* 0x0001583a01007387 */ /* 0x0001e80000100a00 */
[----:B0-----:R-:W2:Y:S04]  /*34330*/  LDL.LU.64 R58, [R1+0x3228] ;  /* 0x00322800013a7983 */ /* 0x001ea80000300a00 */
[----:B------:R-:W3:Y:S04]  /*34340*/  LDL.LU.64 R56, [R1+0x3220] ;  /* 0x0032200001387983 */ /* 0x000ee80000300a00 */
[----:B------:R-:W4:Y:S04]  /*34350*/  LDL.LU.64 R20, [R1+0x90] ;  /* 0x0000900001147983 */ /* 0x000f280000300a00 */
[----:B------:R-:W4:Y:S04]  /*34360*/  LDL.LU.64 R22, [R1+0x98] ;  /* 0x0000980001167983 */ /* 0x000f280000300a00 */
[----:B------:R0:W-:Y:S04]  /*34370*/  STL.64 [R1+0x130], R24 ;  /* 0x0001301801007387 */ /* 0x0001e80000100a00 */
[----:B------:R1:W-:Y:S04]  /*34380*/  STL.64 [R1+0x138], R26 ;  /* 0x0001381a01007387 */ /* 0x0003e80000100a00 */
[----:B0-----:R-:W2:Y:S04]  /*34390*/  LDL.LU.64 R24, [R1+0x50] ;  /* 0x0000500001187983 */ /* 0x001ea80000300a00 */
[----:B-1----:R-:W2:Y:S04]  /*343a0*/  LDL.LU.64 R26, [R1+0x58] ;  /* 0x00005800011a7983 */ /* 0x002ea80000300a00 */
[----:B------:R-:W-:Y:S04]  /*343b0*/  STL.64 [R1+0x110], R52 ;  /* 0x0001103401007387 */ /* 0x000fe80000100a00 */
[----:B------:R0:W-:Y:S04]  /*343c0*/  STL.64 [R1+0x118], R54 ;  /* 0x0001183601007387 */ /* 0x0001e80000100a00 */
[----:B0-----:R-:W3:Y:S04]  /*343d0*/  LDL.LU.64 R54, [R1+0x3218] ;  /* 0x0032180001367983 */ /* 0x001ee80000300a00 */
[----:B------:R-:W3:Y:S04]  /*343e0*/  LDL.LU.64 R52, [R1+0x3210] ;  /* 0x0032100001347983 */ /* 0x000ee80000300a00 */
[----:B------:R-:W3:Y:S04]  /*343f0*/  LDL.LU.64 R46, [R1+0x3208] ;  /* 0x00320800012e7983 */ /* 0x000ee80000300a00 */
[----:B------:R-:W3:Y:S04]  /*34400*/  LDL.LU.64 R44, [R1+0x3200] ;  /* 0x00320000012c7983 */ /* 0x000ee80000300a00 */
        /* <DEDUP_REMOVED lines=8> */
[C---:B----4-:R-:W-:Y:S06]  /*34490*/  HMMA.16816.F32 R12, R4.reuse, R12, R16 ;  /* 0x0000000c040c723c */ /* 0x050fec0000001810 */
[C---:B------:R-:W-:Y:S06]  /*344a0*/  HMMA.16816.F32 R16, R4.reuse, R10, R20 ;  /* 0x0000000a0410723c */ /* 0x040fec0000001814 */
[----:B------:R-:W-:Y:S11]  /*344b0*/  HMMA.16816.F32 R8, R4, R8, R32 ;  /* 0x000000080408723c */ /* 0x000ff60000001820 */
[----:B------:R-:W-:Y:S07]  /*344c0*/  STL.64 [R1+0xb0], R12 ;  /* 0x0000b00c01007387 */ /* 0x000fee0000100a00 */
[----:B------:R-:W-:-:S02]  /*344d0*/  IMAD.MOV.U32 R61, RZ, RZ, R19 ;  /* 0x000000ffff3d7224 */ /* 0x000fc400078e0013 */
[----:B------:R-:W-:Y:S02]  /*344e0*/  IMAD.MOV.U32 R0, RZ, RZ, R18 ;  /* 0x000000ffff007224 */ /* 0x000fe400078e0012 */
[----:B------:R-:W-:Y:S01]  /*344f0*/  IMAD.MOV.U32 R60, RZ, RZ, R17 ;  /* 0x000000ffff3c7224 */ /* 0x000fe200078e0011 */
[----:B------:R-:W-:Y:S04]  /*34500*/  STL.64 [R1+0xb8], R14 ;  /* 0x0000b80e01007387 */ /* 0x000fe80000100a00 */
[----:B------:R-:W-:Y:S04]  /*34510*/  STL [R1+0x90], R16 ;  /* 0x0000901001007387 */ /* 0x000fe80000100800 */
[----:B------:R-:W-:Y:S04]  /*34520*/  STL [R1+0x2a58], R61 ;  /* 0x002a583d01007387 */ /* 0x000fe80000100800 */
[----:B------:R-:W-:Y:S04]  /*34530*/  STL [R1+0x2a54], R0 ;  /* 0x002a540001007387 */ /* 0x000fe80000100800 */
[----:B------:R-:W-:Y:S04]  /*34540*/  STL [R1+0x2a50], R60 ;  /* 0x002a503c01007387 */ /* 0x000fe80000100800 */
[----:B------:R-:W-:Y:S04]  /*34550*/  STL.64 [R1+0x70], R8 ;  /* 0x0000700801007387 */ /* 0x000fe80000100a00 */
[----:B------:R2:W-:Y:S02]  /*34560*/  STL.64 [R1+0x78], R10 ;  /* 0x0000780a01007387 */ /* 0x0005e40000100a00 */
[----:B--2---:R-:W-:Y:S01]  /*34570*/  HMMA.16816.F32 R8, R4, R2, R24 ;  /* 0x000000020408723c */ /* 0x004fe20000001818 */
[----:B---3--:R-:W-:-:S02]  /*34580*/  IMAD.MOV.U32 R20, RZ, RZ, R44 ;  /* 0x000000ffff147224 */ /* 0x008fc400078e002c */
[----:B------:R-:W-:-:S04]  /*34590*/  IMAD.MOV.U32 R21, RZ, RZ, R45 ;  /* 0x000000ffff157224 */ /* 0x000fc800078e002d */
[----:B------:R-:W-:Y:S02]  /*345a0*/  IMAD.MOV.U32 R24, RZ, RZ, R49 ;  /* 0x000000ffff187224 */ /* 0x000fe400078e0031 */
[----:B------:R-:W-:-:S14]  /*345b0*/  IMAD.MOV.U32 R25, RZ, RZ, R48 ;  /* 0x000000ffff197224 */ /* 0x000fdc00078e0030 */
[----:B------:R0:W-:Y:S01]  /*345c0*/  STL [R1+0x50], R8 ;  /* 0x0000500801007387 */ /* 0x0001e20000100800 */
[----:B------:R-:W-:Y:S02]  /*345d0*/  IMAD.MOV.U32 R61, RZ, RZ, R9 ;  /* 0x000000ffff3d7224 */ /* 0x000fe400078e0009 */
[----:B------:R-:W-:Y:S02]  /*345e0*/  IMAD.MOV.U32 R0, RZ, RZ, R10 ;  /* 0x000000ffff007224 */ /* 0x000fe400078e000a */
[----:B------:R-:W-:Y:S01]  /*345f0*/  IMAD.MOV.U32 R60, RZ, RZ, R11 ;  /* 0x000000ffff3c7224 */ /* 0x000fe200078e000b */
[----:B0-----:R-:W2:Y:S04]  /*34600*/  LDL.LU.64 R8, [R1+0x40] ;  /* 0x0000400001087983 */ /* 0x001ea80000300a00 */
[----:B------:R-:W2:Y:S04]  /*34610*/  LDL.LU.64 R10, [R1+0x48] ;  /* 0x00004800010a7983 */ /* 0x000ea80000300a00 */
[----:B------:R-:W3:Y:S04]  /*34620*/  LDL.LU R12, [R1+0x60] ;  /* 0x00006000010c7983 */ /* 0x000ee80000300800 */
[----:B------:R-:W3:Y:S04]  /*34630*/  LDL.LU R13, [R1+0x64] ;  /* 0x00006400010d7983 */ /* 0x000ee80000300800 */
[----:B------:R-:W3:Y:S04]  /*34640*/  LDL.LU R14, [R1+0x68] ;  /* 0x00006800010e7983 */ /* 0x000ee80000300800 */
[----:B------:R-:W3:Y:S04]  /*34650*/  LDL.LU R15, [R1+0x6c] ;  /* 0x00006c00010f7983 */ /* 0x000ee80000300800 */
        /* <DEDUP_REMOVED lines=10> */
[----:B------:R-:W-:-:S02]  /*34700*/  IMAD.MOV.U32 R26, RZ, RZ, R47 ;  /* 0x000000ffff1a7224 */ /* 0x000fc400078e002f */
[----:B------:R-:W-:Y:S01]  /*34710*/  IMAD.MOV.U32 R27, RZ, RZ, R46 ;  /* 0x000000ffff1b7224 */ /* 0x000fe200078e002e */
[----:B------:R-:W4:Y:S04]  /*34720*/  LDL.LU R47, [R1+0x31e4] ;  /* 0x0031e400012f7983 */ /* 0x000f280000300800 */
[----:B------:R-:W4:Y:S04]  /*34730*/  LDL.LU R46, [R1+0x31e0] ;  /* 0x0031e000012e7983 */ /* 0x000f280000300800 */
[----:B------:R-:W3:Y:S04]  /*34740*/  LDL.LU R44, [R1+0x31dc] ;  /* 0x0031dc00012c7983 */ /* 0x000ee80000300800 */
[----:B------:R-:W4:Y:S01]  /*34750*/  LDL.LU R45, [R1+0x31d8] ;  /* 0x0031d800012d7983 */ /* 0x000f220000300800 */
[----:B------:R-:W-:-:S02]  /*34760*/  IMAD R28, R28, 0x100, R36 ;  /* 0x000001001c1c7824 */ /* 0x000fc400078e0224 */
[----:B------:R-:W-:Y:S02]  /*34770*/  IMAD R29, R29, 0x100, R37 ;  /* 0x000001001d1d7824 */ /* 0x000fe400078e0225 */
[----:B------:R-:W-:Y:S02]  /*34780*/  IMAD R30, R30, 0x100, R38 ;  /* 0x000001001e1e7824 */ /* 0x000fe400078e0226 */
[----:B------:R-:W-:Y:S02]  /*34790*/  IMAD R31, R31, 0x100, R39 ;  /* 0x000001001f1f7824 */ /* 0x000fe400078e0227 */
[----:B------:R-:W-:Y:S02]  /*347a0*/  IMAD.MOV.U32 R22, RZ, RZ, R43 ;  /* 0x000000ffff167224 */ /* 0x000fe400078e002b */
[----:B------:R-:W-:Y:S01]  /*347b0*/  IMAD.MOV.U32 R23, RZ, RZ, R42 ;  /* 0x000000ffff177224 */ /* 0x000fe200078e002a */
[----:B------:R-:W-:Y:S02]  /*347c0*/  F2FP.F16.E5M2.UNPACK_B R28, R28 ;  /* 0x0000001cff1c723e */ /* 0x000fe400020004ff */
[----:B------:R-:W-:-:S02]  /*347d0*/  F2FP.F16.E5M2.UNPACK_B R29, R29 ;  /* 0x0000001dff1d723e */ /* 0x000fc400020004ff */
[----:B------:R-:W-:Y:S02]  /*347e0*/  F2FP.F16.E5M2.UNPACK_B R30, R30 ;  /* 0x0000001eff1e723e */ /* 0x000fe400020004ff */
[----:B------:R-:W-:Y:S01]  /*347f0*/  F2FP.F16.E5M2.UNPACK_B R31, R31 ;  /* 0x0000001fff1f723e */ /* 0x000fe200020004ff */
[----:B------:R-:W-:Y:S04]  /*34800*/  STL [R1+0x2af0], R60 ;  /* 0x002af03c01007387 */ /* 0x000fe80000100800 */
[----:B------:R-:W-:Y:S04]  /*34810*/  STL [R1+0x2adc], R0 ;  /* 0x002adc0001007387 */ /* 0x000fe80000100800 */
[----:B------:R-:W-:Y:S01]  /*34820*/  STL [R1+0x2ad8], R61 ;  /* 0x002ad83d01007387 */ /* 0x000fe20000100800 */
[----:B--2---:R-:W-:Y:S01]  /*34830*/  HMMA.16816.F32 R4, R4, R40, R8 ;  /* 0x000000280404723c */ /* 0x004fe20000001808 */
[----:B---3--:R-:W-:-:S02]  /*34840*/  F2FP.F16.E5M2.UNPACK_B R42, R44.H1 ;  /* 0x0000002cff2a723e */ /* 0x008fc400030004ff */
[----:B----4-:R-:W-:-:S15]  /*34850*/  F2FP.F16.E5M2.UNPACK_B R43, R45.H1 ;  /* 0x0000002dff2b723e */ /* 0x010fde00030004ff */
[----:B------:R-:W-:-:S06]  /*34860*/  NOP ;  /* 0x0000000000007918 */ /* 0x000fcc0000000000 */
[----:B------:R-:W-:Y:S02]  /*34870*/  IMAD.MOV.U32 R45, RZ, RZ, R4 ;  /* 0x000000ffff2d7224 */ /* 0x000fe400078e0004 */
[----:B------:R-:W-:Y:S02]  /*34880*/  IMAD.MOV.U32 R44, RZ, RZ, R5 ;  /* 0x000000ffff2c7224 */ /* 0x000fe400078e0005 */
[----:B------:R-:W-:Y:S02]  /*34890*/  IMAD.MOV.U32 R41, RZ, RZ, R6 ;  /* 0x000000ffff297224 */ /* 0x000fe400078e0006 */
[----:B------:R-:W-:Y:S02]  /*348a0*/  IMAD.MOV.U32 R40, RZ, RZ, R7 ;  /* 0x000000ffff287224 */ /* 0x000fe400078e0007 */
[C---:B------:R-:W-:Y:S01]  /*348b0*/  HMMA.16816.F32 R4, R28.reuse, R42, R12 ;  /* 0x0000002a1c04723c */ /* 0x040fe2000000180c */
[----:B------:R-:W-:Y:S02]  /*348c0*/  F2FP.F16.E5M2.UNPACK_B R38, R46.H1 ;  /* 0x0000002eff26723e */ /* 0x000fe400030004ff */
[----:B------:R-:W-:Y:S01]  /*348d0*/  F2FP.F16.E5M2.UNPACK_B R39, R47.H1 ;  /* 0x0000002fff27723e */ /* 0x000fe200030004ff */
[----:B------:R-:W-:Y:S04]  /*348e0*/  STL.64 [R1+0x2a60], R44 ;  /* 0x002a602c01007387 */ /* 0x000fe80000100a00 */
[----:B------:R-:W-:Y:S04]  /*348f0*/  STL.64 [R1+0x3160], R42 ;  /* 0x0031602a01007387 */ /* 0x000fe80000100a00 */
[----:B------:R-:W-:Y:S11]  /*34900*/  STL.64 [R1+0x3158], R40 ;  /* 0x0031582801007387 */ /* 0x000ff60000100a00 */
[----:B------:R-:W-:Y:S04]  /*34910*/  STL.64 [R1+0x60], R4 ;  /* 0x0000600401007387 */ /* 0x000fe80000100a00 */
[----:B------:R0:W-:Y:S02]  /*34920*/  STL.64 [R1+0x68], R6 ;  /* 0x0000680601007387 */ /* 0x0001e40000100a00 */
[----:B0-----:R-:W-:Y:S01]  /*34930*/  HMMA.16816.F32 R4, R28, R38, R32 ;  /* 0x000000261c04723c */ /* 0x001fe20000001820 */
[----:B------:R-:W-:-:S02]  /*34940*/  F2FP.F16.E5M2.UNPACK_B R36, R48.H1 ;  /* 0x00000030ff24723e */ /* 0x000fc400030004ff */
[----:B------:R-:W-:-:S15]  /*34950*/  F2FP.F16.E5M2.UNPACK_B R37, R49.H1 ;  /* 0x00000031ff25723e */ /* 0x000fde00030004ff */
[----:B------:R-:W-:-:S05]  /*34960*/  NOP ;  /* 0x0000000000007918 */ /* 0x000fca0000000000 */
[----:B------:R-:W-:Y:S04]  /*34970*/  STL.64 [R1+0x80], R4 ;  /* 0x0000800401007387 */ /* 0x000fe80000100a00 */
[----:B------:R0:W-:Y:S02]  /*34980*/  STL.64 [R1+0x88], R6 ;  /* 0x0000880601007387 */ /* 0x0001e40000100a00 */
[----:B0-----:R-:W-:Y:S01]  /*34990*/  HMMA.16816.F32 R4, R28, R36, R16 ;  /* 0x000000241c04723c */ /* 0x001fe20000001810 */
[----:B------:R-:W-:Y:S02]  /*349a0*/  F2FP.F16.E5M2.UNPACK_B R34, R50.H1 ;  /* 0x00000032ff22723e */ /* 0x000fe400030004ff */
[----:B------:R-:W-:Y:S01]  /*349b0*/  F2FP.F16.E5M2.UNPACK_B R35, R51.H1 ;  /* 0x00000033ff23723e */ /* 0x000fe200030004ff */
[----:B------:R-:W-:Y:S01]  /*349c0*/  STL.64 [R1+0x3150], R38 ;  /* 0x0031502601007387 */ /* 0x000fe20000100a00 */
[----:B------:R-:W-:-:S02]  /*349d0*/  F2FP.F16.E5M2.UNPACK_B R32, R52.H1 ;  /* 0x00000034ff20723e */ /* 0x000fc400030004ff */
[----:B------:R-:W-:Y:S01]  /*349e0*/  F2FP.F16.E5M2.UNPACK_B R33, R53.H1 ;  /* 0x00000035ff21723e */ /* 0x000fe200030004ff */
[----:B------:R-:W-:Y:S06]  /*349f0*/  STL.64 [R1+0x3148], R36 ;  /* 0x0031482401007387 */ /* 0x000fec0000100a00 */
[C---:B------:R-:W-:Y:S09]  /*34a00*/  HMMA.16816.F32 R8, R28.reuse, R32, R24 ;  /* 0x000000201c08723c */ /* 0x040ff20000001818 */
[----:B------:R-:W-:Y:S04]  /*34a10*/  STL.64 [R1+0xa0], R4 ;  /* 0x0000a00401007387 */ /* 0x000fe80000100a00 */
[----:B------:R0:W-:Y:S02]  /*34a20*/  STL.64 [R1+0xa8], R6 ;  /* 0x0000a80601007387 */ /* 0x0001e40000100a00 */
[----:B0-----:R-:W-:-:S15]  /*34a30*/  HMMA.16816.F32 R4, R28, R34, R20 ;  /* 0x000000221c04723c */ /* 0x001fde0000001814 */
[----:B------:R-:W-:-:S08]  /*34a40*/  NOP ;  /* 0x0000000000007918 */ /* 0x000fd00000000000 */
[----:B------:R0:W-:Y:S04]  /*34a50*/  STL.64 [R1+0xc0], R4 ;  /* 0x0000c00401007387 */ /* 0x0001e80000100a00 */
[----:B------:R1:W-:Y:S04]  /*34a60*/  STL.64 [R1+0xc8], R6 ;  /* 0x0000c80601007387 */ /* 0x0003e80000100a00 */
[----:B0-----:R-:W2:Y:S04]  /*34a70*/  LDL.LU R4, [R1+0x1c0] ;  /* 0x0001c00001047983 */ /* 0x001ea80000300800 */
[----:B------:R-:W-:Y:S04]  /*34a80*/  STL.64 [R1+0xe0], R8 ;  /* 0x0000e00801007387 */ /* 0x000fe80000100a00 */
[----:B------:R-:W-:Y:S04]  /*34a90*/  STL.64 [R1+0xe8], R10 ;  /* 0x0000e80a01007387 */ /* 0x000fe80000100a00 */
[----:B------:R-:W2:Y:S01]  /*34aa0*/  LDL.LU R5, [R1+0x1c4] ;  /* 0x0001c40001057983 */ /* 0x000ea20000300800 */
[----:B-1----:R-:W-:-:S02]  /*34ab0*/  IMAD.MOV.U32 R6, RZ, RZ, R58 ;  /* 0x000000ffff067224 */ /* 0x002fc400078e003a */
[----:B------:R-:W-:Y:S01]  /*34ac0*/  IMAD.MOV.U32 R7, RZ, RZ, R59 ;  /* 0x000000ffff077224 */ /* 0x000fe200078e003b */
[----:B------:R-:W3:Y:S04]  /*34ad0*/  LDL.LU R58, [R1+0x31d4] ;  /* 0x0031d400013a7983 */ /* 0x000ee80000300800 */
[----:B------:R-:W4:Y:S01]  /*34ae0*/  LDL.LU R59, [R1+0x31d0] ;  /* 0x0031d000013b7983 */ /* 0x000f220000300800 */
[----:B------:R-:W-:-:S03]  /*34af0*/  IMAD.MOV.U32 R40, RZ, RZ, R56 ;  /* 0x000000ffff287224 */ /* 0x000fc600078e0038 */
[----:B------:R-:W-:Y:S01]  /*34b00*/  STL.64 [R1+0x31a0], R6 ;  /* 0x0031a00601007387 */ /* 0x000fe20000100a00 */
[----:B------:R-:W-:-:S03]  /*34b10*/  IMAD.MOV.U32 R41, RZ, RZ, R57 ;  /* 0x000000ffff297224 */ /* 0x000fc600078e0039 */
[----:B--2---:R0:W-:Y:S04]  /*34b20*/  STL.64 [R1+0x3198], R4 ;  /* 0x0031980401007387 */ /* 0x0041e80000100a00 */
[----:B------:R-:W2:Y:S04]  /*34b30*/  LDL.LU R56, [R1+0x31cc] ;  /* 0x0031cc0001387983 */ /* 0x000ea80000300800 */
[----:B------:R-:W2:Y:S04]  /*34b40*/  LDL.LU R57, [R1+0x31c8] ;  /* 0x0031c80001397983 */ /* 0x000ea80000300800 */
[----:B------:R-:W2:Y:S04]  /*34b50*/  LDL.LU R42, [R1+0x1a8] ;  /* 0x0001a800012a7983 */ /* 0x000ea80000300800 */
[----:B------:R-:W2:Y:S01]  /*34b60*/  LDL.LU R43, [R1+0x1ac] ;  /* 0x0001ac00012b7983 */ /* 0x000ea20000300800 */
[----:B----4-:R-:W-:-:S03]  /*34b70*/  IMAD.MOV.U32 R48, RZ, RZ, R59 ;  /* 0x000000ffff307224 */ /* 0x010fc600078e003b */
[----:B------:R-:W4:Y:S01]  /*34b80*/  LDL.LU R59, [R1+0x31c4] ;  /* 0x0031c400013b7983 */ /* 0x000f220000300800 */
[----:B---3--:R-:W-:-:S03]  /*34b90*/  IMAD.MOV.U32 R49, RZ, RZ, R58 ;  /* 0x000000ffff317224 */ /* 0x008fc600078e003a */
[----:B------:R-:W3:Y:S01]  /*34ba0*/  LDL.LU R58, [R1+0x31c0] ;  /* 0x0031c000013a7983 */ /* 0x000ee20000300800 */
[----:B--2---:R-:W-:Y:S02]  /*34bb0*/  IMAD.MOV.U32 R50, RZ, RZ, R56 ;  /* 0x000000ffff327224 */ /* 0x004fe400078e0038 */
[----:B------:R-:W-:Y:S01]  /*34bc0*/  IMAD.MOV.U32 R51, RZ, RZ, R57 ;  /* 0x000000ffff337224 */ /* 0x000fe200078e0039 */
[----:B------:R-:W2:Y:S04]  /*34bd0*/  LDL.LU R56, [R1+0x31bc] ;  /* 0x0031bc0001387983 */ /* 0x000ea80000300800 */
[----:B------:R-:W2:Y:S04]  /*34be0*/  LDL.LU R57, [R1+0x31b8] ;  /* 0x0031b80001397983 */ /* 0x000ea80000300800 */
[----:B------:R-:W2:Y:S04]  /*34bf0*/  LDL.LU R36, [R1+0x160] ;  /* 0x0001600001247983 */ /* 0x000ea80000300800 */
[----:B------:R-:W2:Y:S01]  /*34c00*/  LDL.LU R37, [R1+0x164] ;  /* 0x0001640001257983 */ /* 0x000ea20000300800 */
[----:B----4-:R-:W-:-:S03]  /*34c10*/  IMAD.MOV.U32 R38, RZ, RZ, R59 ;  /* 0x000000ffff267224 */ /* 0x010fc600078e003b */
[----:B------:R-:W4:Y:S01]  /*34c20*/  LDL.LU R59, [R1+0x31b4] ;  /* 0x0031b400013b7983 */ /* 0x000f220000300800 */
[----:B---3--:R-:W-:-:S03]  /*34c30*/  IMAD.MOV.U32 R39, RZ, RZ, R58 ;  /* 0x000000ffff277224 */ /* 0x008fc600078e003a */
[----:B------:R-:W3:Y:S04]  /*34c40*/  LDL.LU R58, [R1+0x31b0] ;  /* 0x0031b000013a7983 */ /* 0x000ee80000300800 */
[----:B0-----:R-:W4:Y:S04]  /*34c50*/  LDL.LU R4, [R1+0x100] ;  /* 0x0001000001047983 */ /* 0x001f280000300800 */
[----:B------:R-:W4:Y:S04]  /*34c60*/  LDL.LU R5, [R1+0x104] ;  /* 0x0001040001057983 */ /* 0x000f280000300800 */
[----:B------:R-:W4:Y:S04]  /*34c70*/  LDL.LU R6, [R1+0x108] ;  /* 0x0001080001067983 */ /* 0x000f280000300800 */
[----:B------:R-:W4:Y:S04]  /*34c80*/  LDL.LU R7, [R1+0x10c] ;  /* 0x00010c0001077983 */ /* 0x000f280000300800 */
[----:B------:R-:W3:Y:S04]  /*34c90*/  LDL.LU R16, [R1] ;  /* 0x0000000001107983 */ /* 0x000ee80000300800 */
[----:B------:R-:W3:Y:S01]  /*34ca0*/  LDL.LU R17, [R1+0x4] ;  /* 0x0000040001117983 */ /* 0x000ee20000300800 */
[----:B------:R-:W-:-:S03]  /*34cb0*/  F2FP.F16.E5M2.UNPACK_B R22, R54.H1 ;  /* 0x00000036ff16723e */ /* 0x000fc600030004ff */
[----:B------:R-:W3:Y:S01]  /*34cc0*/  LDL.LU R52, [R1+0x140] ;  /* 0x0001400001347983 */ /* 0x000ee20000300800 */
[----:B------:R-:W-:-:S03]  /*34cd0*/  F2FP.F16.E5M2.UNPACK_B R23, R55.H1 ;  /* 0x00000037ff17723e */ /* 0x000fc600030004ff */
[----:B------:R-:W3:Y:S01]  /*34ce0*/  LDL.LU R53, [R1+0x144] ;  /* 0x0001440001357983 */ /* 0x000ee20000300800 */
[----:B--2---:R-:W-:Y:S02]  /*34cf0*/  IMAD.MOV.U32 R55, RZ, RZ, R56 ;  /* 0x000000ffff377224 */ /* 0x004fe400078e0038 */
[----:B------:R-:W-:Y:S02]  /*34d00*/  IMAD.MOV.U32 R54, RZ, RZ, R57 ;  /* 0x000000ffff367224 */ /* 0x000fe400078e0039 */
        /* <DEDUP_REMOVED lines=22> */
[----:B0-----:R-:W2:Y:S04]  /*34e70*/  LDL.LU R32, [R1+0x120] ;  /* 0x0001200001207983 */ /* 0x001ea80000300800 */
[----:B------:R-:W2:Y:S04]  /*34e80*/  LDL.LU R33, [R1+0x124] ;  /* 0x0001240001217983 */ /* 0x000ea80000300800 */
[----:B------:R-:W2:Y:S04]  /*34e90*/  LDL.LU R34, [R1+0x128] ;  /* 0x0001280001227983 */ /* 0x000ea80000300800 */
[----:B------:R-:W2:Y:S01]  /*34ea0*/  LDL.LU R35, [R1+0x12c] ;  /* 0x00012c0001237983 */ /* 0x000ea20000300800 */
[----:B----4-:R-:W-:-:S15]  /*34eb0*/  HMMA.16816.F32 R4, R28, R22, R4 ;  /* 0x000000161c04723c */ /* 0x010fde0000001804 */
[----:B------:R-:W-:-:S08]  /*34ec0*/  NOP ;  /* 0x0000000000007918 */ /* 0x000fd00000000000 */
[----:B------:R-:W-:Y:S04]  /*34ed0*/  STL.64 [R1+0x100], R4 ;  /* 0x0001000401007387 */ /* 0x000fe80000100a00 */
[----:B------:R0:W-:Y:S04]  /*34ee0*/  STL.64 [R1+0x108], R6 ;  /* 0x0001080601007387 */ /* 0x0001e80000100a00 */
[----:B0-----:R-:W4:Y:S04]  /*34ef0*/  LDL.LU.64 R6, [R1+0x31a0] ;  /* 0x0031a00001067983 */ /* 0x001f280000300a00 */
[----:B------:R-:W4:Y:S01]  /*34f00*/  LDL.LU.64 R4, [R1+0x3198] ;  /* 0x0031980001047983 */ /* 0x000f220000300a00 */
[----:B---3--:R-:W-:-:S02]  /*34f10*/  F2FP.F16.E5M2.UNPACK_B R18, R58.H1 ;  /* 0x0000003aff12723e */ /* 0x008fc400030004ff */
[----:B------:R-:W-:Y:S01]  /*34f20*/  F2FP.F16.E5M2.UNPACK_B R19, R59.H1 ;  /* 0x0000003bff13723e */ /* 0x000fe200030004ff */
[----:B------:R-:W-:Y:S01]  /*34f30*/  STL.64 [R1+0x3180], R22 ;  /* 0x0031801601007387 */ /* 0x000fe20000100a00 */
[----:B------:R-:W-:Y:S02]  /*34f40*/  F2FP.F16.E5M2.UNPACK_B R16, R16.H1 ;  /* 0x00000010ff10723e */ /* 0x000fe400030004ff */
[----:B------:R-:W-:Y:S02]  /*34f50*/  F2FP.F16.E5M2.UNPACK_B R17, R17.H1 ;  /* 0x00000011ff11723e */ /* 0x000fe400030004ff */
[----:B--2---:R-:W-:Y:S02]  /*34f60*/  F2FP.F16.E5M2.UNPACK_B R21, R57.H1 ;  /* 0x00000039ff15723e */ /* 0x004fe400030004ff */
[----:B------:R-:W-:-:S05]  /*34f70*/  F2FP.F16.E5M2.UNPACK_B R20, R56.H1 ;  /* 0x00000038ff14723e */ /* 0x000fca00030004ff */
[----:B------:R0:W-:Y:S01]  /*34f80*/  STL.64 [R1+0x3178], R20 ;  /* 0x0031781401007387 */ /* 0x0001e20000100a00 */
[----:B------:R-:W-:Y:S02]  /*34f90*/  F2FP.F16.E5M2.UNPACK_B R14, R14.H1 ;  /* 0x0000000eff0e723e */ /* 0x000fe400030004ff */
[----:B------:R-:W-:Y:S01]  /*34fa0*/  F2FP.F16.E5M2.UNPACK_B R15, R15.H1 ;  /* 0x0000000fff0f723e */ /* 0x000fe200030004ff */
[C---:B------:R-:W-:Y:S06]  /*34fb0*/  HMMA.16816.F32 R32, R28.reuse, R20, R32 ;  /* 0x000000141c20723c */ /* 0x040fec0000001820 */
[----:B0-----:R-:W-:-:S15]  /*34fc0*/  HMMA.16816.F32 R20, R28, R18, R52 ;  /* 0x000000121c14723c */ /* 0x001fde0000001834 */
[----:B------:R-:W-:-:S02]  /*34fd0*/  NOP ;  /* 0x0000000000007918 */ /* 0x000fc40000000000 */
[----:B------:R-:W-:Y:S04]  /*34fe0*/  STL.64 [R1+0x120], R32 ;  /* 0x0001202001007387 */ /* 0x000fe80000100a00 */
[----:B------:R-:W-:Y:S04]  /*34ff0*/  STL.64 [R1+0x128], R34 ;  /* 0x0001282201007387 */ /* 0x000fe80000100a00 */
[----:B------:R-:W-:Y:S04]  /*35000*/  STL.64 [R1+0x140], R20 ;  /* 0x0001401401007387 */ /* 0x000fe80000100a00 */
[----:B------:R0:W-:Y:S04]  /*35010*/  STL.64 [R1+0x148], R22 ;  /* 0x0001481601007387 */ /* 0x0001e80000100a00 */
[----:B------:R-:W-:Y:S04]  /*35020*/  STL.64 [R1+0x3190], R18 ;  /* 0x0031901201007387 */ /* 0x000fe80000100a00 */
[----:B------:R1:W-:Y:S01]  /*35030*/  STL.64 [R1+0x3188], R16 ;  /* 0x0031881001007387 */ /* 0x0003e20000100a00 */
[C---:B0-----:R-:W-:Y:S06]  /*35040*/  HMMA.16816.F32 R20, R28.reuse, R16, R36 ;  /* 0x000000101c14723c */ /* 0x041fec0000001824 */
[----:B-1----:R-:W-:Y:S01]  /*35050*/  HMMA.16816.F32 R16, R28, R14, R48 ;  /* 0x0000000e1c10723c */ /* 0x002fe20000001830 */
[----:B------:R-:W-:-:S02]  /*35060*/  F2FP.F16.E5M2.UNPACK_B R12, R12.H1 ;  /* 0x0000000cff0c723e */ /* 0x000fc400030004ff */
[----:B------:R-:W-:Y:S02]  /*35070*/  F2FP.F16.E5M2.UNPACK_B R13, R13.H1 ;  /* 0x0000000dff0d723e */ /* 0x000fe400030004ff */
[----:B------:R-:W-:Y:S02]  /*35080*/  F2FP.F16.E5M2.UNPACK_B R10, R10.H1 ;  /* 0x0000000aff0a723e */ /* 0x000fe400030004ff */
[----:B------:R-:W-:-:S10]  /*35090*/  F2FP.F16.E5M2.UNPACK_B R11, R11.H1 ;  /* 0x0000000bff0b723e */ /* 0x000fd400030004ff */
[----:B------:R-:W-:Y:S04]  /*350a0*/  STL.64 [R1+0x160], R20 ;  /* 0x0001601401007387 */ /* 0x000fe80000100a00 */
[----:B------:R-:W-:Y:S04]  /*350b0*/  STL.64 [R1+0x168], R22 ;  /* 0x0001681601007387 */ /* 0x000fe80000100a00 */
[----:B------:R-:W-:Y:S04]  /*350c0*/  STL.64 [R1+0x180], R16 ;  /* 0x0001801001007387 */ /* 0x000fe80000100a00 */
[----:B------:R0:W-:Y:S04]  /*350d0*/  STL.64 [R1+0x188], R18 ;  /* 0x0001881201007387 */ /* 0x0001e80000100a00 */
[----:B------:R-:W-:Y:S04]  /*350e0*/  STL.64 [R1+0x3140], R14 ;  /* 0x0031400e01007387 */ /* 0x000fe80000100a00 */
[----:B------:R4:W-:Y:S01]  /*350f0*/  STL.64 [R1+0x3138], R12 ;  /* 0x0031380c01007387 */ /* 0x0009e20000100a00 */
[C---:B0-----:R-:W-:Y:S06]  /*35100*/  HMMA.16816.F32 R16, R28.reuse, R12, R40 ;  /* 0x0000000c1c10723c */ /* 0x041fec0000001828 */
[----:B----4-:R-:W-:Y:S01]  /*35110*/  HMMA.16816.F32 R12, R28, R10, R4 ;  /* 0x0000000a1c0c723c */ /* 0x010fe20000001804 */
[----:B------:R-:W-:-:S02]  /*35120*/  IMAD R26, R26, 0x100, R0 ;  /* 0x000001001a1a7824 */ /* 0x000fc400078e0200 */
[----:B------:R-:W-:-:S14]  /*35130*/  IMAD R27, R27, 0x100, R60 ;  /* 0x000001001b1b7824 */ /* 0x000fdc00078e023c */
[----:B------:R0:W-:Y:S04]  /*35140*/  STL.64 [R1+0x1a0], R16 ;  /* 0x0001a01001007387 */ /* 0x0001e80000100a00 */
[----:B------:R1:W-:Y:S04]  /*35150*/  STL.64 [R1+0x1a8], R18 ;  /* 0x0001a81201007387 */ /* 0x0003e80000100a00 */
[----:B------:R2:W-:Y:S04]  /*35160*/  STL.64 [R1+0x1c0], R12 ;  /* 0x0001c00c01007387 */ /* 0x0005e80000100a00 */
[----:B------:R3:W-:Y:S04]  /*35170*/  STL.64 [R1+0x1c8], R14 ;  /* 0x0001c80e01007387 */ /* 0x0007e80000100a00 */
        /* <DEDUP_REMOVED lines=8> */
[----:B0-----:R-:W4:Y:S04]  /*35200*/  LDL.LU R16, [R1+0x1e0] ;  /* 0x0001e00001107983 */ /* 0x001f280000300800 */
[----:B------:R-:W4:Y:S04]  /*35210*/  LDL.LU R17, [R1+0x1e4] ;  /* 0x0001e40001117983 */ /* 0x000f280000300800 */
[----:B-1----:R-:W4:Y:S04]  /*35220*/  LDL.LU R18, [R1+0x1e8] ;  /* 0x0001e80001127983 */ /* 0x002f280000300800 */
[----:B------:R-:W4:Y:S04]  /*35230*/  LDL.LU R19, [R1+0x1ec] ;  /* 0x0001ec0001137983 */ /* 0x000f280000300800 */
[----:B------:R-:W4:Y:S01]  /*35240*/  LDL.LU R0, [R1+0x30] ;  /* 0x0000300001007983 */ /* 0x000f220000300800 */
[----:B------:R-:W-:-:S03]  /*35250*/  F2FP.F16.E5M2.UNPACK_B R6, R2.H1 ;  /* 0x00000002ff06723e */ /* 0x000fc600030004ff */
[----:B------:R-:W4:Y:S01]  /*35260*/  LDL.LU R60, [R1+0x34] ;  /* 0x00003400013c7983 */ /* 0x000f220000300800 */
[----:B------:R-:W-:-:S03]  /*35270*/  F2FP.F16.E5M2.UNPACK_B R7, R3.H1 ;  /* 0x00000003ff07723e */ /* 0x000fc600030004ff */
        /* <DEDUP_REMOVED lines=10> */
[----:B--2---:R-:W2:Y:S04]  /*35320*/  LDL.LU R12, [R1+0xf40] ;  /* 0x000f4000010c7983 */ /* 0x004ea80000300800 */
[----:B------:R-:W2:Y:S04]  /*35330*/  LDL.LU R13, [R1+0xf44] ;  /* 0x000f4400010d7983 */ /* 0x000ea80000300800 */
[----:B---3--:R-:W2:Y:S04]  /*35340*/  LDL.LU R14, [R1+0xf48] ;  /* 0x000f4800010e7983 */ /* 0x008ea80000300800 */
[----:B------:R-:W2:Y:S04]  /*35350*/  LDL.LU R15, [R1+0xf4c] ;  /* 0x000f4c00010f7983 */ /* 0x000ea80000300800 */
[----:B------:R-:W3:Y:S04]  /*35360*/  LDL.LU R40, [R1+0x2a0] ;  /* 0x0002a00001287983 */ /* 0x000ee80000300800 */
[----:B------:R-:W3:Y:S04]  /*35370*/  LDL.LU R41, [R1+0x2a4] ;  /* 0x0002a40001297983 */ /* 0x000ee80000300800 */
[----:B------:R-:W3:Y:S04]  /*35380*/  LDL.LU R42, [R1+0x2a8] ;  /* 0x0002a800012a7983 */ /* 0x000ee80000300800 */
[----:B------:R-:W3:Y:S01]  /*35390*/  LDL.LU R43, [R1+0x2ac] ;  /* 0x0002ac00012b7983 */ /* 0x000ee20000300800 */
[----:B------:R-:W-:-:S02]  /*353a0*/  F2FP.F16.E5M2.UNPACK_B R8, R8.H1 ;  /* 0x00000008ff08723e */ /* 0x000fc400030004ff */
[----:B------:R-:W-:Y:S01]  /*353b0*/  F2FP.F16.E5M2.UNPACK_B R9, R9.H1 ;  /* 0x00000009ff09723e */ /* 0x000fe200030004ff */
        /* <DEDUP_REMOVED lines=8> */
[----:B------:R-:W2:Y:S01]  /*35440*/  LDL.LU R44, [R1+0xf00] ;  /* 0x000f0000012c7983 */ /* 0x000ea20000300800 */
[----:B------:R-:W-:-:S03]  /*35450*/  IMAD R24, R24, 0x100, R46 ;  /* 0x0000010018187824 */ /* 0x000fc600078e022e */
[----:B------:R-:W2:Y:S04]  /*35460*/  LDL.LU R45, [R1+0xf04] ;  /* 0x000f0400012d7983 */ /* 0x000ea80000300800 */
[----:B------:R-:W2:Y:S04]  /*35470*/  LDL.LU R46, [R1+0xf08] ;  /* 0x000f0800012e7983 */ /* 0x000ea80000300800 */
[----:B------:R-:W2:Y:S01]  /*35480*/  LDL.LU R47, [R1+0xf0c] ;  /* 0x000f0c00012f7983 */ /* 0x000ea20000300800 */
[----:B----4-:R-:W-:Y:S01]  /*35490*/  HMMA.16816.F32 R16, R28, R8, R16 ;  /* 0x000000081c10723c */ /* 0x010fe20000001810 */
[----:B------:R-:W-:-:S02]  /*354a0*/  F2FP.F16.E5M2.UNPACK_B R4, R0.H1 ;  /* 0x00000000ff04723e */ /* 0x000fc400030004ff */
[----:B------:R-:W-:-:S03]  /*354b0*/  F2FP.F16.E5M2.UNPACK_B R5, R60.H1 ;  /* 0x0000003cff05723e */ /* 0x000fc600030004ff */
[C---:B------:R-:W-:Y:S06]  /*354c0*/  HMMA.16816.F32 R20, R28.reuse, R6, R20 ;  /* 0x000000061c14723c */ /* 0x040fec0000001814 */
[----:B------:R-:W-:Y:S01]  /*354d0*/  HMMA.16816.F32 R32, R28, R4, R32 ;  /* 0x000000041c20723c */ /* 0x000fe20000001820 */
[----:B------:R-:W-:-:S10]  /*354e0*/  F2FP.F16.E5M2.UNPACK_B R2, R2.H1 ;  /* 0x00000002ff02723e */ /* 0x000fd400030004ff */
[----:B------:R-:W-:Y:S04]  /*354f0*/  STL.64 [R1+0x1e0], R16 ;  /* 0x0001e01001007387 */ /* 0x000fe80000100a00 */
[----:B------:R0:W-:Y:S01]  /*35500*/  STL.64 [R1+0x1e8], R18 ;  /* 0x0001e81201007387 */ /* 0x0001e20000100a00 */
[----:B------:R-:W-:-:S03]  /*35510*/  F2FP.F16.E5M2.UNPACK_B R3, R3.H1 ;  /* 0x00000003ff03723e */ /* 0x000fc600030004ff */
[----:B0-----:R-:W4:Y:S04]  /*35520*/  LDL.LU.64 R18, [R1+0x3190] ;  /* 0x0031900001127983 */ /* 0x001f280000300a00 */
[----:B------:R-:W4:Y:S04]  /*35530*/  LDL.LU.64 R16, [R1+0x3188] ;  /* 0x0031880001107983 */ /* 0x000f280000300a00 */
[----:B------:R-:W-:Y:S04]  /*35540*/  STL [R1+0x3100], R9 ;  /* 0x0031000901007387 */ /* 0x000fe80000100800 */
[----:B------:R-:W-:Y:S04]  /*35550*/  STL.64 [R1+0x200], R20 ;  /* 0x0002001401007387 */ /* 0x000fe80000100a00 */
[----:B------:R0:W-:Y:S01]  /*35560*/  STL.64 [R1+0x208], R22 ;  /* 0x0002081601007387 */ /* 0x0001e20000100a00 */
[----:B---3--:R-:W-:Y:S03]  /*35570*/  HMMA.16816.F32 R28, R28, R2, R40 ;  /* 0x000000021c1c723c */ /* 0x008fe60000001828 */
[----:B0-----:R-:W3:Y:S04]  /*35580*/  LDL.LU.64 R22, [R1+0x3180] ;  /* 0x0031800001167983 */ /* 0x001ee80000300a00 */
[----:B------:R-:W4:Y:S04]  /*35590*/  LDL.LU.64 R20, [R1+0x3178] ;  /* 0x0031780001147983 */ /* 0x000f280000300a00 */
[----:B------:R-:W-:Y:S04]  /*355a0*/  STL.64 [R1+0x2b0], R32 ;  /* 0x0002b02001007387 */ /* 0x000fe80000100a00 */
[----:B------:R0:W-:Y:S04]  /*355b0*/  STL.64 [R1+0x2b8], R34 ;  /* 0x0002b82201007387 */ /* 0x0001e80000100a00 */
[----:B0-----:R-:W3:Y:S04]  /*355c0*/  LDL.LU.64 R34, [R1+0x3170] ;  /* 0x0031700001227983 */ /* 0x001ee80000300a00 */
[----:B------:R-:W4:Y:S04]  /*355d0*/  LDL.LU.64 R32, [R1+0x3168] ;  /* 0x0031680001207983 */ /* 0x000f280000300a00 */
[----:B------:R-:W-:Y:S04]  /*355e0*/  STL.64 [R1+0x30f8], R6 ;  /* 0x0030f80601007387 */ /* 0x000fe80000100a00 */
[----:B------:R0:W-:Y:S04]  /*355f0*/  STL.64 [R1+0x30f0], R4 ;  /* 0x0030f00401007387 */ /* 0x0001e80000100a00 */
[----:B0-----:R-:W4:Y:S04]  /*35600*/  LDL.LU R4, [R1+0xf50] ;  /* 0x000f500001047983 */ /* 0x001f280000300800 */
[----:B------:R-:W4:Y:S04]  /*35610*/  LDL.LU R5, [R1+0xf54] ;  /* 0x000f540001057983 */ /* 0x000f280000300800 */
[----:B------:R-:W4:Y:S04]  /*35620*/  LDL.LU R6, [R1+0xf58] ;  /* 0x000f580001067983 */ /* 0x000f280000300800 */
[----:B------:R-:W4:Y:S04]  /*35630*/  LDL.LU R7, [R1+0xf5c] ;  /* 0x000f5c0001077983 */ /* 0x000f280000300800 */
[----:B------:R-:W2:Y:S01]  /*35640*/  LDL.LU.64 R42, [R1+0x3160] ;  /* 0x00316000012a7983 */ /* 0x000ea20000300a00 */
[----:B------:R-:W-:Y:S01]  /*35650*/  IMAD R25, R25, 0x100, R61 ;  /* 0x0000010019197824 */ /* 0x000fe200078e023d */
[----:B------:R-:W-:-:S02]  /*35660*/  F2FP.F16.E5M2.UNPACK_B R24, R24 ;  /* 0x00000018ff18723e */ /* 0x000fc400020004ff */
[----:B------:R-:W-:Y:S02]  /*35670*/  F2FP.F16.E5M2.UNPACK_B R26, R26 ;  /* 0x0000001aff1a723e */ /* 0x000fe400020004ff */
[----:B------:R-:W-:Y:S01]  /*35680*/  F2FP.F16.E5M2.UNPACK_B R27, R27 ;  /* 0x0000001bff1b723e */ /* 0x000fe200020004ff */
[----:B------:R-:W3:Y:S01]  /*35690*/  LDL.LU.64 R40, [R1+0x3158] ;  /* 0x0031580001287983 */ /* 0x000ee20000300a00 */
[----:B------:R-:W-:-:S03]  /*356a0*/  F2FP.F16.E5M2.UNPACK_B R25, R25 ;  /* 0x00000019ff19723e */ /* 0x000fc600020004ff */
[----:B------:R0:W-:Y:S04]  /*356b0*/  STL.64 [R1+0x2a0], R28 ;  /* 0x0002a01c01007387 */ /* 0x0001e80000100a00 */
[----:B------:R1:W-:Y:S04]  /*356c0*/  STL.64 [R1+0x2a8], R30 ;  /* 0x0002a81e01007387 */ /* 0x0003e80000100a00 */
[----:B0-----:R-:W4:Y:S04]  /*356d0*/  LDL.LU R28, [R1+0xf60] ;  /* 0x000f6000011c7983 */ /* 0x001f280000300800 */
[----:B------:R-:W4:Y:S04]  /*356e0*/  LDL.LU R29, [R1+0xf64] ;  /* 0x000f6400011d7983 */ /* 0x000f280000300800 */
[----:B-1----:R-:W4:Y:S04]  /*356f0*/  LDL.LU R30, [R1+0xf68] ;  /* 0x000f6800011e7983 */ /* 0x002f280000300800 */
[----:B------:R-:W4:Y:S01]  /*35700*/  LDL.LU R31, [R1+0xf6c] ;  /* 0x000f6c00011f7983 */ /* 0x000f220000300800 */
[----:B--2---:R-:W-:-:S15]  /*35710*/  HMMA.16816.F32 R36, R24, R42, R36 ;  /* 0x0000002a1824723c */ /* 0x004fde0000001824 */
[----:B------:R-:W-:-:S08]  /*35720*/  NOP ;  /* 0x0000000000007918 */ /* 0x000fd00000000000 */
[----:B------:R-:W-:Y:S04]  /*35730*/  STL.64 [R1+0xf70], R36 ;  /* 0x000f702401007387 */ /* 0x000fe80000100a00 */
[----:B------:R0:W-:Y:S04]  /*35740*/  STL.64 [R1+0xf78], R38 ;  /* 0x000f782601007387 */ /* 0x0001e80000100a00 */
[----:B0-----:R-:W4:Y:S04]  /*35750*/  LDL.LU.64 R38, [R1+0x3150] ;  /* 0x0031500001267983 */ /* 0x001f280000300a00 */
[----:B------:R-:W2:Y:S04]  /*35760*/  LDL.LU.64 R36, [R1+0x3148] ;  /* 0x0031480001247983 */ /* 0x000ea80000300a00 */
[----:B------:R-:W-:Y:S04]  /*35770*/  STL.64 [R1+0x30e8], R42 ;  /* 0x0030e82a01007387 */ /* 0x000fe80000100a00 */
[----:B---3--:R-:W-:Y:S01]  /*35780*/  STL.64 [R1+0x30e0], R40 ;  /* 0x0030e02801007387 */ /* 0x008fe20000100a00 */
[C---:B------:R-:W-:Y:S06]  /*35790*/  HMMA.16816.F32 R12, R24.reuse, R34, R12 ;  /* 0x00000022180c723c */ /* 0x040fec000000180c */
[C---:B----4-:R-:W-:Y:S06]  /*357a0*/  HMMA.16816.F32 R28, R24.reuse, R38, R28 ;  /* 0x00000026181c723c */ /* 0x050fec000000181c */
[----:B--2---:R-:W-:Y:S01]  /*357b0*/  HMMA.16816.F32 R4, R24, R36, R4 ;  /* 0x000000241804723c */ /* 0x004fe20000001804 */
[----:B------:R-:W-:-:S15]  /*357c0*/  STL.64 [R1+0x3110], R38 ;  /* 0x0031102601007387 */ /* 0x000fde0000100a00 */
[----:B------:R-:W-:-:S01]  /*357d0*/  NOP ;  /* 0x0000000000007918 */ /* 0x000fc20000000000 */
        /* <DEDUP_REMOVED lines=8> */
[----:B------:R0:W-:Y:S04]  /*35860*/  STL.64 [R1+0xf48], R14 ;  /* 0x000f480e01007387 */ /* 0x0001e80000100a00 */
[----:B------:R-:W-:Y:S01]  /*35870*/  STL.64 [R1+0x3118], R32 ;  /* 0x0031182001007387 */ /* 0x000fe20000100a00 */
[C---:B0-----:R-:W-:Y:S08]  /*35880*/  HMMA.16816.F32 R12, R24.reuse, R22, R52 ;  /* 0x00000016180c723c */ /* 0x041ff00000001834 */
[----:B------:R-:W-:Y:S04]  /*35890*/  STL.64 [R1+0xf30], R4 ;  /* 0x000f300401007387 */ /* 0x000fe80000100a00 */
[----:B------:R0:W-:Y:S02]  /*358a0*/  STL.64 [R1+0xf38], R6 ;  /* 0x000f380601007387 */ /* 0x0001e40000100a00 */
[C---:B0-----:R-:W-:Y:S02]  /*358b0*/  HMMA.16816.F32 R4, R24.reuse, R20, R48 ;  /* 0x000000141804723c */ /* 0x041fe40000001830 */
[----:B------:R-:W-:Y:S07]  /*358c0*/  STL.64 [R1+0x3130], R22 ;  /* 0x0031301601007387 */ /* 0x000fee0000100a00 */
[----:B------:R-:W-:Y:S04]  /*358d0*/  STL.64 [R1+0xf20], R12 ;  /* 0x000f200c01007387 */ /* 0x000fe80000100a00 */
[----:B------:R-:W-:Y:S04]  /*358e0*/  STL.64 [R1+0xf28], R14 ;  /* 0x000f280e01007387 */ /* 0x000fe80000100a00 */
[----:B------:R-:W-:Y:S06]  /*358f0*/  STL.64 [R1+0x3128], R20 ;  /* 0x0031281401007387 */ /* 0x000fec0000100a00 */
[----:B------:R-:W-:Y:S04]  /*35900*/  STL.64 [R1+0xf10], R4 ;  /* 0x000f100401007387 */ /* 0x000fe80000100a00 */
[----:B------:R0:W-:Y:S04]  /*35910*/  STL.64 [R1+0xf18], R6 ;  /* 0x000f180601007387 */ /* 0x0001e80000100a00 */
[----:B------:R-:W2:Y:S01]  /*35920*/  LDL.LU R48, [R1+0xe50] ;  /* 0x000e500001307983 */ /* 0x000ea20000300800 */
[----:B0-----:R-:W-:-:S15]  /*35930*/  HMMA.16816.F32 R4, R24, R18, R44 ;  /* 0x000000121804723c */ /* 0x001fde000000182c */
[----:B------:R-:W-:-:S08]  /*35940*/  NOP ;  /* 0x0000000000007918 */ /* 0x000fd00000000000 */
[----:B------:R0:W-:Y:S04]  /*35950*/  STL.64 [R1+0xf00], R4 ;  /* 0x000f000401007387 */ /* 0x0001e80000100a00 */
[----:B------:R1:W-:Y:S04]  /*35960*/  STL.64 [R1+0xf08], R6 ;  /* 0x000f080601007387 */ /* 0x0003e80000100a00 */
[----:B------:R-:W2:Y:S04]  /*35970*/  LDL.LU R49, [R1+0xe54] ;  /* 0x000e540001317983 */ /* 0x000ea80000300800 */
[----:B------:R-:W2:Y:S04]  /*35980*/  LDL.LU R50, [R1+0xe58] ;  /* 0x000e580001327983 */ /* 0x000ea80000300800 */
[----:B------:R-:W2:Y:S04]  /*35990*/  LDL.LU R51, [R1+0xe5c] ;  /* 0x000e5c0001337983 */ /* 0x000ea80000300800 */
        /* <DEDUP_REMOVED lines=8> */
[----:B------:R-:W2:Y:S04]  /*35a20*/  LDL.LU R12, [R1+0xef0] ;  /* 0x000ef000010c7983 */ /* 0x000ea80000300800 */
        /* <DEDUP_REMOVED lines=35> */
[----:B--2---:R-:W-:-:S15]  /*35c60*/  HMMA.16816.F32 R12, R24, R16, R12 ;  /* 0x00000010180c723c */ /* 0x004fde000000180c */
[----:B------:R-:W-:-:S08]  /*35c70*/  NOP ;  /* 0x0000000000007918 */ /* 0x000fd00000000000 */
[----:B------:R-:W-:Y:S04]  /*35c80*/  STL.64 [R1+0xef0], R12 ;  /* 0x000ef00c01007387 */ /* 0x000fe80000100a00 */
[----:B------:R0:W-:Y:S04]  /*35c90*/  STL.64 [R1+0xef8], R14 ;  /* 0x000ef80e01007387 */ /* 0x0001e80000100a00 */
[----:B0-----:R-:W2:Y:S04]  /*35ca0*/  LDL.LU.64 R14, [R1+0x3140] ;  /* 0x00314000010e7983 */ /* 0x001ea80000300a00 */
[----:B------:R-:W2:Y:S01]  /*35cb0*/  LDL.LU.64 R12, [R1+0x3138] ;  /* 0x00313800010c7983 */ /* 0x000ea20000300a00 */
[C---:B---3--:R-:W-:Y:S03]  /*35cc0*/  HMMA.16816.F32 R36, R24.reuse, R10, R36 ;  /* 0x0000000a1824723c */ /* 0x048fe60000001824 */
[----:B------:R-:W-:Y:S04]  /*35cd0*/  STL.64 [R1+0x30c8], R18 ;  /* 0x0030c81201007387 */ /* 0x000fe80000100a00 */
[----:B------:R0:W-:Y:S04]  /*35ce0*/  STL.64 [R1+0x30c0], R16 ;  /* 0x0030c01001007387 */ /* 0x0001e80000100a00 */
[----:B0-----:R-:W3:Y:S04]  /*35cf0*/  LDL.LU R16, [R1+0xe80] ;  /* 0x000e800001107983 */ /* 0x001ee80000300800 */
[----:B------:R-:W3:Y:S04]  /*35d00*/  LDL.LU R17, [R1+0xe84] ;  /* 0x000e840001117983 */ /* 0x000ee80000300800 */
[----:B------:R-:W3:Y:S04]  /*35d10*/  LDL.LU R18, [R1+0xe88] ;  /* 0x000e880001127983 */ /* 0x000ee80000300800 */
[----:B------:R-:W3:Y:S01]  /*35d20*/  LDL.LU R19, [R1+0xe8c] ;  /* 0x000e8c0001137983 */ /* 0x000ee20000300800 */
[----:B----4-:R-:W-:Y:S01]  /*35d30*/  IMAD R28, R28, 0x100, R9 ;  /* 0x000001001c1c7824 */ /* 0x010fe200078e0209 */
[C---:B--2---:R-:W-:Y:S06]  /*35d40*/  HMMA.16816.F32 R20, R24.reuse, R14, R20 ;  /* 0x0000000e1814723c */ /* 0x044fec0000001814 */
[----:B------:R-:W-:-:S15]  /*35d50*/  HMMA.16816.F32 R32, R24, R12, R32 ;  /* 0x0000000c1820723c */ /* 0x000fde0000001820 */
[----:B------:R-:W-:-:S02]  /*35d60*/  NOP ;  /* 0x0000000000007918 */ /* 0x000fc40000000000 */
[----:B------:R-:W-:Y:S04]  /*35d70*/  STL.64 [R1+0xee0], R20 ;  /* 0x000ee01401007387 */ /* 0x000fe80000100a00 */
[----:B------:R0:W-:Y:S04]  /*35d80*/  STL.64 [R1+0xee8], R22 ;  /* 0x000ee81601007387 */ /* 0x0001e80000100a00 */
[----:B0-----:R-:W2:Y:S04]  /*35d90*/  LDL.LU.64 R22, [R1+0x3130] ;  /* 0x0031300001167983 */ /* 0x001ea80000300a00 */
[----:B------:R-:W4:Y:S04]  /*35da0*/  LDL.LU.64 R20, [R1+0x3128] ;  /* 0x0031280001147983 */ /* 0x000f280000300a00 */
[----:B------:R-:W-:Y:S04]  /*35db0*/  STL.64 [R1+0xed0], R32 ;  /* 0x000ed02001007387 */ /* 0x000fe80000100a00 */
[----:B------:R0:W-:Y:S04]  /*35dc0*/  STL.64 [R1+0xed8], R34 ;  /* 0x000ed82201007387 */ /* 0x0001e80000100a00 */
[----:B0-----:R-:W2:Y:S04]  /*35dd0*/  LDL.LU.64 R34, [R1+0x3120] ;  /* 0x0031200001227983 */ /* 0x001ea80000300a00 */
[----:B------:R-:W4:Y:S04]  /*35de0*/  LDL.LU.64 R32, [R1+0x3118] ;  /* 0x0031180001207983 */ /* 0x000f280000300a00 */
[----:B------:R-:W-:Y:S04]  /*35df0*/  STL.64 [R1+0x30a8], R14 ;  /* 0x0030a80e01007387 */ /* 0x000fe80000100a00 */
[----:B------:R0:W-:Y:S04]  /*35e00*/  STL.64 [R1+0x30a0], R12 ;  /* 0x0030a00c01007387 */ /* 0x0001e80000100a00 */
[----:B0-----:R-:W3:Y:S04]  /*35e10*/  LDL.LU R12, [R1+0x290] ;  /* 0x00029000010c7983 */ /* 0x001ee80000300800 */
[----:B------:R-:W3:Y:S04]  /*35e20*/  LDL.LU R13, [R1+0x294] ;  /* 0x00029400010d7983 */ /* 0x000ee80000300800 */
[----:B------:R-:W3:Y:S04]  /*35e30*/  LDL.LU R14, [R1+0x298] ;  /* 0x00029800010e7983 */ /* 0x000ee80000300800 */
[----:B------:R-:W3:Y:S04]  /*35e40*/  LDL.LU R15, [R1+0x29c] ;  /* 0x00029c00010f7983 */ /* 0x000ee80000300800 */
[----:B------:R-:W-:Y:S04]  /*35e50*/  STL.64 [R1+0xec0], R36 ;  /* 0x000ec02401007387 */ /* 0x000fe80000100a00 */
[----:B------:R0:W-:Y:S04]  /*35e60*/  STL.64 [R1+0xec8], R38 ;  /* 0x000ec82601007387 */ /* 0x0001e80000100a00 */
[----:B0-----:R-:W2:Y:S04]  /*35e70*/  LDL.LU.64 R38, [R1+0x3110] ;  /* 0x0031100001267983 */ /* 0x001ea80000300a00 */
[----:B------:R-:W4:Y:S04]  /*35e80*/  LDL.LU.64 R36, [R1+0x3108] ;  /* 0x0031080001247983 */ /* 0x000f280000300a00 */
[----:B------:R-:W3:Y:S02]  /*35e90*/  LDL.LU R9, [R1+0x3100] ;  /* 0x0031000001097983 */ /* 0x000ee40000300800 */
        /* <DEDUP_REMOVED lines=8> */
[----:B0-----:R-:W2:Y:S04]  /*35f20*/  LDL.LU R8, [R1+0xe90] ;  /* 0x000e900001087983 */ /* 0x001ea80000300800 */
[----:B------:R-:W2:Y:S04]  /*35f30*/  LDL.LU R9, [R1+0xe94] ;  /* 0x000e940001097983 */ /* 0x000ea80000300800 */
[----:B------:R-:W2:Y:S04]  /*35f40*/  LDL.LU R10, [R1+0xe98] ;  /* 0x000e9800010a7983 */ /* 0x000ea80000300800 */
[----:B------:R-:W2:Y:S01]  /*35f50*/  LDL.LU R11, [R1+0xe9c] ;  /* 0x000e9c00010b7983 */ /* 0x000ea20000300800 */
[----:B---3--:R-:W-:-:S15]  /*35f60*/  HMMA.16816.F32 R40, R24, R6, R40 ;  /* 0x000000061828723c */ /* 0x008fde0000001828 */
[----:B------:R-:W-:-:S08]  /*35f70*/  NOP ;  /* 0x0000000000007918 */ /* 0x000fd00000000000 */
[----:B------:R-:W-:Y:S04]  /*35f80*/  STL.64 [R1+0xea0], R40 ;  /* 0x000ea02801007387 */ /* 0x000fe80000100a00 */
[----:B------:R0:W-:Y:S04]  /*35f90*/  STL.64 [R1+0xea8], R42 ;  /* 0x000ea82a01007387 */ /* 0x0001e80000100a00 */
[----:B0-----:R-:W3:Y:S04]  /*35fa0*/  LDL.LU.64 R42, [R1+0x30e8] ;  /* 0x0030e800012a7983 */ /* 0x001ee80000300a00 */
[----:B------:R-:W3:Y:S01]  /*35fb0*/  LDL.LU.64 R40, [R1+0x30e0] ;  /* 0x0030e00001287983 */ /* 0x000ee20000300a00 */
[----:B--2---:R-:W-:Y:S03]  /*35fc0*/  HMMA.16816.F32 R8, R24, R4, R8 ;  /* 0x000000041808723c */ /* 0x004fe60000001808 */
[----:B------:R-:W-:Y:S04]  /*35fd0*/  STL.64 [R1+0x30d8], R6 ;  /* 0x0030d80601007387 */ /* 0x000fe80000100a00 */
[----:B------:R0:W-:Y:S01]  /*35fe0*/  STL.64 [R1+0x30d0], R4 ;  /* 0x0030d00401007387 */ /* 0x0001e20000100a00 */
[----:B------:R-:W-:-:S02]  /*35ff0*/  IMAD R29, R30, 0x100, R29 ;  /* 0x000001001e1d7824 */ /* 0x000fc400078e021d */
[----:B------:R-:W-:Y:S02]  /*36000*/  IMAD R30, R61, 0x100, R31 ;  /* 0x000001003d1e7824 */ /* 0x000fe400078e021f */
[----:B------:R-:W-:Y:S01]  /*36010*/  IMAD R31, R60, 0x100, R0 ;  /* 0x000001003c1f7824 */ /* 0x000fe200078e0200 */
[----:B0-----:R-:W-:Y:S01]  /*36020*/  HMMA.16816.F32 R4, R24, R2, R12 ;  /* 0x000000021804723c */ /* 0x001fe2000000180c */
[----:B------:R-:W-:Y:S02]  /*36030*/  F2FP.F16.E5M2.UNPACK_B R28, R28 ;  /* 0x0000001cff1c723e */ /* 0x000fe400020004ff */
[----:B------:R-:W-:Y:S02]  /*36040*/  F2FP.F16.E5M2.UNPACK_B R29, R29 ;  /* 0x0000001dff1d723e */ /* 0x000fe400020004ff */
[----:B------:R-:W-:Y:S02]  /*36050*/  F2FP.F16.E5M2.UNPACK_B R30, R30 ;  /* 0x0000001eff1e723e */ /* 0x000fe400020004ff */
[----:B------:R-:W-:-:S03]  /*36060*/  F2FP.F16.E5M2.UNPACK_B R31, R31 ;  /* 0x0000001fff1f723e */ /* 0x000fc600020004ff */
[----:B------:R-:W-:Y:S04]  /*36070*/  STL.64 [R1+0xe90], R8 ;  /* 0x000e900801007387 */ /* 0x000fe80000100a00 */
[----:B------:R0:W-:Y:S02]  /*36080*/  STL.64 [R1+0xe98], R10 ;  /* 0x000e980a01007387 */ /* 0x0001e40000100a00 */
[C---:B0-----:R-:W-:Y:S07]  /*36090*/  HMMA.16816.F32 R8, R28.reuse, R38, R56 ;  /* 0x000000261c08723c */ /* 0x041fee0000001838 */
[----:B------:R-:W-:Y:S04]  /*360a0*/  STL.64 [R1+0x290], R4 ;  /* 0x0002900401007387 */ /* 0x000fe80000100a00 */
[----:B------:R4:W-:Y:S02]  /*360b0*/  STL.64 [R1+0x298], R6 ;  /* 0x0002980601007387 */ /* 0x0009e40000100a00 */
[C---:B----4-:R-:W-:Y:S06]  /*360c0*/  HMMA.16816.F32 R4, R28.reuse, R36, R52 ;  /* 0x000000241c04723c */ /* 0x050fec0000001834 */
[----:B---3--:R-:W-:-:S15]  /*360d0*/  HMMA.16816.F32 R12, R28, R42, R16 ;  /* 0x0000002a1c0c723c */ /* 0x008fde0000001810 */
[----:B------:R-:W-:-:S08]  /*360e0*/  NOP ;  /* 0x0000000000007918 */ /* 0x000fd00000000000 */
[----:B------:R-:W-:Y:S04]  /*360f0*/  STL.64 [R1+0xe80], R12 ;  /* 0x000e800c01007387 */ /* 0x000fe80000100a00 */
[----:B------:R-:W-:Y:S04]  /*36100*/  STL.64 [R1+0xe88], R14 ;  /* 0x000e880e01007387 */ /* 0x000fe80000100a00 */
[----:B------:R-:W-:Y:S04]  /*36110*/  STL.64 [R1+0x3098], R38 ;  /* 0x0030982601007387 */ /* 0x000fe80000100a00 */
[----:B------:R-:W-:Y:S04]  /*36120*/  STL.64 [R1+0xe70], R8 ;  /* 0x000e700801007387 */ /* 0x000fe80000100a00 */
[----:B------:R0:W-:Y:S04]  /*36130*/  STL.64 [R1+0xe78], R10 ;  /* 0x000e780a01007387 */ /* 0x0001e80000100a00 */
[----:B------:R-:W-:Y:S04]  /*36140*/  STL.64 [R1+0x3090], R36 ;  /* 0x0030902401007387 */ /* 0x000fe80000100a00 */
[----:B------:R-:W-:Y:S04]  /*36150*/  STL.64 [R1+0xe60], R4 ;  /* 0x000e600401007387 */ /* 0x000fe80000100a00 */
[----:B------:R1:W-:Y:S01]  /*36160*/  STL.64 [R1+0xe68], R6 ;  /* 0x000e680601007387 */ /* 0x0003e20000100a00 */
[C---:B0-----:R-:W-:Y:S06]  /*36170*/  HMMA.16816.F32 R8, R28.reuse, R34, R48 ;  /* 0x000000221c08723c */ /* 0x041fec0000001830 */
[----:B-1----:R-:W-:Y:S01]  /*36180*/  HMMA.16816.F32 R4, R28, R32, R44 ;  /* 0x000000201c04723c */ /* 0x002fe2000000182c */
[----:B------:R-:W2:-:S15]  /*36190*/  LDL.LU R36, [R1+0xdc0] ;  /* 0x000dc00001247983 */ /* 0x000e9e0000300800 */
[----:B------:R-:W-:-:S01]  /*361a0*/  NOP ;  /* 0x0000000000007918 */ /* 0x000fc20000000000 */
[----:B------:R-:W-:Y:S04]  /*361b0*/  STL.64 [R1+0xe50], R8 ;  /* 0x000e500801007387 */ /* 0x000fe80000100a00 */
[----:B------:R-:W-:Y:S04]  /*361c0*/  STL.64 [R1+0xe58], R10 ;  /* 0x000e580a01007387 */ /* 0x000fe80000100a00 */
        /* <DEDUP_REMOVED lines=13> */
[----:B0-----:R-:W2:Y:S04]  /*362a0*/  LDL.LU R4, [R1+0xe30] ;  /* 0x000e300001047983 */ /* 0x001ea80000300800 */
[----:B------:R-:W2:Y:S04]  /*362b0*/  LDL.LU R5, [R1+0xe34] ;  /* 0x000e340001057983 */ /* 0x000ea80000300800 */
[----:B-1----:R-:W2:Y:S04]  /*362c0*/  LDL.LU R6, [R1+0xe38] ;  /* 0x000e380001067983 */ /* 0x002ea80000300800 */
[----:B------:R-:W2:Y:S04]  /*362d0*/  LDL.LU R7, [R1+0xe3c] ;  /* 0x000e3c0001077983 */ /* 0x000ea80000300800 */
        /* <DEDUP_REMOVED lines=24> */
[----:B------:R-:W-:Y:S04]  /*36460*/  STL.64 [R1+0x3078], R34 ;  /* 0x0030782201007387 */ /* 0x000fe80000100a00 */
[----:B------:R0:W-:Y:S04]  /*36470*/  STL.64 [R1+0x3070], R32 ;  /* 0x0030702001007387 */ /* 0x0001e80000100a00 */
[----:B0-----:R-:W3:Y:S04]  /*36480*/  LDL.LU R32, [R1+0xdd0] ;  /* 0x000dd00001207983 */ /* 0x001ee80000300800 */
[----:B------:R-:W3:Y:S04]  /*36490*/  LDL.LU R33, [R1+0xdd4] ;  /* 0x000dd40001217983 */ /* 0x000ee80000300800 */
[----:B------:R-:W3:Y:S04]  /*364a0*/  LDL.LU R34, [R1+0xdd8] ;  /* 0x000dd80001227983 */ /* 0x000ee80000300800 */
[----:B------:R-:W3:Y:S01]  /*364b0*/  LDL.LU R35, [R1+0xddc] ;  /* 0x000ddc0001237983 */ /* 0x000ee20000300800 */
[C---:B----4-:R-:W-:Y:S06]  /*364c0*/  HMMA.16816.F32 R16, R28.reuse, R20, R16 ;  /* 0x000000141c10723c */ /* 0x050fec0000001810 */
[----:B--2---:R-:W-:-:S15]  /*364d0*/  HMMA.16816.F32 R4, R28, R22, R4 ;  /* 0x000000161c04723c */ /* 0x004fde0000001804 */
[----:B------:R-:W-:-:S08]  /*364e0*/  NOP ;  /* 0x0000000000007918 */ /* 0x000fd00000000000 */
        /* <DEDUP_REMOVED lines=10> */
[----:B0-----:R-:W4:Y:S04]  /*36590*/  LDL.LU R20, [R1+0xde0] ;  /* 0x000de00001147983 */ /* 0x001f280000300800 */
[----:B------:R-:W4:Y:S04]  /*365a0*/  LDL.LU R21, [R1+0xde4] ;  /* 0x000de40001157983 */ /* 0x000f280000300800 */
[----:B------:R-:W4:Y:S04]  /*365b0*/  LDL.LU R22, [R1+0xde8] ;  /* 0x000de80001167983 */ /* 0x000f280000300800 */
[----:B------:R-:W4:Y:S01]  /*365c0*/  LDL.LU R23, [R1+0xdec] ;  /* 0x000dec0001177983 */ /* 0x000f220000300800 */
        /* <DEDUP_REMOVED lines=13> */
[----:B0-----:R-:W4:Y:S04]  /*366a0*/  LDL.LU R16, [R1+0xdf0] ;  /* 0x000df00001107983 */ /* 0x001f280000300800 */
[----:B------:R-:W4:Y:S04]  /*366b0*/  LDL.LU R17, [R1+0xdf4] ;  /* 0x000df40001117983 */ /* 0x000f280000300800 */
[----:B------:R-:W4:Y:S04]  /*366c0*/  LDL.LU R18, [R1+0xdf8] ;  /* 0x000df80001127983 */ /* 0x000f280000300800 */
[----:B------:R-:W4:Y:S01]  /*366d0*/  LDL.LU R19, [R1+0xdfc] ;  /* 0x000dfc0001137983 */ /* 0x000f220000300800 */
[----:B------:R-:W-:-:S02]  /*366e0*/  IMAD R26, R61, 0x100, R56 ;  /* 0x000001003d1a7824 */ /* 0x000fc400078e0238 */
[----:B------:R-:W-:Y:S02]  /*366f0*/  IMAD R25, R57, 0x100, R58 ;  /* 0x0000010039197824 */ /* 0x000fe400078e023a */
[----:B------:R-:W-:Y:S01]  /*36700*/  IMAD R24, R59, 0x100, R27 ;  /* 0x000001003b187824 */ /* 0x000fe200078e021b */
[----:B----4-:R-:W-:-:S15]  /*36710*/  HMMA.16816.F32 R16, R28, R14, R16 ;  /* 0x0000000e1c10723c */ /* 0x010fde0000001810 */
[----:B------:R-:W-:-:S08]  /*36720*/  NOP ;  /* 0x0000000000007918 */ /* 0x000fd00000000000 */
[----:B------:R-:W-:Y:S04]  /*36730*/  STL.64 [R1+0xdf0], R16 ;  /* 0x000df01001007387 */ /* 0x000fe80000100a00 */
[----:B------:R0:W-:Y:S04]  /*36740*/  STL.64 [R1+0xdf8], R18 ;  /* 0x000df81201007387 */ /* 0x0001e80000100a00 */
[----:B------:R-:W-:Y:S04]  /*36750*/  STL.64 [R1+0x3048], R14 ;  /* 0x0030480e01007387 */ /* 0x000fe80000100a00 */
[----:B--2---:R1:W-:Y:S01]  /*36760*/  STL.64 [R1+0x3040], R12 ;  /* 0x0030400c01007387 */ /* 0x0043e20000100a00 */
[C---:B0-----:R-:W-:Y:S06]  /*36770*/  HMMA.16816.F32 R16, R28.reuse, R12, R20 ;  /* 0x0000000c1c10723c */ /* 0x041fec0000001814 */
[----:B-1----:R-:W-:-:S15]  /*36780*/  HMMA.16816.F32 R12, R28, R10, R32 ;  /* 0x0000000a1c0c723c */ /* 0x002fde0000001820 */
[----:B------:R-:W-:-:S02]  /*36790*/  NOP ;  /* 0x0000000000007918 */ /* 0x000fc40000000000 */
[----:B------:R-:W-:Y:S04]  /*367a0*/  STL.64 [R1+0xde0], R16 ;  /* 0x000de01001007387 */ /* 0x000fe80000100a00 */
[----:B------:R-:W-:Y:S04]  /*367b0*/  STL.64 [R1+0xde8], R18 ;  /* 0x000de81201007387 */ /* 0x000fe80000100a00 */
        /* <DEDUP_REMOVED lines=9> */
[----:B------:R-:W-:-:S15]  /*36850*/  HMMA.16816.F32 R8, R28, R4, R48 ;  /* 0x000000041c08723c */ /* 0x000fde0000001830 */
[----:B------:R-:W-:-:S02]  /*36860*/  NOP ;  /* 0x0000000000007918 */ /* 0x000fc40000000000 */
[----:B------:R-:W-:Y:S04]  /*36870*/  STL.64 [R1+0xdb0], R12 ;  /* 0x000db00c01007387 */ /* 0x000fe80000100a00 */
[----:B------:R-:W-:Y:S04]  /*36880*/  STL.64 [R1+0xdb8], R14 ;  /* 0x000db80e01007387 */ /* 0x000fe80000100a00 */
[----:B------:R-:W-:Y:S04]  /*36890*/  STL.64 [R1+0x3088], R6 ;  /* 0x0030880601007387 */ /* 0x000fe80000100a00 */
[----:B------:R0:W-:Y:S02]  /*368a0*/  STL.64 [R1+0x3080], R4 ;  /* 0x0030800401007387 */ /* 0x0001e40000100a00 */
[----:B0-----:R-:W-:Y:S02]  /*368b0*/  HMMA.16816.F32 R4, R28, R2, R44 ;  /* 0x000000021c04723c */ /* 0x001fe4000000182c */
[----:B------:R-:W-:Y:S04]  /*368c0*/  STL.64 [R1+0xda0], R8 ;  /* 0x000da00801007387 */ /* 0x000fe80000100a00 */
[----:B------:R-:W-:Y:S04]  /*368d0*/  STL.64 [R1+0xda8], R10 ;  /* 0x000da80a01007387 */ /* 0x000fe80000100a00 */
[----:B------:R-:W2:-:S13]  /*368e0*/  LDL.LU R56, [R1+0xce0] ;  /* 0x000ce00001387983 */ /* 0x000e9a0000300800 */
        /* <DEDUP_REMOVED lines=12> */
[----:B------:R-:W4:Y:S01]  /*369b0*/  LDL.LU R39, [R1+0xd9c] ;  /* 0x000d9c0001277983 */ /* 0x000f220000300800 */
[----:B------:R-:W-:-:S03]  /*369c0*/  IMAD R27, R60, 0x100, R0 ;  /* 0x000001003c1b7824 */ /* 0x000fc600078e0200 */
[----:B------:R-:W2:Y:S04]  /*369d0*/  LDL.LU R16, [R1+0xd30] ;  /* 0x000d300001107983 */ /* 0x000ea80000300800 */
[----:B------:R-:W2:Y:S01]  /*369e0*/  LDL.LU R17, [R1+0xd34] ;  /* 0x000d340001117983 */ /* 0x000ea20000300800 */
[----:B------:R-:W-:Y:S02]  /*369f0*/  F2FP.F16.E5M2.UNPACK_B R24, R24 ;  /* 0x00000018ff18723e */ /* 0x000fe400020004ff */
[----:B------:R-:W-:Y:S02]  /*36a00*/  F2FP.F16.E5M2.UNPACK_B R25, R25 ;  /* 0x00000019ff19723e */ /* 0x000fe400020004ff */
[----:B------:R-:W-:Y:S02]  /*36a10*/  F2FP.F16.E5M2.UNPACK_B R26, R26 ;  /* 0x0000001aff1a723e */ /* 0x000fe400020004ff */
[----:B------:R-:W-:Y:S01]  /*36a20*/  F2FP.F16.E5M2.UNPACK_B R27, R27 ;  /* 0x0000001bff1b723e */ /* 0x000fe200020004ff */
[----:B------:R-:W2:Y:S04]  /*36a30*/  LDL.LU R18, [R1+0xd38] ;  /* 0x000d380001127983 */ /* 0x000ea80000300800 */
[----:B------:R-:W2:Y:S04]  /*36a40*/  LDL.LU R19, [R1+0xd3c] ;  /* 0x000d3c0001137983 */ /* 0x000ea80000300800 */
[----:B------:R-:W3:Y:S04]  /*36a50*/  LDL.LU R32, [R1+0xd70] ;  /* 0x000d700001207983 */ /* 0x000ee80000300800 */
[----:B------:R-:W3:Y:S04]  /*36a60*/  LDL.LU R33, [R1+0xd74] ;  /* 0x000d740001217983 */ /* 0x000ee80000300800 */
[----:B------:R-:W3:Y:S04]  /*36a70*/  LDL.LU R34, [R1+0xd78] ;  /* 0x000d780001227983 */ /* 0x000ee80000300800 */
[----:B------:R-:W3:Y:S04]  /*36a80*/  LDL.LU R35, [R1+0xd7c] ;  /* 0x000d7c0001237983 */ /* 0x000ee80000300800 */
        /* <DEDUP_REMOVED lines=23> */
[----:B------:R-:W3:Y:S01]  /*36c00*/  LDL.LU R51, [R1+0xcdc] ;  /* 0x000cdc0001337983 */ /* 0x000ee20000300800 */
[----:B----4-:R-:W-:-:S15]  /*36c10*/  HMMA.16816.F32 R36, R24, R42, R36 ;  /* 0x0000002a1824723c */ /* 0x010fde0000001824 */
[----:B------:R-:W-:-:S08]  /*36c20*/  NOP ;  /* 0x0000000000007918 */ /* 0x000fd00000000000 */
[----:B------:R-:W-:Y:S04]  /*36c30*/  STL.64 [R1+0xd90], R36 ;  /* 0x000d902401007387 */ /* 0x000fe80000100a00 */
[----:B------:R0:W-:Y:S04]  /*36c40*/  STL.64 [R1+0xd98], R38 ;  /* 0x000d982601007387 */ /* 0x0001e80000100a00 */
[----:B0-----:R-:W2:Y:S04]  /*36c50*/  LDL.LU.64 R38, [R1+0x3098] ;  /* 0x0030980001267983 */ /* 0x001ea80000300a00 */
[----:B------:R-:W3:Y:S04]  /*36c60*/  LDL.LU.64 R36, [R1+0x3090] ;  /* 0x0030900001247983 */ /* 0x000ee80000300a00 */
[----:B------:R-:W4:Y:S04]  /*36c70*/  LDL.LU R46, [R1+0x1fe0] ;  /* 0x001fe000012e7983 */ /* 0x000f280000300800 */
[----:B------:R-:W4:Y:S04]  /*36c80*/  LDL.LU R61, [R1+0x1fdc] ;  /* 0x001fdc00013d7983 */ /* 0x000f280000300800 */
[----:B------:R-:W4:Y:S04]  /*36c90*/  LDL.LU R0, [R1+0x1fe8] ;  /* 0x001fe80001007983 */ /* 0x000f280000300800 */
[----:B------:R-:W4:Y:S04]  /*36ca0*/  LDL.LU R60, [R1+0x1fe4] ;  /* 0x001fe400013c7983 */ /* 0x000f280000300800 */
[----:B------:R-:W-:Y:S04]  /*36cb0*/  STL.64 [R1+0x3008], R42 ;  /* 0x0030082a01007387 */ /* 0x000fe80000100a00 */
[----:B------:R0:W-:Y:S04]  /*36cc0*/  STL.64 [R1+0x3000], R40 ;  /* 0x0030002801007387 */ /* 0x0001e80000100a00 */
[----:B0-----:R-:W4:Y:S04]  /*36cd0*/  LDL.LU R40, [R1+0xd00] ;  /* 0x000d000001287983 */ /* 0x001f280000300800 */
        /* <DEDUP_REMOVED lines=49> */
[----:B------:R2:W-:Y:S01]  /*36ff0*/  STL.64 [R1+0x2fc0], R20 ;  /* 0x002fc01401007387 */ /* 0x0005e20000100a00 */
        /* <DEDUP_REMOVED lines=9> */
[C---:B0-----:R-:W-:Y:S06]  /*37090*/  HMMA.16816.F32 R20, R24.reuse, R14, R40 ;  /* 0x0000000e1814723c */ /* 0x041fec0000001828 */
[----:B------:R-:W-:Y:S01]  /*370a0*/  STL.64 [R1+0x3018], R14 ;  /* 0x0030180e01007387 */ /* 0x000fe20000100a00 */
[----:B---3--:R-:W-:-:S15]  /*370b0*/  HMMA.16816.F32 R16, R24, R12, R28 ;  /* 0x0000000c1810723c */ /* 0x008fde000000181c */
        /* <DEDUP_REMOVED lines=9> */
[----:B------:R0:W-:Y:S02]  /*37150*/  STL.64 [R1+0xce8], R14 ;  /* 0x000ce80e01007387 */ /* 0x0001e40000100a00 */
[----:B0-----:R-:W-:Y:S06]  /*37160*/  HMMA.16816.F32 R12, R24, R8, R48 ;  /* 0x00000008180c723c */ /* 0x001fec0000001830 */
[----:B------:R-:W-:Y:S04]  /*37170*/  STL [R1+0x2fb8], R9 ;  /* 0x002fb80901007387 */ /* 0x000fe80000100800 */
[----:B------:R-:W-:-:S13]  /*37180*/  STL.64 [R1+0x3028], R10 ;  /* 0x0030280a01007387 */ /* 0x000fda0000100a00 */
[----:B------:R0:W-:Y:S04]  /*37190*/  STL.64 [R1+0xcd0], R12 ;  /* 0x000cd00c01007387 */ /* 0x0001e80000100a00 */
[----:B------:R1:W-:Y:S04]  /*371a0*/  STL.64 [R1+0xcd8], R14 ;  /* 0x000cd80e01007387 */ /* 0x0003e80000100a00 */
[----:B------:R2:W-:Y:S04]  /*371b0*/  STL [R1+0x3020], R8 ;  /* 0x0030200801007387 */ /* 0x0005e80000100800 */
        /* <DEDUP_REMOVED lines=8> */
[----:B0-----:R-:W3:Y:S04]  /*37240*/  LDL.LU R12, [R1+0xcb0] ;  /* 0x000cb000010c7983 */ /* 0x001ee80000300800 */
[----:B------:R-:W3:Y:S04]  /*37250*/  LDL.LU R13, [R1+0xcb4] ;  /* 0x000cb400010d7983 */ /* 0x000ee80000300800 */
[----:B-1----:R-:W3:Y:S04]  /*37260*/  LDL.LU R14, [R1+0xcb8] ;  /* 0x000cb800010e7983 */ /* 0x002ee80000300800 */
[----:B------:R-:W3:Y:S04]  /*37270*/  LDL.LU R15, [R1+0xcbc] ;  /* 0x000cbc00010f7983 */ /* 0x000ee80000300800 */
[----:B--2---:R-:W2:Y:S04]  /*37280*/  LDL.LU R8, [R1+0xcc0] ;  /* 0x000cc00001087983 */ /* 0x004ea80000300800 */
[----:B------:R-:W2:Y:S04]  /*37290*/  LDL.LU R9, [R1+0xcc4] ;  /* 0x000cc40001097983 */ /* 0x000ea80000300800 */
[----:B------:R-:W2:Y:S04]  /*372a0*/  LDL.LU R10, [R1+0xcc8] ;  /* 0x000cc800010a7983 */ /* 0x000ea80000300800 */
[----:B------:R-:W2:Y:S01]  /*372b0*/  LDL.LU R11, [R1+0xccc] ;  /* 0x000ccc00010b7983 */ /* 0x000ea20000300800 */
[----:B------:R-:W-:-:S03]  /*372c0*/  IMAD R28, R44, 0x100, R52 ;  /* 0x000001002c1c7824 */ /* 0x000fc600078e0234 */
        /* <DEDUP_REMOVED lines=20> */
[----:B------:R-:W-:-:S03]  /*37410*/  IMAD R29, R47, 0x100, R45 ;  /* 0x000001002f1d7824 */ /* 0x000fc600078e022d */
[----:B------:R-:W4:Y:S01]  /*37420*/  LDL.LU R44, [R1+0xbf0] ;  /* 0x000bf000012c7983 */ /* 0x000f220000300800 */
[----:B------:R-:W-:-:S03]  /*37430*/  IMAD R30, R61, 0x100, R46 ;  /* 0x000001003d1e7824 */ /* 0x000fc600078e022e */
[----:B------:R-:W4:Y:S04]  /*37440*/  LDL.LU R45, [R1+0xbf4] ;  /* 0x000bf400012d7983 */ /* 0x000f280000300800 */
[----:B------:R-:W4:Y:S04]  /*37450*/  LDL.LU R46, [R1+0xbf8] ;  /* 0x000bf800012e7983 */ /* 0x000f280000300800 */
[----:B------:R-:W4:Y:S04]  /*37460*/  LDL.LU R47, [R1+0xbfc] ;  /* 0x000bfc00012f7983 */ /* 0x000f280000300800 */
[----:B------:R-:W4:Y:S04]  /*37470*/  LDL.LU R20, [R1+0xc70] ;  /* 0x000c700001147983 */ /* 0x000f280000300800 */
[----:B------:R-:W4:Y:S04]  /*37480*/  LDL.LU R21, [R1+0xc74] ;  /* 0x000c740001157983 */ /* 0x000f280000300800 */
[----:B------:R-:W4:Y:S04]  /*37490*/  LDL.LU R22, [R1+0xc78] ;  /* 0x000c780001167983 */ /* 0x000f280000300800 */
[----:B------:R-:W4:Y:S01]  /*374a0*/  LDL.LU R23, [R1+0xc7c] ;  /* 0x000c7c0001177983 */ /* 0x000f220000300800 */
[C---:B---3--:R-:W-:Y:S06]  /*374b0*/  HMMA.16816.F32 R12, R24.reuse, R4, R12 ;  /* 0x00000004180c723c */ /* 0x048fec000000180c */
[----:B--2---:R-:W-:-:S15]  /*374c0*/  HMMA.16816.F32 R8, R24, R6, R8 ;  /* 0x000000061808723c */ /* 0x004fde0000001808 */
[----:B------:R-:W-:-:S08]  /*374d0*/  NOP ;  /* 0x0000000000007918 */ /* 0x000fd00000000000 */
[----:B------:R-:W-:Y:S04]  /*374e0*/  STL.64 [R1+0xcc0], R8 ;  /* 0x000cc00801007387 */ /* 0x000fe80000100a00 */
[----:B------:R0:W-:Y:S01]  /*374f0*/  STL.64 [R1+0xcc8], R10 ;  /* 0x000cc80a01007387 */ /* 0x0001e20000100a00 */
[----:B----4-:R-:W-:Y:S03]  /*37500*/  HMMA.16816.F32 R24, R24, R2, R40 ;  /* 0x000000021818723c */ /* 0x010fe60000001828 */
[----:B0-----:R-:W2:Y:S04]  /*37510*/  LDL.LU.64 R10, [R1+0x3028] ;  /* 0x00302800010a7983 */ /* 0x001ea80000300a00 */
[----:B------:R-:W3:Y:S04]  /*37520*/  LDL.LU R8, [R1+0x3020] ;  /* 0x0030200001087983 */ /* 0x000ee80000300800 */
        /* <DEDUP_REMOVED lines=9> */
[----:B------:R-:W3:Y:S04]  /*375c0*/  LDL.LU R7, [R1+0xc3c] ;  /* 0x000c3c0001077983 */ /* 0x000ee80000300800 */
[----:B------:R-:W4:Y:S01]  /*375d0*/  LDL.LU.64 R42, [R1+0x3008] ;  /* 0x00300800012a7983 */ /* 0x000f220000300a00 */
[----:B------:R-:W-:Y:S01]  /*375e0*/  IMAD R31, R60, 0x100, R0 ;  /* 0x000001003c1f7824 */ /* 0x000fe200078e0200 */
[----:B------:R-:W-:-:S02]  /*375f0*/  F2FP.F16.E5M2.UNPACK_B R28, R28 ;  /* 0x0000001cff1c723e */ /* 0x000fc400020004ff */
[----:B------:R-:W-:Y:S02]  /*37600*/  F2FP.F16.E5M2.UNPACK_B R29, R29 ;  /* 0x0000001dff1d723e */ /* 0x000fe400020004ff */
[----:B------:R-:W-:Y:S01]  /*37610*/  F2FP.F16.E5M2.UNPACK_B R30, R30 ;  /* 0x0000001eff1e723e */ /* 0x000fe200020004ff */
[----:B------:R-:W2:Y:S01]  /*37620*/  LDL.LU.64 R40, [R1+0x3000] ;  /* 0x0030000001287983 */ /* 0x000ea20000300a00 */
[----:B------:R-:W-:-:S03]  /*37630*/  F2FP.F16.E5M2.UNPACK_B R31, R31 ;  /* 0x0000001fff1f723e */ /* 0x000fc600020004ff */
[----:B------:R0:W-:Y:S04]  /*37640*/  STL.64 [R1+0x270], R24 ;  /* 0x0002701801007387 */ /* 0x0001e80000100a00 */
[----:B------:R1:W-:Y:S04]  /*37650*/  STL.64 [R1+0x278], R26 ;  /* 0x0002781a01007387 */ /* 0x0003e80000100a00 */
[----:B0-----:R-:W3:Y:S04]  /*37660*/  LDL.LU R24, [R1+0xc40] ;  /* 0x000c400001187983 */ /* 0x001ee80000300800 */
[----:B------:R-:W3:Y:S04]  /*37670*/  LDL.LU R25, [R1+0xc44] ;  /* 0x000c440001197983 */ /* 0x000ee80000300800 */
[----:B-1----:R-:W3:Y:S04]  /*37680*/  LDL.LU R26, [R1+0xc48] ;  /* 0x000c4800011a7983 */ /* 0x002ee80000300800 */
[----:B------:R-:W3:Y:S01]  /*37690*/  LDL.LU R27, [R1+0xc4c] ;  /* 0x000c4c00011b7983 */ /* 0x000ee20000300800 */
[----:B----4-:R-:W-:-:S15]  /*376a0*/  HMMA.16816.F32 R36, R28, R42, R36 ;  /* 0x0000002a1c24723c */ /* 0x010fde0000001824 */
[----:B------:R-:W-:-:S08]  /*376b0*/  NOP ;  /* 0x0000000000007918 */ /* 0x000fd00000000000 */
[----:B------:R-:W-:Y:S04]  /*376c0*/  STL.64 [R1+0xca0], R36 ;  /* 0x000ca02401007387 */ /* 0x000fe80000100a00 */
[----:B------:R0:W-:Y:S04]  /*376d0*/  STL.64 [R1+0xca8], R38 ;  /* 0x000ca82601007387 */ /* 0x0001e80000100a00 */
[----:B0-----:R-:W4:Y:S04]  /*376e0*/  LDL.LU.64 R38, [R1+0x2ff8] ;  /* 0x002ff80001267983 */ /* 0x001f280000300a00 */
[----:B------:R-:W3:Y:S04]  /*376f0*/  LDL.LU.64 R36, [R1+0x2ff0] ;  /* 0x002ff00001247983 */ /* 0x000ee80000300a00 */
[----:B------:R-:W-:Y:S04]  /*37700*/  STL.64 [R1+0x2f80], R42 ;  /* 0x002f802a01007387 */ /* 0x000fe80000100a00 */
[----:B--2---:R0:W-:Y:S04]  /*37710*/  STL.64 [R1+0x2f78], R40 ;  /* 0x002f782801007387 */ /* 0x0041e80000100a00 */
[----:B0-----:R-:W2:Y:S04]  /*37720*/  LDL.LU R40, [R1+0xc50] ;  /* 0x000c500001287983 */ /* 0x001ea80000300800 */
[----:B------:R-:W2:Y:S04]  /*37730*/  LDL.LU R41, [R1+0xc54] ;  /* 0x000c540001297983 */ /* 0x000ea80000300800 */
[----:B------:R-:W2:Y:S04]  /*37740*/  LDL.LU R42, [R1+0xc58] ;  /* 0x000c5800012a7983 */ /* 0x000ea80000300800 */
[----:B------:R-:W2:Y:S01]  /*37750*/  LDL.LU R43, [R1+0xc5c] ;  /* 0x000c5c00012b7983 */ /* 0x000ea20000300800 */
        /* <DEDUP_REMOVED lines=13> */
[----:B0-----:R-:W3:Y:S04]  /*37830*/  LDL.LU R36, [R1+0xc60] ;  /* 0x000c600001247983 */ /* 0x001ee80000300800 */
[----:B------:R-:W3:Y:S04]  /*37840*/  LDL.LU R37, [R1+0xc64] ;  /* 0x000c640001257983 */ /* 0x000ee80000300800 */
[----:B------:R-:W3:Y:S04]  /*37850*/  LDL.LU R38, [R1+0xc68] ;  /* 0x000c680001267983 */ /* 0x000ee80000300800 */
[----:B------:R-:W3:Y:S01]  /*37860*/  LDL.LU R39, [R1+0xc6c] ;  /* 0x000c6c0001277983 */ /* 0x000ee20000300800 */
        /* <DEDUP_REMOVED lines=8> */
[----:B------:R2:W-:Y:S01]  /*378f0*/  STL.64 [R1+0x2f88], R32 ;  /* 0x002f882001007387 */ /* 0x0005e20000100a00 */
[----:B------:R-:W-:-:S15]  /*37900*/  HMMA.16816.F32 R4, R28, R18, R4 ;  /* 0x000000121c04723c */ /* 0x000fde0000001804 */
[----:B------:R-:W-:Y:S04]  /*37910*/  STL.64 [R1+0xc60], R36 ;  /* 0x000c602401007387 */ /* 0x000fe80000100a00 */
[----:B------:R-:W-:Y:S01]  /*37920*/  STL.64 [R1+0xc68], R38 ;  /* 0x000c682601007387 */ /* 0x000fe20000100a00 */
[C---:B--2---:R-:W-:Y:S06]  /*37930*/  HMMA.16816.F32 R32, R28.reuse, R22, R40 ;  /* 0x000000161c20723c */ /* 0x044fec0000001828 */
[----:B----4-:R-:W-:Y:S01]  /*37940*/  HMMA.16816.F32 R24, R28, R20, R24 ;  /* 0x000000141c18723c */ /* 0x010fe20000001818 */
[----:B------:R-:W-:-:S15]  /*37950*/  STL.64 [R1+0x2fa0], R22 ;  /* 0x002fa01601007387 */ /* 0x000fde0000100a00 */
[----:B------:R-:W-:-:S01]  /*37960*/  NOP ;  /* 0x0000000000007918 */ /* 0x000fc20000000000 */
[----:B------:R-:W-:Y:S04]  /*37970*/  STL.64 [R1+0xc50], R32 ;  /* 0x000c502001007387 */ /* 0x000fe80000100a00 */
[----:B------:R-:W-:Y:S04]  /*37980*/  STL.64 [R1+0xc58], R34 ;  /* 0x000c582201007387 */ /* 0x000fe80000100a00 */
[----:B------:R-:W-:Y:S04]  /*37990*/  STL.64 [R1+0x2f98], R20 ;  /* 0x002f981401007387 */ /* 0x000fe80000100a00 */
[----:B------:R-:W-:Y:S04]  /*379a0*/  STL.64 [R1+0xc40], R24 ;  /* 0x000c401801007387 */ /* 0x000fe80000100a00 */
[----:B------:R0:W-:Y:S04]  /*379b0*/  STL.64 [R1+0xc48], R26 ;  /* 0x000c481a01007387 */ /* 0x0001e80000100a00 */
[----:B------:R-:W-:Y:S04]  /*379c0*/  STL.64 [R1+0xc30], R4 ;  /* 0x000c300401007387 */ /* 0x000fe80000100a00 */
[----:B------:R1:W-:Y:S01]  /*379d0*/  STL.64 [R1+0xc38], R6 ;  /* 0x000c380601007387 */ /* 0x0003e20000100a00 */
[C---:B0-----:R-:W-:Y:S06]  /*379e0*/  HMMA.16816.F32 R24, R28.reuse, R16, R56 ;  /* 0x000000101c18723c */ /* 0x041fec0000001838 */
[C---:B------:R-:W-:Y:S06]  /*379f0*/  HMMA.16816.F32 R20, R28.reuse, R14, R52 ;  /* 0x0000000e1c14723c */ /* 0x040fec0000001834 */
[C---:B-1----:R-:W-:Y:S11]  /*37a00*/  HMMA.16816.F32 R4, R28.reuse, R12, R48 ;  /* 0x0000000c1c04723c */ /* 0x042ff60000001830 */
        /* <DEDUP_REMOVED lines=20> */
[----:B0-----:R-:W4:Y:S04]  /*37b50*/  LDL.LU R4, [R1+0xbe0] ;  /* 0x000be00001047983 */ /* 0x001f280000300800 */
[----:B------:R-:W4:Y:S04]  /*37b60*/  LDL.LU R5, [R1+0xbe4] ;  /* 0x000be40001057983 */ /* 0x000f280000300800 */
[----:B-1----:R-:W4:Y:S04]  /*37b70*/  LDL.LU R6, [R1+0xbe8] ;  /* 0x000be80001067983 */ /* 0x002f280000300800 */
[----:B------:R-:W4:Y:S04]  /*37b80*/  LDL.LU R7, [R1+0xbec] ;  /* 0x000bec0001077983 */ /* 0x000f280000300800 */
[----:B------:R-:W2:Y:S04]  /*37b90*/  LDL.LU R9, [R1+0x1ff0] ;  /* 0x001ff00001097983 */ /* 0x000ea80000300800 */
        /* <DEDUP_REMOVED lines=35> */
[----:B--2---:R-:W-:-:S03]  /*37dd0*/  IMAD R24, R24, 0x100, R9 ;  /* 0x0000010018187824 */ /* 0x004fc600078e0209 */
[----:B------:R-:W4:Y:S02]  /*37de0*/  LDL.LU R9, [R1+0x2fb8] ;  /* 0x002fb80001097983 */ /* 0x000f240000300800 */
[----:B----4-:R-:W-:-:S15]  /*37df0*/  HMMA.16816.F32 R4, R28, R8, R4 ;  /* 0x000000081c04723c */ /* 0x010fde0000001804 */
[----:B------:R-:W-:-:S08]  /*37e00*/  NOP ;  /* 0x0000000000007918 */ /* 0x000fd00000000000 */
[----:B------:R-:W-:Y:S04]  /*37e10*/  STL.64 [R1+0xbe0], R4 ;  /* 0x000be00401007387 */ /* 0x000fe80000100a00 */
[----:B------:R0:W-:Y:S04]  /*37e20*/  STL.64 [R1+0xbe8], R6 ;  /* 0x000be80601007387 */ /* 0x0001e80000100a00 */
[----:B0-----:R-:W3:Y:S04]  /*37e30*/  LDL.LU.64 R6, [R1+0x2fb0] ;  /* 0x002fb00001067983 */ /* 0x001ee80000300a00 */
[----:B------:R-:W2:Y:S04]  /*37e40*/  LDL.LU.64 R4, [R1+0x2fa8] ;  /* 0x002fa80001047983 */ /* 0x000ea80000300a00 */
[----:B------:R-:W-:Y:S01]  /*37e50*/  STL [R1+0x2f20], R9 ;  /* 0x002f200901007387 */ /* 0x000fe20000100800 */
[C---:B---3--:R-:W-:Y:S06]  /*37e60*/  HMMA.16816.F32 R20, R28.reuse, R6, R20 ;  /* 0x000000061c14723c */ /* 0x048fec0000001814 */
[C---:B--2---:R-:W-:Y:S06]  /*37e70*/  HMMA.16816.F32 R32, R28.reuse, R4, R32 ;  /* 0x000000041c20723c */ /* 0x044fec0000001820 */
[----:B------:R-:W-:Y:S11]  /*37e80*/  HMMA.16816.F32 R28, R28, R2, R40 ;  /* 0x000000021c1c723c */ /* 0x000ff60000001828 */
        /* <DEDUP_REMOVED lines=15> */
[----:B------:R-:W-:-:S02]  /*37f80*/  IMAD R25, R26, 0x100, R25 ;  /* 0x000001001a197824 */ /* 0x000fc400078e0219 */
[----:B------:R-:W-:Y:S02]  /*37f90*/  IMAD R26, R61, 0x100, R27 ;  /* 0x000001003d1a7824 */ /* 0x000fe400078e021b */
[----:B------:R-:W-:Y:S01]  /*37fa0*/  IMAD R27, R60, 0x100, R0 ;  /* 0x000001003c1b7824 */ /* 0x000fe200078e0200 */
[----:B------:R-:W-:Y:S01]  /*37fb0*/  F2FP.F16.E5M2.UNPACK_B R24, R24 ;  /* 0x00000018ff18723e */ /* 0x000fe200020004ff */
[----:B------:R-:W2:Y:S01]  /*37fc0*/  LDL.LU.64 R40, [R1+0x2f78] ;  /* 0x002f780001287983 */ /* 0x000ea20000300a00 */
[----:B------:R-:W-:Y:S02]  /*37fd0*/  F2FP.F16.E5M2.UNPACK_B R25, R25 ;  /* 0x00000019ff19723e */ /* 0x000fe400020004ff */
[----:B------:R-:W-:Y:S02]  /*37fe0*/  F2FP.F16.E5M2.UNPACK_B R26, R26 ;  /* 0x0000001aff1a723e */ /* 0x000fe400020004ff */
[----:B------:R-:W-:Y:S01]  /*37ff0*/  F2FP.F16.E5M2.UNPACK_B R27, R27 ;  /* 0x0000001bff1b723e */ /* 0x000fe200020004ff */
        /* <DEDUP_REMOVED lines=10> */
[----:B0-----:R-:W3:Y:S04]  /*380a0*/  LDL.LU.64 R38, [R1+0x2f70] ;  /* 0x002f700001267983 */ /* 0x001ee80000300a00 */
[----:B------:R-:W4:Y:S04]  /*380b0*/  LDL.LU.64 R36, [R1+0x2f68] ;  /* 0x002f680001247983 */ /* 0x000f280000300a00 */
[----:B------:R-:W-:Y:S04]  /*380c0*/  STL.64 [R1+0x2f08], R42 ;  /* 0x002f082a01007387 */ /* 0x000fe80000100a00 */
[----:B--2---:R-:W-:Y:S01]  /*380d0*/  STL.64 [R1+0x2f00], R40 ;  /* 0x002f002801007387 */ /* 0x004fe20000100a00 */
[C---:B------:R-:W-:Y:S06]  /*380e0*/  HMMA.16816.F32 R12, R24.reuse, R34, R12 ;  /* 0x00000022180c723c */ /* 0x040fec000000180c */
[C---:B---3--:R-:W-:Y:S06]  /*380f0*/  HMMA.16816.F32 R28, R24.reuse, R38, R28 ;  /* 0x00000026181c723c */ /* 0x048fec000000181c */
[----:B----4-:R-:W-:Y:S01]  /*38100*/  HMMA.16816.F32 R4, R24, R36, R4 ;  /* 0x000000241804723c */ /* 0x010fe20000001804 */
        /* <DEDUP_REMOVED lines=952> */
[----:B------:R-:W2:Y:S01]  /*3bc90*/  LDL.LU R39, [R1+0x63c] ;  /* 0x00063c0001277983 */ /* 0x000ea20000300800 */
[----:B------:R-:W-:-:S03]  /*3bca0*/  IMAD R27, R60, 0x100, R0 ;  /* 0x000001003c1b7824 */ /* 0x000fc600078e0200 */
[----:B------:R-:W3:Y:S04]  /*3bcb0*/  LDL.LU R32, [R1+0x610] ;  /* 0x0006100001207983 */ /* 0x000ee80000300800 */
[----:B------:R-:W3:Y:S01]  /*3bcc0*/  LDL.LU R33, [R1+0x614] ;  /* 0x0006140001217983 */ /* 0x000ee20000300800 */
[----:B------:R-:W-:Y:S02]  /*3bcd0*/  F2FP.F16.E5M2.UNPACK_B R24, R24 ;  /* 0x00000018ff18723e */ /* 0x000fe400020004ff */
[----:B------:R-:W-:Y:S02]  /*3bce0*/  F2FP.F16.E5M2.UNPACK_B R25, R25 ;  /* 0x00000019ff19723e */ /* 0x000fe400020004ff */
[----:B------:R-:W-:Y:S02]  /*3bcf0*/  F2FP.F16.E5M2.UNPACK_B R26, R26 ;  /* 0x0000001aff1a723e */ /* 0x000fe400020004ff */
[----:B------:R-:W-:Y:S01]  /*3bd00*/  F2FP.F16.E5M2.UNPACK_B R27, R27 ;  /* 0x0000001bff1b723e */ /* 0x000fe200020004ff */
[----:B------:R-:W3:Y:S04]  /*3bd10*/  LDL.LU R34, [R1+0x618] ;  /* 0x0006180001227983 */ /* 0x000ee80000300800 */
[----:B------:R-:W3:Y:S04]  /*3bd20*/  LDL.LU R35, [R1+0x61c] ;  /* 0x00061c0001237983 */ /* 0x000ee80000300800 */
[----:B0-----:R-:W4:Y:S04]  /*3bd30*/  LDL.LU R4, [R1+0x620] ;  /* 0x0006200001047983 */ /* 0x001f280000300800 */
[----:B------:R-:W4:Y:S04]  /*3bd40*/  LDL.LU R5, [R1+0x624] ;  /* 0x0006240001057983 */ /* 0x000f280000300800 */
[----:B-1----:R-:W4:Y:S04]  /*3bd50*/  LDL.LU R6, [R1+0x628] ;  /* 0x0006280001067983 */ /* 0x002f280000300800 */
[----:B------:R-:W4:Y:S04]  /*3bd60*/  LDL.LU R7, [R1+0x62c] ;  /* 0x00062c0001077983 */ /* 0x000f280000300800 */
        /* <DEDUP_REMOVED lines=24> */
[----:B--2---:R-:W-:-:S15]  /*3bef0*/  HMMA.16816.F32 R36, R24, R42, R36 ;  /* 0x0000002a1824723c */ /* 0x004fde0000001824 */
[----:B------:R-:W-:-:S08]  /*3bf00*/  NOP ;  /* 0x0000000000007918 */ /* 0x000fd00000000000 */
[----:B------:R-:W-:Y:S04]  /*3bf10*/  STL.64 [R1+0x630], R36 ;  /* 0x0006302401007387 */ /* 0x000fe80000100a00 */
[----:B------:R0:W-:Y:S04]  /*3bf20*/  STL.64 [R1+0x638], R38 ;  /* 0x0006382601007387 */ /* 0x0001e80000100a00 */
[----:B0-----:R-:W4:Y:S04]  /*3bf30*/  LDL.LU.64 R38, [R1+0x2cd8] ;  /* 0x002cd80001267983 */ /* 0x001f280000300a00 */
[----:B------:R-:W3:Y:S04]  /*3bf40*/  LDL.LU.64 R36, [R1+0x2cd0] ;  /* 0x002cd00001247983 */ /* 0x000ee80000300a00 */
[----:B------:R-:W-:Y:S04]  /*3bf50*/  STL.64 [R1+0x2c48], R42 ;  /* 0x002c482a01007387 */ /* 0x000fe80000100a00 */
[----:B------:R0:W-:Y:S04]  /*3bf60*/  STL.64 [R1+0x2c40], R40 ;  /* 0x002c402801007387 */ /* 0x0001e80000100a00 */
        /* <DEDUP_REMOVED lines=50> */
[----:B------:R2:W-:Y:S01]  /*3c290*/  STL.64 [R1+0x2c00], R20 ;  /* 0x002c001401007387 */ /* 0x0005e20000100a00 */
[C---:B---3--:R-:W-:Y:S06]  /*3c2a0*/  HMMA.16816.F32 R32, R24.reuse, R18, R32 ;  /* 0x000000121820723c */ /* 0x048fec0000001820 */
        /* <DEDUP_REMOVED lines=21> */
[----:B0-----:R-:W-:Y:S02]  /*3c400*/  HMMA.16816.F32 R12, R24, R8, R48 ;  /* 0x00000008180c723c */ /* 0x001fe40000001830 */
[----:B------:R-:W-:Y:S04]  /*3c410*/  STL.64 [R1+0x2c68], R10 ;  /* 0x002c680a01007387 */ /* 0x000fe80000100a00 */
[----:B------:R0:W-:Y:S01]  /*3c420*/  STL.64 [R1+0x2c60], R8 ;  /* 0x002c600801007387 */ /* 0x0001e20000100a00 */
[----:B------:R-:W-:-:S02]  /*3c430*/  IMAD R28, R44, 0x100, R52 ;  /* 0x000001002c1c7824 */ /* 0x000fc400078e0234 */
[----:B------:R-:W-:Y:S02]  /*3c440*/  IMAD R29, R47, 0x100, R45 ;  /* 0x000001002f1d7824 */ /* 0x000fe400078e022d */
[----:B------:R-:W-:-:S12]  /*3c450*/  IMAD R30, R61, 0x100, R46 ;  /* 0x000001003d1e7824 */ /* 0x000fd800078e022e */
[----:B------:R1:W-:Y:S04]  /*3c460*/  STL.64 [R1+0x570], R12 ;  /* 0x0005700c01007387 */ /* 0x0003e80000100a00 */
[----:B------:R2:W-:Y:S04]  /*3c470*/  STL.64 [R1+0x578], R14 ;  /* 0x0005780e01007387 */ /* 0x0005e80000100a00 */
        /* <DEDUP_REMOVED lines=12> */
[----:B0-----:R-:W4:Y:S04]  /*3c540*/  LDL.LU R8, [R1+0xff0] ;  /* 0x000ff00001087983 */ /* 0x001f280000300800 */
[----:B------:R-:W4:Y:S04]  /*3c550*/  LDL.LU R9, [R1+0xff4] ;  /* 0x000ff40001097983 */ /* 0x000f280000300800 */
[----:B------:R-:W4:Y:S04]  /*3c560*/  LDL.LU R10, [R1+0xff8] ;  /* 0x000ff800010a7983 */ /* 0x000f280000300800 */
[----:B------:R-:W4:Y:S04]  /*3c570*/  LDL.LU R11, [R1+0xffc] ;  /* 0x000ffc00010b7983 */ /* 0x000f280000300800 */
[----:B-1----:R-:W3:Y:S04]  /*3c580*/  LDL.LU R12, [R1+0xfe0] ;  /* 0x000fe000010c7983 */ /* 0x002ee80000300800 */
[----:B------:R-:W3:Y:S04]  /*3c590*/  LDL.LU R13, [R1+0xfe4] ;  /* 0x000fe400010d7983 */ /* 0x000ee80000300800 */
[----:B--2---:R-:W3:Y:S04]  /*3c5a0*/  LDL.LU R14, [R1+0xfe8] ;  /* 0x000fe800010e7983 */ /* 0x004ee80000300800 */
[----:B------:R-:W3:Y:S04]  /*3c5b0*/  LDL.LU R15, [R1+0xfec] ;  /* 0x000fec00010f7983 */ /* 0x000ee80000300800 */
        /* <DEDUP_REMOVED lines=27> */
[C---:B----4-:R-:W-:Y:S06]  /*3c770*/  HMMA.16816.F32 R8, R24.reuse, R6, R8 ;  /* 0x000000061808723c */ /* 0x050fec0000001808 */
[----:B---3--:R-:W-:-:S15]  /*3c780*/  HMMA.16816.F32 R12, R24, R4, R12 ;  /* 0x00000004180c723c */ /* 0x008fde000000180c */
[----:B------:R-:W-:-:S02]  /*3c790*/  NOP ;  /* 0x0000000000007918 */ /* 0x000fc40000000000 */
[----:B------:R-:W-:Y:S04]  /*3c7a0*/  STL.64 [R1+0xff0], R8 ;  /* 0x000ff00801007387 */ /* 0x000fe80000100a00 */
[----:B------:R0:W-:Y:S01]  /*3c7b0*/  STL.64 [R1+0xff8], R10 ;  /* 0x000ff80a01007387 */ /* 0x0001e20000100a00 */
[----:B--2---:R-:W-:Y:S03]  /*3c7c0*/  HMMA.16816.F32 R24, R24, R2, R40 ;  /* 0x000000021818723c */ /* 0x004fe60000001828 */
        /* <DEDUP_REMOVED lines=13> */
[----:B------:R-:W-:-:S02]  /*3c8a0*/  F2FP.F16.E5M2.UNPACK_B R28, R28 ;  /* 0x0000001cff1c723e */ /* 0x000fc400020004ff */
[----:B------:R-:W-:Y:S02]  /*3c8b0*/  F2FP.F16.E5M2.UNPACK_B R29, R29 ;  /* 0x0000001dff1d723e */ /* 0x000fe400020004ff */
[----:B------:R-:W-:Y:S02]  /*3c8c0*/  F2FP.F16.E5M2.UNPACK_B R30, R30 ;  /* 0x0000001eff1e723e */ /* 0x000fe400020004ff */
[----:B------:R-:W-:Y:S01]  /*3c8d0*/  F2FP.F16.E5M2.UNPACK_B R31, R31 ;  /* 0x0000001fff1f723e */ /* 0x000fe200020004ff */
[----:B------:R-:W2:Y:S04]  /*3c8e0*/  LDL.LU.64 R40, [R1+0x2c40] ;  /* 0x002c400001287983 */ /* 0x000ea80000300a00 */
        /* <DEDUP_REMOVED lines=41> */
[----:B---3--:R-:W-:Y:S03]  /*3cb80*/  HMMA.16816.F32 R36, R28, R32, R36 ;  /* 0x000000201c24723c */ /* 0x008fe60000001824 */
[----:B------:R-:W-:Y:S04]  /*3cb90*/  STL.64 [R1+0x2b98], R34 ;  /* 0x002b982201007387 */ /* 0x000fe80000100a00 */
[----:B------:R2:W-:-:S15]  /*3cba0*/  STL.64 [R1+0x2b90], R32 ;  /* 0x002b902001007387 */ /* 0x0005de0000100a00 */
[----:B------:R-:W-:-:S01]  /*3cbb0*/  NOP ;  /* 0x0000000000007918 */ /* 0x000fc20000000000 */
[----:B------:R-:W-:Y:S04]  /*3cbc0*/  STL.64 [R1+0x510], R36 ;  /* 0x0005102401007387 */ /* 0x000fe80000100a00 */
[----:B------:R-:W-:Y:S01]  /*3cbd0*/  STL.64 [R1+0x518], R38 ;  /* 0x0005182601007387 */ /* 0x000fe20000100a00 */
[C---:B--2---:R-:W-:Y:S06]  /*3cbe0*/  HMMA.16816.F32 R32, R28.reuse, R22, R40 ;  /* 0x000000161c20723c */ /* 0x044fec0000001828 */
[----:B------:R-:W-:Y:S01]  /*3cbf0*/  STL.64 [R1+0x2ba8], R22 ;  /* 0x002ba81601007387 */ /* 0x000fe20000100a00 */
[----:B----4-:R-:W-:-:S15]  /*3cc00*/  HMMA.16816.F32 R24, R28, R20, R24 ;  /* 0x000000141c18723c */ /* 0x010fde0000001818 */
[----:B------:R-:W-:-:S01]  /*3cc10*/  NOP ;  /* 0x0000000000007918 */ /* 0x000fc20000000000 */
[----:B------:R-:W-:Y:S04]  /*3cc20*/  STL.64 [R1+0x500], R32 ;  /* 0x0005002001007387 */ /* 0x000fe80000100a00 */
[----:B------:R-:W-:Y:S04]  /*3cc30*/  STL.64 [R1+0x508], R34 ;  /* 0x0005082201007387 */ /* 0x000fe80000100a00 */
[----:B------:R0:W-:Y:S02]  /*3cc40*/  STL.64 [R1+0x2ba0], R20 ;  /* 0x002ba01401007387 */ /* 0x0001e40000100a00 */
[C---:B0-----:R-:W-:Y:S06]  /*3cc50*/  HMMA.16816.F32 R20, R28.reuse, R18, R4 ;  /* 0x000000121c14723c */ /* 0x041fec0000001804 */
[C---:B------:R-:W-:Y:S01]  /*3cc60*/  HMMA.16816.F32 R4, R28.reuse, R16, R56 ;  /* 0x000000101c04723c */ /* 0x040fe20000001838 */
[----:B------:R-:W-:Y:S04]  /*3cc70*/  STL.64 [R1+0x4f0], R24 ;  /* 0x0004f01801007387 */ /* 0x000fe80000100a00 */
[----:B------:R-:W-:Y:S04]  /*3cc80*/  STL.64 [R1+0x4f8], R26 ;  /* 0x0004f81a01007387 */ /* 0x000fe80000100a00 */
[----:B------:R-:W-:Y:S08]  /*3cc90*/  STL.64 [R1+0x2bd8], R18 ;  /* 0x002bd81201007387 */ /* 0x000ff00000100a00 */
[----:B------:R-:W-:Y:S04]  /*3cca0*/  STL.64 [R1+0x4e0], R20 ;  /* 0x0004e01401007387 */ /* 0x000fe80000100a00 */
[----:B------:R-:W-:Y:S04]  /*3ccb0*/  STL.64 [R1+0x4e8], R22 ;  /* 0x0004e81601007387 */ /* 0x000fe80000100a00 */
[----:B------:R0:W-:Y:S04]  /*3ccc0*/  STL.64 [R1+0x2bd0], R16 ;  /* 0x002bd01001007387 */ /* 0x0001e80000100a00 */
[----:B------:R-:W-:Y:S04]  /*3ccd0*/  STL.64 [R1+0x4d0], R4 ;  /* 0x0004d00401007387 */ /* 0x000fe80000100a00 */
[----:B------:R1:W-:Y:S01]  /*3cce0*/  STL.64 [R1+0x4d8], R6 ;  /* 0x0004d80601007387 */ /* 0x0003e20000100a00 */
[C---:B0-----:R-:W-:Y:S06]  /*3ccf0*/  HMMA.16816.F32 R16, R28.reuse, R14, R52 ;  /* 0x0000000e1c10723c */ /* 0x041fec0000001834 */
[----:B-1----:R-:W-:Y:S01]  /*3cd00*/  HMMA.16816.F32 R4, R28, R12, R48 ;  /* 0x0000000c1c04723c */ /* 0x002fe20000001830 */
[----:B------:R-:W-:-:S15]  /*3cd10*/  STL.64 [R1+0x2be8], R14 ;  /* 0x002be80e01007387 */ /* 0x000fde0000100a00 */
[----:B------:R-:W-:-:S01]  /*3cd20*/  NOP ;  /* 0x0000000000007918 */ /* 0x000fc20000000000 */
        /* <DEDUP_REMOVED lines=27> */
[----:B------:R-:W4:Y:S01]  /*3cee0*/  LDL.LU R27, [R1+0x2100] ;  /* 0x00210000011b7983 */ /* 0x000f220000300800 */
[----:B------:R-:W-:-:S03]  /*3cef0*/  IMAD R24, R60, 0x100, R0 ;  /* 0x000001003c187824 */ /* 0x000fc600078e0200 */
        /* <DEDUP_REMOVED lines=35> */
[----:B0-----:R-:W3:Y:S04]  /*3d130*/  LDL.LU.64 R6, [R1+0x2bf8] ;  /* 0x002bf80001067983 */ /* 0x001ee80000300a00 */
[----:B------:R-:W4:Y:S04]  /*3d140*/  LDL.LU.64 R4, [R1+0x2bf0] ;  /* 0x002bf00001047983 */ /* 0x000f280000300a00 */
[----:B------:R-:W-:Y:S01]  /*3d150*/  STL [R1+0x2b78], R9 ;  /* 0x002b780901007387 */ /* 0x000fe20000100800 */
[C---:B---3--:R-:W-:Y:S06]  /*3d160*/  HMMA.16816.F32 R12, R28.reuse, R6, R12 ;  /* 0x000000061c0c723c */ /* 0x048fec000000180c */
[C---:B----4-:R-:W-:Y:S06]  /*3d170*/  HMMA.16816.F32 R16, R28.reuse, R4, R16 ;  /* 0x000000041c10723c */ /* 0x050fec0000001810 */
        /* <DEDUP_REMOVED lines=55> */
[----:B0-----:R-:W2:Y:S04]  /*3d4f0*/  LDL.LU R36, [R1+0x440] ;  /* 0x0004400001247983 */ /* 0x001ea80000300800 */
[----:B------:R-:W2:Y:S04]  /*3d500*/  LDL.LU R37, [R1+0x444] ;  /* 0x0004440001257983 */ /* 0x000ea80000300800 */
[----:B------:R-:W2:Y:S04]  /*3d510*/  LDL.LU R38, [R1+0x448] ;  /* 0x0004480001267983 */ /* 0x000ea80000300800 */
[----:B------:R-:W2:Y:S02]  /*3d520*/  LDL.LU R39, [R1+0x44c] ;  /* 0x00044c0001277983 */ /* 0x000ea40000300800 */
[----:B--2---:R-:W-:-:S15]  /*3d530*/  HMMA.16816.F32 R36, R24, R34, R36 ;  /* 0x000000221824723c */ /* 0x004fde0000001824 */
[----:B------:R-:W-:-:S08]  /*3d540*/  NOP ;  /* 0x0000000000007918 */ /* 0x000fd00000000000 */
[----:B------:R-:W-:Y:S04]  /*3d550*/  STL.64 [R1+0x440], R36 ;  /* 0x0004402401007387 */ /* 0x000fe80000100a00 */
[----:B------:R3:W-:Y:S02]  /*3d560*/  STL.64 [R1+0x448], R38 ;  /* 0x0004482601007387 */ /* 0x0007e40000100a00 */
[C---:B---3--:R-:W-:Y:S06]  /*3d570*/  HMMA.16816.F32 R36, R24.reuse, R32, R40 ;  /* 0x000000201824723c */ /* 0x048fec0000001828 */
[C---:B------:R-:W-:Y:S06]  /*3d580*/  HMMA.16816.F32 R40, R24.reuse, R22, R28 ;  /* 0x000000161828723c */ /* 0x040fec000000181c */
[C---:B------:R-:W-:Y:S11]  /*3d590*/  HMMA.16816.F32 R28, R24.reuse, R18, R56 ;  /* 0x00000012181c723c */ /* 0x040ff60000001838 */
[----:B------:R-:W-:Y:S04]  /*3d5a0*/  STL.64 [R1+0x430], R36 ;  /* 0x0004302401007387 */ /* 0x000fe80000100a00 */
[----:B------:R4:W-:Y:S02]  /*3d5b0*/  STL.64 [R1+0x438], R38 ;  /* 0x0004382601007387 */ /* 0x0009e40000100a00 */
[C---:B----4-:R-:W-:Y:S06]  /*3d5c0*/  HMMA.16816.F32 R36, R24.reuse, R20, R4 ;  /* 0x000000141824723c */ /* 0x050fec0000001804 */
[----:B------:R-:W-:Y:S01]  /*3d5d0*/  HMMA.16816.F32 R4, R24, R16, R52 ;  /* 0x000000101804723c */ /* 0x000fe20000001834 */
[----:B------:R-:W-:Y:S04]  /*3d5e0*/  STL.64 [R1+0x420], R40 ;  /* 0x0004202801007387 */ /* 0x000fe80000100a00 */
[----:B------:R-:W-:-:S12]  /*3d5f0*/  STL.64 [R1+0x428], R42 ;  /* 0x0004282a01007387 */ /* 0x000fd80000100a00 */
[----:B------:R-:W-:Y:S04]  /*3d600*/  STL.64 [R1+0x410], R36 ;  /* 0x0004102401007387 */ /* 0x000fe80000100a00 */
[----:B------:R-:W-:Y:S04]  /*3d610*/  STL.64 [R1+0x418], R38 ;  /* 0x0004182601007387 */ /* 0x000fe80000100a00 */
[----:B------:R-:W-:Y:S04]  /*3d620*/  STL.64 [R1+0x2b50], R18 ;  /* 0x002b501201007387 */ /* 0x000fe80000100a00 */
[----:B------:R-:W-:Y:S04]  /*3d630*/  STL.64 [R1+0x400], R28 ;  /* 0x0004001c01007387 */ /* 0x000fe80000100a00 */
[----:B------:R-:W-:Y:S04]  /*3d640*/  STL.64 [R1+0x408], R30 ;  /* 0x0004081e01007387 */ /* 0x000fe80000100a00 */
[----:B------:R0:W-:Y:S04]  /*3d650*/  STL.64 [R1+0x2b48], R16 ;  /* 0x002b481001007387 */ /* 0x0001e80000100a00 */
[----:B------:R-:W-:Y:S04]  /*3d660*/  STL.64 [R1+0x3f0], R4 ;  /* 0x0003f00401007387 */ /* 0x000fe80000100a00 */
[----:B------:R1:W-:Y:S04]  /*3d670*/  STL.64 [R1+0x3f8], R6 ;  /* 0x0003f80601007387 */ /* 0x0003e80000100a00 */
[----:B------:R-:W2:Y:S01]  /*3d680*/  LDL.LU R52, [R1+0x360] ;  /* 0x0003600001347983 */ /* 0x000ea20000300800 */
[C---:B0-----:R-:W-:Y:S06]  /*3d690*/  HMMA.16816.F32 R16, R24.reuse, R14, R48 ;  /* 0x0000000e1810723c */ /* 0x041fec0000001830 */
[----:B-1----:R-:W-:-:S15]  /*3d6a0*/  HMMA.16816.F32 R4, R24, R12, R44 ;  /* 0x0000000c1804723c */ /* 0x002fde000000182c */
[----:B------:R-:W-:-:S02]  /*3d6b0*/  NOP ;  /* 0x0000000000007918 */ /* 0x000fc40000000000 */
[----:B------:R-:W-:Y:S04]  /*3d6c0*/  STL.64 [R1+0x3e0], R16 ;  /* 0x0003e01001007387 */ /* 0x000fe80000100a00 */
[----:B------:R-:W-:Y:S04]  /*3d6d0*/  STL.64 [R1+0x3e8], R18 ;  /* 0x0003e81201007387 */ /* 0x000fe80000100a00 */
[----:B------:R0:W-:Y:S04]  /*3d6e0*/  STL.64 [R1+0x3d0], R4 ;  /* 0x0003d00401007387 */ /* 0x0001e80000100a00 */
[----:B------:R1:W-:Y:S04]  /*3d6f0*/  STL.64 [R1+0x3d8], R6 ;  /* 0x0003d80601007387 */ /* 0x0003e80000100a00 */
[----:B------:R-:W2:Y:S04]  /*3d700*/  LDL.LU R53, [R1+0x364] ;  /* 0x0003640001357983 */ /* 0x000ea80000300800 */
[----:B------:R-:W2:Y:S04]  /*3d710*/  LDL.LU R54, [R1+0x368] ;  /* 0x0003680001367983 */ /* 0x000ea80000300800 */
[----:B------:R-:W2:Y:S04]  /*3d720*/  LDL.LU R55, [R1+0x36c] ;  /* 0x00036c0001377983 */ /* 0x000ea80000300800 */
[----:B0-----:R-:W3:Y:S04]  /*3d730*/  LDL.LU R4, [R1+0x3b0] ;  /* 0x0003b00001047983 */ /* 0x001ee80000300800 */
[----:B------:R-:W3:Y:S04]  /*3d740*/  LDL.LU R5, [R1+0x3b4] ;  /* 0x0003b40001057983 */ /* 0x000ee80000300800 */
[----:B-1----:R-:W3:Y:S04]  /*3d750*/  LDL.LU R6, [R1+0x3b8] ;  /* 0x0003b80001067983 */ /* 0x002ee80000300800 */
[----:B------:R-:W3:Y:S04]  /*3d760*/  LDL.LU R7, [R1+0x3bc] ;  /* 0x0003bc0001077983 */ /* 0x000ee80000300800 */
[----:B------:R-:W4:Y:S04]  /*3d770*/  LDL.LU R36, [R1+0x3c0] ;  /* 0x0003c00001247983 */ /* 0x000f280000300800 */
[----:B------:R-:W4:Y:S04]  /*3d780*/  LDL.LU R37, [R1+0x3c4] ;  /* 0x0003c40001257983 */ /* 0x000f280000300800 */
[----:B------:R-:W4:Y:S04]  /*3d790*/  LDL.LU R38, [R1+0x3c8] ;  /* 0x0003c80001267983 */ /* 0x000f280000300800 */
        /* <DEDUP_REMOVED lines=35> */
[----:B----4-:R-:W-:Y:S01]  /*3d9d0*/  HMMA.16816.F32 R36, R24, R10, R36 ;  /* 0x0000000a1824723c */ /* 0x010fe20000001824 */
[----:B--2---:R-:W-:-:S15]  /*3d9e0*/  IMAD R28, R28, 0x100, R9 ;  /* 0x000001001c1c7824 */ /* 0x004fde00078e0209 */
[----:B------:R-:W-:-:S07]  /*3d9f0*/  NOP ;  /* 0x0000000000007918 */ /* 0x000fce0000000000 */
        /* <DEDUP_REMOVED lines=11> */
[----:B------:R-:W-:Y:S01]  /*3dab0*/  STL [R1+0x2af4], R9 ;  /* 0x002af40901007387 */ /* 0x000fe20000100800 */
[C---:B---3--:R-:W-:Y:S06]  /*3dac0*/  HMMA.16816.F32 R40, R24.reuse, R6, R40 ;  /* 0x000000061828723c */ /* 0x048fec0000001828 */
[----:B--2---:R-:W-:-:S15]  /*3dad0*/  HMMA.16816.F32 R44, R24, R4, R44 ;  /* 0x00000004182c723c */ /* 0x004fde000000182c */
[----:B------:R-:W-:-:S02]  /*3dae0*/  NOP ;  /* 0x0000000000007918 */ /* 0x000fc40000000000 */
[----:B------:R-:W-:Y:S04]  /*3daf0*/  STL.64 [R1+0xfb0], R40 ;  /* 0x000fb02801007387 */ /* 0x000fe80000100a00 */
[----:B------:R0:W-:Y:S04]  /*3db00*/  STL.64 [R1+0xfb8], R42 ;  /* 0x000fb82a01007387 */ /* 0x0001e80000100a00 */
[----:B0-----:R-:W2:Y:S04]  /*3db10*/  LDL.LU.64 R42, [R1+0x2b60] ;  /* 0x002b6000012a7983 */ /* 0x001ea80000300a00 */
[----:B------:R-:W3:Y:S04]  /*3db20*/  LDL.LU.64 R40, [R1+0x2b58] ;  /* 0x002b580001287983 */ /* 0x000ee80000300a00 */
[----:B------:R0:W-:Y:S04]  /*3db30*/  STL.64 [R1+0xfa0], R44 ;  /* 0x000fa02c01007387 */ /* 0x0001e80000100a00 */
[----:B------:R1:W-:Y:S04]  /*3db40*/  STL.64 [R1+0xfa8], R46 ;  /* 0x000fa82e01007387 */ /* 0x0003e80000100a00 */
[----:B0-----:R-:W4:Y:S04]  /*3db50*/  LDL.LU R44, [R1+0x340] ;  /* 0x00034000012c7983 */ /* 0x001f280000300800 */
[----:B------:R-:W4:Y:S04]  /*3db60*/  LDL.LU R45, [R1+0x344] ;  /* 0x00034400012d7983 */ /* 0x000f280000300800 */
[----:B-1----:R-:W4:Y:S04]  /*3db70*/  LDL.LU R46, [R1+0x348] ;  /* 0x00034800012e7983 */ /* 0x002f280000300800 */
[----:B------:R-:W4:Y:S04]  /*3db80*/  LDL.LU R47, [R1+0x34c] ;  /* 0x00034c00012f7983 */ /* 0x000f280000300800 */
[----:B------:R-:W-:Y:S04]  /*3db90*/  STL.64 [R1+0x2ae8], R6 ;  /* 0x002ae80601007387 */ /* 0x000fe80000100a00 */
[----:B------:R0:W-:Y:S04]  /*3dba0*/  STL.64 [R1+0x2ae0], R4 ;  /* 0x002ae00401007387 */ /* 0x0001e80000100a00 */
[----:B0-----:R-:W3:Y:S04]  /*3dbb0*/  LDL.LU R4, [R1+0x3a0] ;  /* 0x0003a00001047983 */ /* 0x001ee80000300800 */
[----:B------:R-:W3:Y:S04]  /*3dbc0*/  LDL.LU R5, [R1+0x3a4] ;  /* 0x0003a40001057983 */ /* 0x000ee80000300800 */
[----:B------:R-:W3:Y:S04]  /*3dbd0*/  LDL.LU R6, [R1+0x3a8] ;  /* 0x0003a80001067983 */ /* 0x000ee80000300800 */
[----:B------:R-:W3:Y:S01]  /*3dbe0*/  LDL.LU R7, [R1+0x3ac] ;  /* 0x0003ac0001077983 */ /* 0x000ee20000300800 */
[----:B------:R-:W-:-:S02]  /*3dbf0*/  IMAD R29, R30, 0x100, R29 ;  /* 0x000001001e1d7824 */ /* 0x000fc400078e021d */
[----:B------:R-:W-:Y:S02]  /*3dc00*/  IMAD R30, R61, 0x100, R31 ;  /* 0x000001003d1e7824 */ /* 0x000fe400078e021f */
[----:B------:R-:W-:Y:S01]  /*3dc10*/  IMAD R31, R60, 0x100, R0 ;  /* 0x000001003c1f7824 */ /* 0x000fe200078e0200 */
[----:B------:R-:W-:Y:S02]  /*3dc20*/  F2FP.F16.E5M2.UNPACK_B R28, R28 ;  /* 0x0000001cff1c723e */ /* 0x000fe400020004ff */
[----:B------:R-:W-:Y:S02]  /*3dc30*/  F2FP.F16.E5M2.UNPACK_B R29, R29 ;  /* 0x0000001dff1d723e */ /* 0x000fe400020004ff */
[----:B------:R-:W-:Y:S02]  /*3dc40*/  F2FP.F16.E5M2.UNPACK_B R30, R30 ;  /* 0x0000001eff1e723e */ /* 0x000fe400020004ff */
[----:B------:R-:W-:Y:S01]  /*3dc50*/  F2FP.F16.E5M2.UNPACK_B R31, R31 ;  /* 0x0000001fff1f723e */ /* 0x000fe200020004ff */
[----:B--2---:R-:W-:Y:S01]  /*3dc60*/  STL.64 [R1+0x2ab0], R42 ;  /* 0x002ab02a01007387 */ /* 0x004fe20000100a00 */
[----:B---3--:R-:W-:Y:S06]  /*3dc70*/  HMMA.16816.F32 R24, R24, R2, R4 ;  /* 0x000000021818723c */ /* 0x008fec0000001804 */
[C---:B------:R-:W-:Y:S06]  /*3dc80*/  HMMA.16816.F32 R4, R28.reuse, R42, R12 ;  /* 0x0000002a1c04723c */ /* 0x040fec000000180c */
[C---:B------:R-:W-:Y:S11]  /*3dc90*/  HMMA.16816.F32 R12, R28.reuse, R38, R16 ;  /* 0x000000261c0c723c */ /* 0x040ff60000001810 */
[----:B------:R-:W-:Y:S04]  /*3dca0*/  STL.64 [R1+0x3a0], R24 ;  /* 0x0003a01801007387 */ /* 0x000fe80000100a00 */
[----:B------:R-:W-:Y:S04]  /*3dcb0*/  STL.64 [R1+0x3a8], R26 ;  /* 0x0003a81a01007387 */ /* 0x000fe80000100a00 */
[----:B------:R-:W-:Y:S04]  /*3dcc0*/  STL.64 [R1+0x2aa8], R40 ;  /* 0x002aa82801007387 */ /* 0x000fe80000100a00 */
[----:B------:R-:W-:Y:S04]  /*3dcd0*/  STL.64 [R1+0x390], R4 ;  /* 0x0003900401007387 */ /* 0x000fe80000100a00 */
[----:B------:R4:W-:Y:S02]  /*3dce0*/  STL.64 [R1+0x398], R6 ;  /* 0x0003980601007387 */ /* 0x0009e40000100a00 */
[C---:B----4-:R-:W-:Y:S02]  /*3dcf0*/  HMMA.16816.F32 R4, R28.reuse, R36, R56 ;  /* 0x000000241c04723c */ /* 0x050fe40000001838 */
        /* <DEDUP_REMOVED lines=14> */
[----:B------:R-:W2:Y:S04]  /*3dde0*/  LDL.LU R52, [R1+0xf0] ;  /* 0x0000f00001347983 */ /* 0x000ea80000300800 */
[----:B------:R-:W2:Y:S04]  /*3ddf0*/  LDL.LU R53, [R1+0xf4] ;  /* 0x0000f40001357983 */ /* 0x000ea80000300800 */
[----:B------:R-:W3:Y:S04]  /*3de00*/  LDL.LU R54, [R1+0xf8] ;  /* 0x0000f80001367983 */ /* 0x000ee80000300800 */
[----:B------:R-:W3:Y:S04]  /*3de10*/  LDL.LU R55, [R1+0xfc] ;  /* 0x0000fc0001377983 */ /* 0x000ee80000300800 */
[----:B---3--:R-:W-:Y:S04]  /*3de20*/  STL.64 [R1+0x2a70], R54 ;  /* 0x002a703601007387 */ /* 0x008fe80000100a00 */
[----:B--2---:R-:W-:Y:S04]  /*3de30*/  STL.64 [R1+0x2a68], R52 ;  /* 0x002a683401007387 */ /* 0x004fe80000100a00 */
[----:B------:R-:W2:Y:S04]  /*3de40*/  LDL.LU R56, [R1+0x110] ;  /* 0x0001100001387983 */ /* 0x000ea80000300800 */
[----:B------:R-:W2:Y:S04]  /*3de50*/  LDL.LU R57, [R1+0x114] ;  /* 0x0001140001397983 */ /* 0x000ea80000300800 */
[----:B------:R-:W3:Y:S04]  /*3de60*/  LDL.LU R58, [R1+0x118] ;  /* 0x00011800013a7983 */ /* 0x000ee80000300800 */
[----:B------:R-:W3:Y:S01]  /*3de70*/  LDL.LU R59, [R1+0x11c] ;  /* 0x00011c00013b7983 */ /* 0x000ee20000300800 */
[C---:B0-----:R-:W-:Y:S03]  /*3de80*/  HMMA.16816.F32 R4, R28.reuse, R22, R44 ;  /* 0x000000161c04723c */ /* 0x041fe6000000182c */
[----:B---3--:R-:W-:Y:S04]  /*3de90*/  STL.64 [R1+0x2a90], R58 ;  /* 0x002a903a01007387 */ /* 0x008fe80000100a00 */
[----:B--2---:R-:W-:Y:S04]  /*3dea0*/  STL.64 [R1+0x2a88], R56 ;  /* 0x002a883801007387 */ /* 0x004fe80000100a00 */
[----:B------:R-:W2:Y:S04]  /*3deb0*/  LDL.LU R48, [R1+0xd0] ;  /* 0x0000d00001307983 */ /* 0x000ea80000300800 */
[----:B------:R-:W2:Y:S04]  /*3dec0*/  LDL.LU R49, [R1+0xd4] ;  /* 0x0000d40001317983 */ /* 0x000ea80000300800 */
[----:B------:R-:W3:Y:S04]  /*3ded0*/  LDL.LU R50, [R1+0xd8] ;  /* 0x0000d80001327983 */ /* 0x000ee80000300800 */
[----:B------:R-:W3:Y:S04]  /*3dee0*/  LDL.LU R51, [R1+0xdc] ;  /* 0x0000dc0001337983 */ /* 0x000ee80000300800 */
[----:B---3--:R-:W-:Y:S04]  /*3def0*/  STL.64 [R1+0x2ac0], R50 ;  /* 0x002ac03201007387 */ /* 0x008fe80000100a00 */
[----:B--2---:R0:W-:Y:S04]  /*3df00*/  STL.64 [R1+0x2ab8], R48 ;  /* 0x002ab83001007387 */ /* 0x0041e80000100a00 */
[----:B------:R-:W2:Y:S04]  /*3df10*/  LDL.LU R32, [R1+0x1d0] ;  /* 0x0001d00001207983 */ /* 0x000ea80000300800 */
[----:B------:R1:W-:Y:S04]  /*3df20*/  STL.64 [R1+0x340], R4 ;  /* 0x0003400401007387 */ /* 0x0003e80000100a00 */
[----:B------:R3:W-:Y:S04]  /*3df30*/  STL.64 [R1+0x348], R6 ;  /* 0x0003480601007387 */ /* 0x0007e80000100a00 */
[----:B------:R-:W2:Y:S04]  /*3df40*/  LDL.LU R33, [R1+0x1d4] ;  /* 0x0001d40001217983 */ /* 0x000ea80000300800 */
[----:B------:R-:W4:Y:S04]  /*3df50*/  LDL.LU R34, [R1+0x1d8] ;  /* 0x0001d80001227983 */ /* 0x000f280000300800 */
[----:B------:R-:W4:Y:S04]  /*3df60*/  LDL.LU R35, [R1+0x1dc] ;  /* 0x0001dc0001237983 */ /* 0x000f280000300800 */
[----:B----4-:R-:W-:Y:S04]  /*3df70*/  STL.64 [R1+0x2ad0], R34 ;  /* 0x002ad02201007387 */ /* 0x010fe80000100a00 */
[----:B--2---:R-:W-:Y:S04]  /*3df80*/  STL.64 [R1+0x2ac8], R32 ;  /* 0x002ac82001007387 */ /* 0x004fe80000100a00 */
[----:B------:R-:W2:Y:S04]  /*3df90*/  LDL.LU R40, [R1+0x2c0] ;  /* 0x0002c00001287983 */ /* 0x000ea80000300800 */
[----:B------:R-:W2:Y:S04]  /*3dfa0*/  LDL.LU R41, [R1+0x2c4] ;  /* 0x0002c40001297983 */ /* 0x000ea80000300800 */
[----:B------:R-:W4:Y:S04]  /*3dfb0*/  LDL.LU R42, [R1+0x2c8] ;  /* 0x0002c800012a7983 */ /* 0x000f280000300800 */
[----:B------:R-:W4:Y:S04]  /*3dfc0*/  LDL.LU R43, [R1+0x2cc] ;  /* 0x0002cc00012b7983 */ /* 0x000f280000300800 */
[----:B----4-:R-:W-:Y:S04]  /*3dfd0*/  STL.64 [R1+0x2b00], R42 ;  /* 0x002b002a01007387 */ /* 0x010fe80000100a00 */
[----:B--2---:R2:W-:Y:S04]  /*3dfe0*/  STL.64 [R1+0x2af8], R40 ;  /* 0x002af82801007387 */ /* 0x0045e80000100a00 */
[----:B0-----:R-:W4:Y:S04]  /*3dff0*/  LDL.LU R48, [R1+0xf80] ;  /* 0x000f800001307983 */ /* 0x001f280000300800 */
[----:B------:R-:W4:Y:S04]  /*3e000*/  LDL.LU R49, [R1+0xf84] ;  /* 0x000f840001317983 */ /* 0x000f280000300800 */
[----:B------:R-:W3:Y:S04]  /*3e010*/  LDL.LU R50, [R1+0xf88] ;  /* 0x000f880001327983 */ /* 0x000ee80000300800 */
[----:B------:R-:W3:Y:S04]  /*3e020*/  LDL.LU R51, [R1+0xf8c] ;  /* 0x000f8c0001337983 */ /* 0x000ee80000300800 */
[----:B---3--:R-:W-:Y:S04]  /*3e030*/  STL.64 [R1+0x2b10], R50 ;  /* 0x002b103201007387 */ /* 0x008fe80000100a00 */
[----:B----4-:R0:W-:Y:S04]  /*3e040*/  STL.64 [R1+0x2b08], R48 ;  /* 0x002b083001007387 */ /* 0x0101e80000100a00 */
[----:B-1----:R-:W3:Y:S04]  /*3e050*/  LDL.LU R4, [R1+0x2d0] ;  /* 0x0002d00001047983 */ /* 0x002ee80000300800 */
[----:B------:R-:W3:Y:S04]  /*3e060*/  LDL.LU R5, [R1+0x2d4] ;  /* 0x0002d40001057983 */ /* 0x000ee80000300800 */
[----:B------:R-:W4:Y:S04]  /*3e070*/  LDL.LU R6, [R1+0x2d8] ;  /* 0x0002d80001067983 */ /* 0x000f280000300800 */
[----:B------:R-:W4:Y:S04]  /*3e080*/  LDL.LU R7, [R1+0x2dc] ;  /* 0x0002dc0001077983 */ /* 0x000f280000300800 */
[----:B----4-:R-:W-:Y:S04]  /*3e090*/  STL.64 [R1+0x2b20], R6 ;  /* 0x002b200601007387 */ /* 0x010fe80000100a00 */
[----:B---3--:R1:W-:Y:S04]  /*3e0a0*/  STL.64 [R1+0x2b18], R4 ;  /* 0x002b180401007387 */ /* 0x0083e80000100a00 */
[----:B--2---:R-:W2:Y:S04]  /*3e0b0*/  LDL.LU R40, [R1+0x2e0] ;  /* 0x0002e00001287983 */ /* 0x004ea80000300800 */
[----:B------:R-:W2:Y:S04]  /*3e0c0*/  LDL.LU R41, [R1+0x2e4] ;  /* 0x0002e40001297983 */ /* 0x000ea80000300800 */
[----:B------:R-:W3:Y:S04]  /*3e0d0*/  LDL.LU R42, [R1+0x2e8] ;  /* 0x0002e800012a7983 */ /* 0x000ee80000300800 */
[----:B------:R-:W3:Y:S04]  /*3e0e0*/  LDL.LU R43, [R1+0x2ec] ;  /* 0x0002ec00012b7983 */ /* 0x000ee80000300800 */
[----:B---3--:R-:W-:Y:S04]  /*3e0f0*/  STL.64 [R1+0x2b40], R42 ;  /* 0x002b402a01007387 */ /* 0x008fe80000100a00 */
[----:B--2---:R2:W-:Y:S04]  /*3e100*/  STL.64 [R1+0x2b38], R40 ;  /* 0x002b382801007387 */ /* 0x0045e80000100a00 */
[----:B0-----:R-:W3:Y:S04]  /*3e110*/  LDL.LU R48, [R1+0x2f0] ;  /* 0x0002f00001307983 */ /* 0x001ee80000300800 */
[----:B------:R-:W3:Y:S04]  /*3e120*/  LDL.LU R49, [R1+0x2f4] ;  /* 0x0002f40001317983 */ /* 0x000ee80000300800 */
[----:B------:R-:W3:Y:S04]  /*3e130*/  LDL.LU R50, [R1+0x2f8] ;  /* 0x0002f80001327983 */ /* 0x000ee80000300800 */
[----:B------:R-:W3:Y:S04]  /*3e140*/  LDL.LU R51, [R1+0x2fc] ;  /* 0x0002fc0001337983 */ /* 0x000ee80000300800 */
[----:B-1----:R-:W4:Y:S04]  /*3e150*/  LDL.LU R4, [R1+0x300] ;  /* 0x0003000001047983 */ /* 0x002f280000300800 */
[----:B------:R-:W4:Y:S04]  /*3e160*/  LDL.LU R5, [R1+0x304] ;  /* 0x0003040001057983 */ /* 0x000f280000300800 */
[----:B------:R-:W4:Y:S04]  /*3e170*/  LDL.LU R6, [R1+0x308] ;  /* 0x0003080001067983 */ /* 0x000f280000300800 */
[----:B------:R-:W4:Y:S04]  /*3e180*/  LDL.LU R7, [R1+0x30c] ;  /* 0x00030c0001077983 */ /* 0x000f280000300800 */
[----:B--2---:R-:W2:Y:S04]  /*3e190*/  LDL.LU R40, [R1+0x320] ;  /* 0x0003200001287983 */ /* 0x004ea80000300800 */
        /* <DEDUP_REMOVED lines=43> */
[----:B0-----:R-:W2:Y:S04]  /*3e450*/  LDL.LU.64 R18, [R1+0x2b50] ;  /* 0x002b500001127983 */ /* 0x001ea80000300a00 */
[----:B------:R-:W4:Y:S01]  /*3e460*/  LDL.LU.64 R16, [R1+0x2b48] ;  /* 0x002b480001107983 */ /* 0x000f220000300a00 */
[C---:B--2---:R-:W-:Y:S06]  /*3e470*/  HMMA.16816.F32 R40, R28.reuse, R18, R40 ;  /* 0x000000121c28723c */ /* 0x044fec0000001828 */
[----:B----4-:R-:W-:-:S15]  /*3e480*/  HMMA.16816.F32 R12, R28, R16, R12 ;  /* 0x000000101c0c723c */ /* 0x010fde000000180c */
        /* <DEDUP_REMOVED lines=9> */
[----:B------:R-:W-:Y:S01]  /*3e520*/  IMAD R24, R24, 0x100, R9 ;  /* 0x0000010018187824 */ /* 0x000fe200078e0209 */
[C---:B--2---:R-:W-:Y:S06]  /*3e530*/  HMMA.16816.F32 R40, R28.reuse, R10, R40 ;  /* 0x0000000a1c28723c */ /* 0x044fec0000001828 */
[C---:B---3--:R-:W-:Y:S06]  /*3e540*/  HMMA.16816.F32 R4, R28.reuse, R14, R4 ;  /* 0x0000000e1c04723c */ /* 0x048fec0000001804 */
        /* <DEDUP_REMOVED lines=9> */
[----:B------:R-:W3:Y:S04]  /*3e5e0*/  LDL.LU.64 R48, [R1+0x2b08] ;  /* 0x002b080001307983 */ /* 0x000ee80000300a00 */
[----:B------:R-:W-:Y:S04]  /*3e5f0*/  STL.64 [R1+0x2e0], R40 ;  /* 0x0002e02801007387 */ /* 0x000fe80000100a00 */
[----:B------:R0:W-:Y:S04]  /*3e600*/  STL.64 [R1+0x2e8], R42 ;  /* 0x0002e82a01007387 */ /* 0x0001e80000100a00 */
[----:B0-----:R-:W4:Y:S04]  /*3e610*/  LDL.LU.64 R42, [R1+0x2b00] ;  /* 0x002b0000012a7983 */ /* 0x001f280000300a00 */
[----:B------:R-:W4:Y:S04]  /*3e620*/  LDL.LU.64 R40, [R1+0x2af8] ;  /* 0x002af80001287983 */ /* 0x000f280000300a00 */
[----:B------:R-:W2:Y:S01]  /*3e630*/  LDL.LU R9, [R1+0x2af4] ;  /* 0x002af40001097983 */ /* 0x000ea20000300800 */
[----:B------:R-:W-:-:S03]  /*3e640*/  IMAD R25, R25, 0x100, R60 ;  /* 0x0000010019197824 */ /* 0x000fc600078e023c */
[----:B------:R-:W4:Y:S01]  /*3e650*/  LDL.LU R60, [R1+0x2af0] ;  /* 0x002af000013c7983 */ /* 0x000f220000300800 */
[----:B--2---:R-:W-:-:S15]  /*3e660*/  HMMA.16816.F32 R4, R28, R8, R4 ;  /* 0x000000081c04723c */ /* 0x004fde0000001804 */
[----:B------:R-:W-:-:S08]  /*3e670*/  NOP ;  /* 0x0000000000007918 */ /* 0x000fd00000000000 */
[----:B------:R-:W-:Y:S04]  /*3e680*/  STL.64 [R1+0x2d0], R4 ;  /* 0x0002d00401007387 */ /* 0x000fe80000100a00 */
[----:B------:R0:W-:Y:S04]  /*3e690*/  STL.64 [R1+0x2d8], R6 ;  /* 0x0002d80601007387 */ /* 0x0001e80000100a00 */
[----:B0-----:R-:W2:Y:S04]  /*3e6a0*/  LDL.LU.64 R6, [R1+0x2ae8] ;  /* 0x002ae80001067983 */ /* 0x001ea80000300a00 */
[----:B------:R-:W3:Y:S01]  /*3e6b0*/  LDL.LU.64 R4, [R1+0x2ae0] ;  /* 0x002ae00001047983 */ /* 0x000ee20000300a00 */
[----:B------:R-:W-:-:S02]  /*3e6c0*/  IMAD R26, R26, 0x100, R0 ;  /* 0x000001001a1a7824 */ /* 0x000fc400078e0200 */
[----:B------:R-:W-:Y:S01]  /*3e6d0*/  IMAD R27, R27, 0x100, R61 ;  /* 0x000001001b1b7824 */ /* 0x000fe200078e023d */
[----:B------:R-:W4:Y:S04]  /*3e6e0*/  LDL.LU R0, [R1+0x2adc] ;  /* 0x002adc0001007983 */ /* 0x000f280000300800 */
[----:B------:R-:W4:Y:S01]  /*3e6f0*/  LDL.LU R61, [R1+0x2ad8] ;  /* 0x002ad800013d7983 */ /* 0x000f220000300800 */
[C---:B--2---:R-:W-:Y:S06]  /*3e700*/  HMMA.16816.F32 R32, R28.reuse, R6, R32 ;  /* 0x000000061c20723c */ /* 0x044fec0000001820 */
[C---:B---3--:R-:W-:Y:S06]  /*3e710*/  HMMA.16816.F32 R48, R28.reuse, R4, R48 ;  /* 0x000000041c30723c */ /* 0x048fec0000001830 */
[----:B----4-:R-:W-:Y:S11]  /*3e720*/  HMMA.16816.F32 R28, R28, R2, R40 ;  /* 0x000000021c1c723c */ /* 0x010ff60000001828 */
        /* <DEDUP_REMOVED lines=8> */
[----:B------:R-:W4:Y:S01]  /*3e7b0*/  LDL.LU.64 R42, [R1+0x2ab0] ;  /* 0x002ab000012a7983 */ /* 0x000f220000300a00 */
[----:B------:R-:W-:-:S02]  /*3e7c0*/  F2FP.F16.E5M2.UNPACK_B R24, R24 ;  /* 0x00000018ff18723e */ /* 0x000fc400020004ff */
[----:B------:R-:W-:Y:S02]  /*3e7d0*/  F2FP.F16.E5M2.UNPACK_B R25, R25 ;  /* 0x00000019ff19723e */ /* 0x000fe400020004ff */
[----:B------:R-:W-:Y:S02]  /*3e7e0*/  F2FP.F16.E5M2.UNPACK_B R26, R26 ;  /* 0x0000001aff1a723e */ /* 0x000fe400020004ff */
[----:B------:R-:W-:Y:S01]  /*3e7f0*/  F2FP.F16.E5M2.UNPACK_B R27, R27 ;  /* 0x0000001bff1b723e */ /* 0x000fe200020004ff */
[----:B------:R-:W3:Y:S04]  /*3e800*/  LDL.LU.64 R40, [R1+0x2aa8] ;  /* 0x002aa80001287983 */ /* 0x000ee80000300a00 */
        /* <DEDUP_REMOVED lines=18> */
[----:B------:R-:W2:Y:S04]  /*3e930*/  LDL.LU.64 R56, [R1+0x2a88] ;  /* 0x002a880001387983 */ /* 0x000ea80000300a00 */
[----:B------:R-:W4:Y:S04]  /*3e940*/  LDL.LU.64 R34, [R1+0x2a80] ;  /* 0x002a800001227983 */ /* 0x000f280000300a00 */
[----:B------:R-:W3:Y:S04]  /*3e950*/  LDL.LU.64 R32, [R1+0x2a78] ;  /* 0x002a780001207983 */ /* 0x000ee80000300a00 */
[----:B------:R0:W-:Y:S04]  /*3e960*/  STL.64 [R1+0x1d0], R36 ;  /* 0x0001d02401007387 */ /* 0x0001e80000100a00 */
[----:B------:R1:W-:Y:S04]  /*3e970*/  STL.64 [R1+0x1d8], R38 ;  /* 0x0001d82601007387 */ /* 0x0003e80000100a00 */
[----:B0-----:R-:W2:Y:S04]  /*3e980*/  LDL.LU R36, [R1+0x150] ;  /* 0x0001500001247983 */ /* 0x001ea80000300800 */
[----:B------:R-:W2:Y:S04]  /*3e990*/  LDL.LU R37, [R1+0x154] ;  /* 0x0001540001257983 */ /* 0x000ea80000300800 */
[----:B-1----:R-:W2:Y:S04]  /*3e9a0*/  LDL.LU R38, [R1+0x158] ;  /* 0x0001580001267983 */ /* 0x002ea80000300800 */
[----:B------:R-:W2:Y:S01]  /*3e9b0*/  LDL.LU R39, [R1+0x15c] ;  /* 0x00015c0001277983 */ /* 0x000ea20000300800 */
[C---:B----4-:R-:W-:Y:S06]  /*3e9c0*/  HMMA.16816.F32 R52, R24.reuse, R34, R52 ;  /* 0x000000221834723c */ /* 0x050fec0000001834 */
[----:B---3--:R-:W-:-:S15]  /*3e9d0*/  HMMA.16816.F32 R32, R24, R32, R44 ;  /* 0x000000201820723c */ /* 0x008fde000000182c */
[----:B------:R-:W-:-:S02]  /*3e9e0*/  NOP ;  /* 0x0000000000007918 */ /* 0x000fc40000000000 */
[----:B------:R-:W-:Y:S04]  /*3e9f0*/  STL.64 [R1+0x1b0], R52 ;  /* 0x0001b03401007387 */ /* 0x000fe80000100a00 */
[----:B------:R0:W-:Y:S04]  /*3ea00*/  STL.64 [R1+0x1b8], R54 ;  /* 0x0001b83601007387 */ /* 0x0001e80000100a00 */
[----:B0-----:R-:W3:Y:S04]  /*3ea10*/  LDL.LU.64 R54, [R1+0x2a70] ;  /* 0x002a700001367983 */ /* 0x001ee80000300a00 */
[----:B------:R-:W3:Y:S04]  /*3ea20*/  LDL.LU.64 R52, [R1+0x2a68] ;  /* 0x002a680001347983 */ /* 0x000ee80000300a00 */
[----:B------:R-:W4:Y:S04]  /*3ea30*/  LDL.LU.64 R44, [R1+0x2a60] ;  /* 0x002a6000012c7983 */ /* 0x000f280000300a00 */
[----:B------:R0:W-:Y:S04]  /*3ea40*/  STL.64 [R1+0x190], R32 ;  /* 0x0001902001007387 */ /* 0x0001e80000100a00 */
[----:B------:R1:W-:Y:S04]  /*3ea50*/  STL.64 [R1+0x198], R34 ;  /* 0x0001982201007387 */ /* 0x0003e80000100a00 */
[----:B0-----:R-:W2:Y:S04]  /*3ea60*/  LDL.LU R32, [R1+0x170] ;  /* 0x0001700001207983 */ /* 0x001ea80000300800 */
[----:B------:R-:W2:Y:S04]  /*3ea70*/  LDL.LU R33, [R1+0x174] ;  /* 0x0001740001217983 */ /* 0x000ea80000300800 */
[----:B-1----:R-:W2:Y:S04]  /*3ea80*/  LDL.LU R34, [R1+0x178] ;  /* 0x0001780001227983 */ /* 0x002ea80000300800 */
[----:B------:R-:W2:Y:S01]  /*3ea90*/  LDL.LU R35, [R1+0x17c] ;  /* 0x00017c0001237983 */ /* 0x000ea20000300800 */
[C---:B------:R-:W-:Y:S06]  /*3eaa0*/  HMMA.16816.F32 R28, R24.reuse, R18, R28 ;  /* 0x00000012181c723c */ /* 0x040fec000000181c */
[----:B--2---:R-:W-:-:S15]  /*3eab0*/  HMMA.16816.F32 R32, R24, R22, R32 ;  /* 0x000000161820723c */ /* 0x004fde0000001820 */
[----:B------:R-:W-:-:S08]  /*3eac0*/  NOP ;  /* 0x0000000000007918 */ /* 0x000fd00000000000 */
[----:B------:R-:W-:Y:S04]  /*3ead0*/  STL.64 [R1+0x170], R32 ;  /* 0x0001702001007387 */ /* 0x000fe80000100a00 */
[----:B------:R0:W-:Y:S02]  /*3eae0*/  STL.64 [R1+0x178], R34 ;  /* 0x0001782201007387 */ /* 0x0001e40000100a00 */
[C---:B0-----:R-:W-:Y:S06]  /*3eaf0*/  HMMA.16816.F32 R32, R24.reuse, R20, R36 ;  /* 0x000000141820723c */ /* 0x041fec0000001824 */
[C---:B------:R-:W-:Y:S06]  /*3eb00*/  HMMA.16816.F32 R20, R24.reuse, R16, R56 ;  /* 0x000000101814723c */ /* 0x040fec0000001838 */
[C---:B---3--:R-:W-:Y:S06]  /*3eb10*/  HMMA.16816.F32 R16, R24.reuse, R14, R52 ;  /* 0x0000000e1810723c */ /* 0x048fec0000001834 */
[----:B------:R-:W-:Y:S05]  /*3eb20*/  HMMA.16816.F32 R12, R24, R12, R48 ;  /* 0x0000000c180c723c */ /* 0x000fea0000001830 */
[----:B------:R-:W-:Y:S04]  /*3eb30*/  STL.64 [R1+0x150], R32 ;  /* 0x0001502001007387 */ /* 0x000fe80000100a00 */
[----:B------:R-:W-:Y:S04]  /*3eb40*/  STL.64 [R1+0x158], R34 ;  /* 0x0001582201007387 */ /* 0x000fe80000100a00 */
[----:B------:R-:W2:Y:S04]  /*3eb50*/  LDL.LU R42, [R1+0x1394] ;  /* 0x00139400012a7983 */ /* 0x000ea80000300800 */
[----:B------:R-:W-:Y:S04]  /*3eb60*/  STL.64 [R1+0x130], R28 ;  /* 0x0001301c01007387 */ /* 0x000fe80000100a00 */
[----:B------:R-:W-:Y:S04]  /*3eb70*/  STL.64 [R1+0x138], R30 ;  /* 0x0001381e01007387 */ /* 0x000fe80000100a00 */
[----:B------:R0:W-:Y:S04]  /*3eb80*/  STL.64 [R1+0x110], R20 ;  /* 0x0001101401007387 */ /* 0x0001e80000100a00 */
[----:B------:R1:W-:Y:S04]  /*3eb90*/  STL.64 [R1+0x118], R22 ;  /* 0x0001181601007387 */ /* 0x0003e80000100a00 */
[----:B0-----:R-:W3:Y:S04]  /*3eba0*/  LDL.LU R20, [R1+0x50] ;  /* 0x0000500001147983 */ /* 0x001ee80000300800 */
[----:B------:R0:W-:Y:S04]  /*3ebb0*/  STL.64 [R1+0xf0], R16 ;  /* 0x0000f01001007387 */ /* 0x0001e80000100a00 */
[----:B------:R4:W-:Y:S04]  /*3ebc0*/  STL.64 [R1+0xf8], R18 ;  /* 0x0000f81201007387 */ /* 0x0009e80000100a00 */
[----:B------:R4:W-:Y:S04]  /*3ebd0*/  STL.64 [R1+0xd0], R12 ;  /* 0x0000d00c01007387 */ /* 0x0009e80000100a00 */
[----:B------:R2:W-:Y:S01]  /*3ebe0*/  STL.64 [R1+0xd8], R14 ;  /* 0x0000d80e01007387 */ /* 0x0005e20000100a00 */
[----:B------:R-:W-:-:S03]  /*3ebf0*/  IMAD.MOV.U32 R21, RZ, RZ, R61 ;  /* 0x000000ffff157224 */ /* 0x000fc600078e003d */
[----:B------:R-:W3:Y:S01]  /*3ec00*/  LDL.LU R61, [R1+0x2a58] ;  /* 0x002a5800013d7983 */ /* 0x000ee20000300800 */
[----:B-1----:R-:W-:Y:S02]  /*3ec10*/  IMAD.MOV.U32 R22, RZ, RZ, R0 ;  /* 0x000000ffff167224 */ /* 0x002fe400078e0000 */
[----:B------:R-:W-:Y:S01]  /*3ec20*/  IMAD.MOV.U32 R23, RZ, RZ, R60 ;  /* 0x000000ffff177224 */ /* 0x000fe200078e003c */
[----:B------:R-:W2:Y:S04]  /*3ec30*/  LDL.LU R0, [R1+0x2a54] ;  /* 0x002a540001007983 */ /* 0x000ea80000300800 */
[----:B------:R-:W3:Y:S04]  /*3ec40*/  LDL.LU R60, [R1+0x2a50] ;  /* 0x002a5000013c7983 */ /* 0x000ee80000300800 */
[----:B0-----:R-:W3:Y:S04]  /*3ec50*/  LDL.LU R16, [R1+0x70] ;  /* 0x0000700001107983 */ /* 0x001ee80000300800 */
[----:B------:R-:W3:Y:S04]  /*3ec60*/  LDL.LU R17, [R1+0x74] ;  /* 0x0000740001117983 */ /* 0x000ee80000300800 */
[----:B----4-:R-:W4:Y:S04]  /*3ec70*/  LDL.LU R18, [R1+0x78] ;  /* 0x0000780001127983 */ /* 0x010f280000300800 */
[----:B------:R-:W4:Y:S04]  /*3ec80*/  LDL.LU R19, [R1+0x7c] ;  /* 0x00007c0001137983 */ /* 0x000f280000300800 */
[----:B------:R-:W4:Y:S04]  /*3ec90*/  LDL.LU R32, [R1+0xb0] ;  /* 0x0000b00001207983 */ /* 0x000f280000300800 */
[----:B------:R-:W4:Y:S04]  /*3eca0*/  LDL.LU R33, [R1+0xb4] ;  /* 0x0000b40001217983 */ /* 0x000f280000300800 */
[----:B------:R-:W4:Y:S04]  /*3ecb0*/  LDL.LU R34, [R1+0xb8] ;  /* 0x0000b80001227983 */ /* 0x000f280000300800 */
[----:B------:R-:W4:Y:S04]  /*3ecc0*/  LDL.LU R35, [R1+0xbc] ;  /* 0x0000bc0001237983 */ /* 0x000f280000300800 */
[----:B------:R-:W4:Y:S01]  /*3ecd0*/  LDL.LU R12, [R1+0x90] ;  /* 0x00009000010c7983 */ /* 0x000f220000300800 */
[----:B------:R-:W-:-:S02]  /*3ece0*/  IMAD.MOV.U32 R39, RZ, RZ, R40 ;  /* 0x000000ffff277224 */ /* 0x000fc400078e0028 */
[----:B------:R-:W-:Y:S02]  /*3ecf0*/  IMAD.MOV.U32 R38, RZ, RZ, R41 ;  /* 0x000000ffff267224 */ /* 0x000fe400078e0029 */
[----:B------:R-:W-:Y:S02]  /*3ed00*/  IMAD.MOV.U32 R36, RZ, RZ, R45 ;  /* 0x000000ffff247224 */ /* 0x000fe400078e002d */
[----:B------:R-:W-:Y:S02]  /*3ed10*/  IMAD.MOV.U32 R37, RZ, RZ, R44 ;  /* 0x000000ffff257224 */ /* 0x000fe400078e002c */
[----:B--2---:R-:W-:Y:S02]  /*3ed20*/  IMAD.MOV.U32 R14, RZ, RZ, R0 ;  /* 0x000000ffff0e7224 */ /* 0x004fe400078e0000 */
[----:B---3--:R-:W-:Y:S02]  /*3ed30*/  IMAD.MOV.U32 R13, RZ, RZ, R60 ;  /* 0x000000ffff0d7224 */ /* 0x008fe400078e003c */
[----:B------:R1:W5:Y:S04]  /*3ed40*/  LDL.LU R60, [R1+0x2a4c] ;  /* 0x002a4c00013c7983 */ /* 0x0003680000300800 */
[----:B------:R1:W5:Y:S04]  /*3ed50*/  LDL.LU R0, [R1+0x2a48] ;  /* 0x002a480001007983 */ /* 0x0003680000300800 */
        /* <DEDUP_REMOVED lines=23> */
[----:B------:R-:W-:-:S03]  /*3eed0*/  IMAD.MOV.U32 R15, RZ, RZ, R61 ;  /* 0x000000ffff0f7224 */ /* 0x000fc600078e003d */
[----:B------:R-:W3:Y:S01]  /*3eee0*/  LDL.LU R61, [R1+0x1b28] ;  /* 0x001b2800013d7983 */ /* 0x000ee20000300800 */
[C---:B----4-:R-:W-:Y:S06]  /*3eef0*/  HMMA.16816.F32 R32, R24.reuse, R10, R32 ;  /* 0x0000000a1820723c */ /* 0x050fec0000001820 */
[C---:B------:R-:W-:Y:S06]  /*3ef00*/  HMMA.16816.F32 R12, R24.reuse, R8, R12 ;  /* 0x00000008180c723c */ /* 0x040fec000000180c */
[C---:B------:R-:W-:Y:S06]  /*3ef10*/  HMMA.16816.F32 R8, R24.reuse, R6, R16 ;  /* 0x000000061808723c */ /* 0x040fec0000001810 */
[C---:B------:R-:W-:Y:S05]  /*3ef20*/  HMMA.16816.F32 R4, R24.reuse, R4, R20 ;  /* 0x000000041804723c */ /* 0x040fea0000001814 */
[----:B------:R-:W-:Y:S04]  /*3ef30*/  STL.64 [R1+0xb0], R32 ;  /* 0x0000b02001007387 */ /* 0x000fe80000100a00 */
[----:B------:R0:W-:Y:S04]  /*3ef40*/  STL.64 [R1+0xb8], R34 ;  /* 0x0000b82201007387 */ /* 0x0001e80000100a00 */
[----:B------:R-:W-:Y:S04]  /*3ef50*/  STL.64 [R1+0x90], R12 ;  /* 0x0000900c01007387 */ /* 0x000fe80000100a00 */
[----:B------:R-:W-:Y:S04]  /*3ef60*/  STL.64 [R1+0x98], R14 ;  /* 0x0000980e01007387 */ /* 0x000fe80000100a00 */
[----:B------:R-:W-:Y:S04]  /*3ef70*/  STL.64 [R1+0x70], R8 ;  /* 0x0000700801007387 */ /* 0x000fe80000100a00 */
[----:B------:R-:W-:Y:S04]  /*3ef80*/  STL.64 [R1+0x78], R10 ;  /* 0x0000780a01007387 */ /* 0x000fe80000100a00 */
[----:B------:R-:W-:Y:S04]  /*3ef90*/  STL.64 [R1+0x50], R4 ;  /* 0x0000500401007387 */ /* 0x000fe80000100a00 */
[----:B------:R4:W-:Y:S01]  /*3efa0*/  STL.64 [R1+0x58], R6 ;  /* 0x0000580601007387 */ /* 0x0009e20000100a00 */
[----:B------:R-:W-:Y:S01]  /*3efb0*/  VIADD R42, R42, 0x1 ;  /* 0x000000012a2a7836 */ /* 0x000fe20000000000 */
[----:B0-----:R-:W0:Y:S01]  /*3efc0*/  LDC R35, c[0x0][0x230] ;  /* 0x00008c00ff237b82 */ /* 0x001e220000000800 */
[----:B----4-:R-:W-:Y:S03]  /*3efd0*/  HMMA.16816.F32 R4, R24, R2, R36 ;  /* 0x000000021804723c */ /* 0x010fe60000001824 */
[----:B------:R4:W-:-:S15]  /*3efe0*/  STL [R1+0x1394], R42 ;  /* 0x0013942a01007387 */ /* 0x0009de0000100800 */
[----:B------:R-:W-:-:S05]  /*3eff0*/  NOP ;  /* 0x0000000000007918 */ /* 0x000fca0000000000 */
[----:B------:R-:W-:Y:S04]  /*3f000*/  STL.64 [R1+0x40], R4 ;  /* 0x0000400401007387 */ /* 0x000fe80000100a00 */
[----:B------:R-:W-:Y:S01]  /*3f010*/  STL.64 [R1+0x48], R6 ;  /* 0x0000480601007387 */ /* 0x000fe20000100a00 */
[----:B0-----:R-:W-:-:S05]  /*3f020*/  VIADD R35, R35, 0x1f ;  /* 0x0000001f23237836 */ /* 0x001fca0000000000 */
[----:B------:R-:W-:-:S04]  /*3f030*/  SHF.R.S32.HI R14, RZ, 0x1f, R35 ;  /* 0x0000001fff0e7819 */ /* 0x000fc80000011423 */
[----:B------:R-:W-:-:S04]  /*3f040*/  LEA.HI R14, R14, R35, RZ, 0x5 ;  /* 0x000000230e0e7211 */ /* 0x000fc800078f28ff */
[----:B------:R-:W-:-:S04]  /*3f050*/  SHF.R.S32.HI R14, RZ, 0x5, R14 ;  /* 0x00000005ff0e7819 */ /* 0x000fc8000001140e */
[----:B------:R-:W-:Y:S02]  /*3f060*/  ISETP.NE.U32.AND P0, PT, R42, R14, PT ;  /* 0x0000000e2a00720c */ /* 0x000fe40003f05070 */
[----:B--2---:R-:W-:Y:S02]  /*3f070*/  IADD3 R43, P4, R43, UR28, RZ ;  /* 0x0000001c2b2b7c10 */ /* 0x004fe4000ff9e0ff */
[----:B---3--:R-:W-:Y:S02]  /*3f080*/  IADD3 R28, P5, R28, UR28, RZ ;  /* 0x0000001c1c1c7c10 */ /* 0x008fe4000ffbe0ff */
[----:B------:R-:W-:Y:S02]  /*3f090*/  IADD3 R29, P6, R29, UR28, RZ ;  /* 0x0000001c1d1d7c10 */ /* 0x000fe4000ffde0ff */
[----:B------:R-:W-:Y:S02]  /*3f0a0*/  IADD3 R30, P1, R30, UR28, RZ ;  /* 0x0000001c1e1e7c10 */ /* 0x000fe4000ff3e0ff */
[----:B------:R-:W-:Y:S01]  /*3f0b0*/  IADD3 R31, P2, R31, UR28, RZ ;  /* 0x0000001c1f1f7c10 */ /* 0x000fe2000ff5e0ff */
[----:B------:R0:W-:Y:S01]  /*3f0c0*/  STL [R1+0x1390], R43 ;  /* 0x0013902b01007387 */ /* 0x0001e20000100800 */
[----:B------:R-:W-:-:S03]  /*3f0d0*/  IADD3 R59, P3, R59, UR28, RZ ;  /* 0x0000001c3b3b7c10 */ /* 0x000fc6000ff7e0ff */
[----:B------:R2:W-:Y:S01]  /*3f0e0*/  STL [R1+0x1388], R28 ;  /* 0x0013881c01007387 */ /* 0x0005e20000100800 */
[----:B------:R-:W-:-:S03]  /*3f0f0*/  IADD3.X R58, R58, UR30, RZ, P4, !PT ;  /* 0x0000001e3a3a7c10 */ /* 0x000fc6000a7fe4ff */
        /* <DEDUP_REMOVED lines=28> */
[----:B------:R1:W-:Y:S04]  /*3f2c0*/  STL [R1+0x1364], R48 ;  /* 0x0013643001007387 */ /* 0x0003e80000100800 */
[----:B------:R1:W-:Y:S01]  /*3f2d0*/  STL [R1+0x1b40], R47 ;  /* 0x001b402f01007387 */ /* 0x0003e20000100800 */
[----:B------:R-:W-:-:S03]  /*3f2e0*/  IADD3 R45, P5, R45, UR28, RZ ;  /* 0x0000001c2d2d7c10 */ /* 0x000fc6000ffbe0ff */
[----:B------:R1:W-:Y:S01]  /*3f2f0*/  STL [R1+0x135c], R46 ;  /* 0x00135c2e01007387 */ /* 0x0003e20000100800 */
[----:B------:R-:W-:-:S03]  /*3f300*/  IADD3.X R44, R44, UR30, RZ, P6, !PT ;  /* 0x0000001e2c2c7c10 */ /* 0x000fc6000b7fe4ff */
[----:B------:R1:W-:Y:S04]  /*3f310*/  STL [R1+0x1b38], R40 ;  /* 0x001b382801007387 */ /* 0x0003e80000100800 */
[----:B------:R1:W-:Y:S01]  /*3f320*/  STL [R1+0x1354], R41 ;  /* 0x0013542901007387 */ /* 0x0003e20000100800 */
[----:B------:R-:W-:-:S03]  /*3f330*/  IADD3 R61, P6, R61, UR28, RZ ;  /* 0x0000001c3d3d7c10 */ /* 0x000fc6000ffde0ff */
[----:B------:R-:W3:Y:S04]  /*3f340*/  LDL.LU R34, [R1+0x1b4c] ;  /* 0x001b4c0001227983 */ /* 0x000ee80000300800 */
[----:B------:R1:W-:Y:S04]  /*3f350*/  STL [R1+0x1b30], R45 ;  /* 0x001b302d01007387 */ /* 0x0003e80000100800 */
[----:B------:R-:W3:Y:S04]  /*3f360*/  LDL.LU R35, [R1+0x1b20] ;  /* 0x001b200001237983 */ /* 0x000ee80000300800 */
[----:B------:R1:W-:Y:S04]  /*3f370*/  STL [R1+0x1b54], R44 ;  /* 0x001b542c01007387 */ /* 0x0003e80000100800 */
[----:B------:R-:W3:Y:S04]  /*3f380*/  LDL.LU R36, [R1+0x1b44] ;  /* 0x001b440001247983 */ /* 0x000ee80000300800 */
[----:B------:R1:W-:Y:S04]  /*3f390*/  STL [R1+0x1b28], R61 ;  /* 0x001b283d01007387 */ /* 0x0003e80000100800 */
[----:B------:R-:W3:Y:S04]  /*3f3a0*/  LDL.LU R37, [R1+0x1b18] ;  /* 0x001b180001257983 */ /* 0x000ee80000300800 */
[----:B------:R-:W3:Y:S04]  /*3f3b0*/  LDL.LU R38, [R1+0x1b3c] ;  /* 0x001b3c0001267983 */ /* 0x000ee80000300800 */
[----:B------:R-:W3:Y:S04]  /*3f3c0*/  LDL.LU R39, [R1+0x1b10] ;  /* 0x001b100001277983 */ /* 0x000ee80000300800 */
[----:B----4-:R-:W4:Y:S04]  /*3f3d0*/  LDL.LU R42, [R1+0x1b34] ;  /* 0x001b3400012a7983 */ /* 0x010f280000300800 */
[----:B0-----:R-:W4:Y:S04]  /*3f3e0*/  LDL.LU R43, [R1+0x1b08] ;  /* 0x001b0800012b7983 */ /* 0x001f280000300800 */
[----:B--2---:R-:W2:Y:S04]  /*3f3f0*/  LDL.LU R28, [R1+0x1b2c] ;  /* 0x001b2c00011c7983 */ /* 0x004ea80000300800 */
[----:B---3--:R-:W3:Y:S04]  /*3f400*/  LDL.LU R29, [R1+0x1b00] ;  /* 0x001b0000011d7983 */ /* 0x008ee80000300800 */
[----:B-1----:R-:W3:Y:S04]  /*3f410*/  LDL.LU R30, [R1+0x1b24] ;  /* 0x001b2400011e7983 */ /* 0x002ee80000300800 */
        /* <DEDUP_REMOVED lines=20> */
[----:B------:R-:W-:-:S02]  /*3f560*/  IADD3.X R34, R34, UR30, RZ, P1, !PT ;  /* 0x0000001e22227c10 */ /* 0x000fc40008ffe4ff */
[----:B------:R-:W-:Y:S02]  /*3f570*/  IADD3 R35, P1, R35, UR28, RZ ;  /* 0x0000001c23237c10 */ /* 0x000fe4000ff3e0ff */
[----:B------:R-:W-:Y:S02]  /*3f580*/  IADD3.X R36, R36, UR30, RZ, P2, !PT ;  /* 0x0000001e24247c10 */ /* 0x000fe400097fe4ff */
[----:B------:R-:W-:Y:S02]  /*3f590*/  IADD3 R37, P2, R37, UR28, RZ ;  /* 0x0000001c25257c10 */ /* 0x000fe4000ff5e0ff */
[----:B------:R-:W-:Y:S01]  /*3f5a0*/  IADD3.X R38, R38, UR30, RZ, P3, !PT ;  /* 0x0000001e26267c10 */ /* 0x000fe20009ffe4ff */
[----:B------:R0:W-:Y:S01]  /*3f5b0*/  STL [R1+0x1b4c], R34 ;  /* 0x001b4c2201007387 */ /* 0x0001e20000100800 */
[----:B------:R-:W-:-:S03]  /*3f5c0*/  IADD3 R39, P3, R39, UR28, RZ ;  /* 0x0000001c27277c10 */ /* 0x000fc6000ff7e0ff */
[----:B------:R1:W-:Y:S01]  /*3f5d0*/  STL [R1+0x1b20], R35 ;  /* 0x001b202301007387 */ /* 0x0003e20000100800 */
[----:B----4-:R-:W-:-:S03]  /*3f5e0*/  IADD3.X R42, R42, UR30, RZ, P4, !PT ;  /* 0x0000001e2a2a7c10 */ /* 0x010fc6000a7fe4ff */
[----:B------:R4:W-:Y:S01]  /*3f5f0*/  STL [R1+0x1b44], R36 ;  /* 0x001b442401007387 */ /* 0x0009e20000100800 */
[----:B------:R-:W-:-:S03]  /*3f600*/  IADD3 R43, P4, R43, UR28, RZ ;  /* 0x0000001c2b2b7c10 */ /* 0x000fc6000ff9e0ff */
[----:B------:R4:W-:Y:S01]  /*3f610*/  STL [R1+0x1b18], R37 ;  /* 0x001b182501007387 */ /* 0x0009e20000100800 */
[----:B--2---:R-:W-:-:S03]  /*3f620*/  IADD3.X R28, R28, UR30, RZ, P5, !PT ;  /* 0x0000001e1c1c7c10 */ /* 0x004fc6000affe4ff */
[----:B------:R2:W-:Y:S01]  /*3f630*/  STL [R1+0x1b3c], R38 ;  /* 0x001b3c2601007387 */ /* 0x0005e20000100800 */
[----:B---3--:R-:W-:-:S03]  /*3f640*/  IADD3 R29, P5, R29, UR28, RZ ;  /* 0x0000001c1d1d7c10 */ /* 0x008fc6000ffbe0ff */
        /* <DEDUP_REMOVED lines=36> */
[----:B------:R3:W-:Y:S04]  /*3f890*/  STL [R1+0x1ac8], R48 ;  /* 0x001ac83001007387 */ /* 0x0007e80000100800 */
[----:B------:R3:W-:Y:S01]  /*3f8a0*/  STL [R1+0x1aec], R47 ;  /* 0x001aec2f01007387 */ /* 0x0007e20000100800 */
[----:B------:R-:W-:-:S03]  /*3f8b0*/  IADD3.X R45, R45, UR30, RZ, P3, !PT ;  /* 0x0000001e2d2d7c10 */ /* 0x000fc60009ffe4ff */
[----:B------:R3:W-:Y:S01]  /*3f8c0*/  STL [R1+0x1ac0], R46 ;  /* 0x001ac02e01007387 */ /* 0x0007e20000100800 */
[----:B------:R-:W-:-:S03]  /*3f8d0*/  IADD3 R44, P3, R44, UR28, RZ ;  /* 0x0000001c2c2c7c10 */ /* 0x000fc6000ff7e0ff */
[----:B------:R3:W-:Y:S04]  /*3f8e0*/  STL [R1+0x1ae4], R40 ;  /* 0x001ae42801007387 */ /* 0x0007e80000100800 */
[----:B------:R3:W-:Y:S01]  /*3f8f0*/  STL [R1+0x1ab8], R41 ;  /* 0x001ab82901007387 */ /* 0x0007e20000100800 */
[----:B------:R-:W-:-:S03]  /*3f900*/  IADD3.X R61, R61, UR30, RZ, P4, !PT ;  /* 0x0000001e3d3d7c10 */ /* 0x000fc6000a7fe4ff */
[----:B0-----:R-:W3:Y:S04]  /*3f910*/  LDL.LU R34, [R1+0x1aa8] ;  /* 0x001aa80001227983 */ /* 0x001ee80000300800 */
[----:B------:R0:W-:Y:S04]  /*3f920*/  STL [R1+0x1adc], R45 ;  /* 0x001adc2d01007387 */ /* 0x0001e80000100800 */
[----:B-1----:R-:W3:Y:S04]  /*3f930*/  LDL.LU R35, [R1+0x1acc] ;  /* 0x001acc0001237983 */ /* 0x002ee80000300800 */
[----:B------:R1:W-:Y:S04]  /*3f940*/  STL [R1+0x1ab0], R44 ;  /* 0x001ab02c01007387 */ /* 0x0003e80000100800 */
[----:B----4-:R-:W4:Y:S04]  /*3f950*/  LDL.LU R36, [R1+0x1aa0] ;  /* 0x001aa00001247983 */ /* 0x010f280000300800 */
[----:B------:R1:W-:Y:S04]  /*3f960*/  STL [R1+0x1ad4], R61 ;  /* 0x001ad43d01007387 */ /* 0x0003e80000100800 */
[----:B------:R-:W4:Y:S04]  /*3f970*/  LDL.LU R37, [R1+0x1ac4] ;  /* 0x001ac40001257983 */ /* 0x000f280000300800 */
[----:B--2---:R-:W2:Y:S04]  /*3f980*/  LDL.LU R38, [R1+0x1a98] ;  /* 0x001a980001267983 */ /* 0x004ea80000300800 */
[----:B---3--:R-:W3:Y:S04]  /*3f990*/  LDL.LU R39, [R1+0x1abc] ;  /* 0x001abc0001277983 */ /* 0x008ee80000300800 */
        /* <DEDUP_REMOVED lines=22> */
[----:B0-----:R-:W3:Y:S04]  /*3fb00*/  LDL.LU R45, [R1+0x1a38] ;  /* 0x001a3800012d7983 */ /* 0x001ee80000300800 */
[----:B-1----:R-:W3:Y:S04]  /*3fb10*/  LDL.LU R44, [R1+0x1a5c] ;  /* 0x001a5c00012c7983 */ /* 0x002ee80000300800 */
[----:B------:R-:W3:Y:S01]  /*3fb20*/  LDL.LU R61, [R1+0x1a30] ;  /* 0x001a3000013d7983 */ /* 0x000ee20000300800 */
[----:B------:R-:W-:-:S02]  /*3fb30*/  IADD3 R34, P4, R34, UR28, RZ ;  /* 0x0000001c22227c10 */ /* 0x000fc4000ff9e0ff */
[----:B------:R-:W-:Y:S02]  /*3fb40*/  IADD3.X R35, R35, UR30, RZ, P5, !PT ;  /* 0x0000001e23237c10 */ /* 0x000fe4000affe4ff */
[----:B----4-:R-:W-:Y:S02]  /*3fb50*/  IADD3 R36, P5, R36, UR28, RZ ;  /* 0x0000001c24247c10 */ /* 0x010fe4000ffbe0ff */
[----:B------:R-:W-:Y:S02]  /*3fb60*/  IADD3.X R37, R37, UR30, RZ, P6, !PT ;  /* 0x0000001e25257c10 */ /* 0x000fe4000b7fe4ff */
[----:B--2---:R-:W-:Y:S01]  /*3fb70*/  IADD3 R38, P6, R38, UR28, RZ ;  /* 0x0000001c26267c10 */ /* 0x004fe2000ffde0ff */
[----:B------:R0:W-:Y:S01]  /*3fb80*/  STL [R1+0x1aa8], R34 ;  /* 0x001aa82201007387 */ /* 0x0001e20000100800 */
[----:B---3--:R-:W-:-:S03]  /*3fb90*/  IADD3.X R39, R39, UR30, RZ, P1, !PT ;  /* 0x0000001e27277c10 */ /* 0x008fc60008ffe4ff */
        /* <DEDUP_REMOVED lines=52> */
[----:B0-----:R-:W4:Y:S04]  /*3fee0*/  LDL.LU R34, [R1+0x1a54] ;  /* 0x001a540001227983 */ /* 0x001f280000300800 */
[----:B------:R0:W-:Y:S04]  /*3fef0*/  STL [R1+0x1a38], R45 ;  /* 0x001a382d01007387 */ /* 0x0001e80000100800 */
[----:B-1----:R-:W4:Y:S04]  /*3ff00*/  LDL.LU R35, [R1+0x1a28] ;  /* 0x001a280001237983 */ /* 0x002f280000300800 */
[----:B------:R1:W-:Y:S04]  /*3ff10*/  STL [R1+0x1a5c], R44 ;  /* 0x001a5c2c01007387 */ /* 0x0003e80000100800 */
[----:B--2---:R-:W2:Y:S04]  /*3ff20*/  LDL.LU R36, [R1+0x1a4c] ;  /* 0x001a4c0001247983 */ /* 0x004ea80000300800 */
[----:B------:R1:W-:Y:S04]  /*3ff30*/  STL [R1+0x1a30], R61 ;  /* 0x001a303d01007387 */ /* 0x0003e80000100800 */
        /* <DEDUP_REMOVED lines=26> */
[----:B-1----:R-:W4:Y:S04]  /*400e0*/  LDL.LU R44, [R1+0x19b8] ;  /* 0x0019b800012c7983 */ /* 0x002f280000300800 */
[----:B------:R-:W4:Y:S01]  /*400f0*/  LDL.LU R61, [R1+0x19dc] ;  /* 0x0019dc00013d7983 */ /* 0x000f220000300800 */
[----:B------:R-:W-:-:S02]  /*40100*/  IADD3.X R34, R34, UR30, RZ, P2, !PT ;  /* 0x0000001e22227c10 */ /* 0x000fc400097fe4ff */
[----:B------:R-:W-:Y:S02]  /*40110*/  IADD3 R35, P2, R35, UR28, RZ ;  /* 0x0000001c23237c10 */ /* 0x000fe4000ff5e0ff */
[----:B--2---:R-:W-:Y:S02]  /*40120*/  IADD3.X R36, R36, UR30, RZ, P3, !PT ;  /* 0x0000001e24247c10 */ /* 0x004fe40009ffe4ff */
[----:B---3--:R-:W-:Y:S02]  /*40130*/  IADD3 R37, P3, R37, UR28, RZ ;  /* 0x0000001c25257c10 */ /* 0x008fe4000ff7e0ff */
[----:B----4-:R-:W-:Y:S01]  /*40140*/  IADD3.X R38, R38, UR30, RZ, P4, !PT ;  /* 0x0000001e26267c10 */ /* 0x010fe2000a7fe4ff */
        /* <DEDUP_REMOVED lines=88> */
[----:B------:R-:W-:-:S02]  /*406d0*/  IADD3 R34, P5, R34, UR28, RZ ;  /* 0x0000001c22227c10 */ /* 0x000fc4000ffbe0ff */
[----:B------:R-:W-:Y:S02]  /*406e0*/  IADD3.X R35, R35, UR30, RZ, P6, !PT ;  /* 0x0000001e23237c10 */ /* 0x000fe4000b7fe4ff */
[----:B--2---:R-:W-:Y:S02]  /*406f0*/  IADD3 R36, P6, R36, UR28, RZ ;  /* 0x0000001c24247c10 */ /* 0x004fe4000ffde0ff */
[----:B---3--:R-:W-:Y:S02]  /*40700*/  IADD3.X R37, R37, UR30, RZ, P1, !PT ;  /* 0x0000001e25257c10 */ /* 0x008fe40008ffe4ff */
[----:B----4-:R-:W-:Y:S01]  /*40710*/  IADD3 R38, P1, R38, UR28, RZ ;  /* 0x0000001c26267c10 */ /* 0x010fe2000ff3e0ff */
        /* <DEDUP_REMOVED lines=1912> */
[----:B------:R1:W-:Y:S04]  /*47ea0*/  STL [R1+0x1f14], R40 ;  /* 0x001f142801007387 */ /* 0x0003e80000100800 */
[----:B------:R1:W-:Y:S04]  /*47eb0*/  STL [R1+0x1f1c], R41 ;  /* 0x001f1c2901007387 */ /* 0x0003e80000100800 */
[----:B------:R1:W-:Y:S04]  /*47ec0*/  STL [R1+0x1f34], R61 ;  /* 0x001f343d01007387 */ /* 0x0003e80000100800 */
[----:B------:R1:W-:Y:S04]  /*47ed0*/  STL [R1+0x1f24], R45 ;  /* 0x001f242d01007387 */ /* 0x0003e80000100800 */
[----:B------:R1:W-:Y:S01]  /*47ee0*/  STL [R1+0x1f2c], R44 ;  /* 0x001f2c2c01007387 */ /* 0x0003e20000100800 */
[----:B------:R-:W-:Y:S05]  /*47ef0*/  @P0 BRA `(.L_x_1) ;  /* 0xfffffd2000400947 */ /* 0x000fea000383ffff */
.L_x_0:
[----:B-1----:R-:W2:Y:S01]  /*47f00*/  LDL.LU R56, [R1+0x6c] ;  /* 0x00006c0001387983 */ /* 0x002ea20000300800 */
[----:B------:R-:W-:Y:S01]  /*47f10*/  ULDC UR4, c[0x0][0x244] ;  /* 0x0000910000047ab9 */ /* 0x000fe20000000800 */
[----:B------:R-:W-:Y:S01]  /*47f20*/  ULDC.64 UR26, c[0x0][0x228] ;  /* 0x00008a00001a7ab9 */ /* 0x000fe20000000a00 */
[----:B------:R-:W-:Y:S01]  /*47f30*/  ULDC.64 UR38, c[0x0][0x228] ;  /* 0x00008a0000267ab9 */ /* 0x000fe20000000a00 */
[----:B-----5:R-:W3:Y:S01]  /*47f40*/  LDL.LU R0, [R1+0x84] ;  /* 0x0000840001007983 */ /* 0x020ee20000300800 */
[----:B------:R-:W-:Y:S01]  /*47f50*/  ULDC.64 UR36, c[0x0][0x228] ;  /* 0x00008a0000247ab9 */ /* 0x000fe20000000a00 */
[----:B------:R-:W-:Y:S01]  /*47f60*/  ULDC.64 UR6, c[0x0][0x220] ;  /* 0x0000880000067ab9 */ /* 0x000fe20000000a00 */
[----:B------:R-:W-:Y:S01]  /*47f70*/  ULDC.64 UR8, c[0x0][0x220] ;  /* 0x0000880000087ab9 */ /* 0x000fe20000000a00 */
[----:B------:R-:W4:Y:S01]  /*47f80*/  LDL.LU R58, [R1+0x88] ;  /* 0x00008800013a7983 */ /* 0x000f220000300800 */
[----:B------:R-:W-:Y:S01]  /*47f90*/  ULDC.64 UR32, c[0x0][0x228] ;  /* 0x00008a0000207ab9 */ /* 0x000fe20000000a00 */
[----:B------:R-:W-:Y:S01]  /*47fa0*/  ULDC UR12, c[0x0][0x248] ;  /* 0x00009200000c7ab9 */ /* 0x000fe20000000800 */
[----:B------:R-:W-:Y:S01]  /*47fb0*/  ULDC UR15, c[0x0][0x248] ;  /* 0x00009200000f7ab9 */ /* 0x000fe20000000800 */
[----:B------:R-:W4:Y:S01]  /*47fc0*/  LDL.LU R57, [R1+0x8c] ;  /* 0x00008c0001397983 */ /* 0x000f220000300800 */
[----:B------:R-:W-:Y:S01]  /*47fd0*/  ULDC UR18, c[0x0][0x248] ;  /* 0x0000920000127ab9 */ /* 0x000fe20000000800 */
[----:B------:R-:W-:Y:S01]  /*47fe0*/  ULDC UR21, c[0x0][0x248] ;  /* 0x0000920000157ab9 */ /* 0x000fe20000000800 */
[----:B------:R-:W-:Y:S01]  /*47ff0*/  ULDC UR30, c[0x0][0x248] ;  /* 0x00009200001e7ab9 */ /* 0x000fe20000000800 */
[----:B------:R-:W2:Y:S01]  /*48000*/  LDL R55, [R1+0xa0] ;  /* 0x0000a00001377983 */ /* 0x000ea20000100800 */
[----:B------:R-:W-:Y:S01]  /*48010*/  ULDC UR41, c[0x0][0x248] ;  /* 0x0000920000297ab9 */ /* 0x000fe20000000800 */
[----:B------:R-:W-:Y:S01]  /*48020*/  ULDC UR44, c[0x0][0x248] ;  /* 0x00009200002c7ab9 */ /* 0x000fe20000000800 */
[----:B------:R-:W-:Y:S01]  /*48030*/  ULDC UR47, c[0x0][0x248] ;  /* 0x00009200002f7ab9 */ /* 0x000fe20000000800 */
[----:B------:R-:W2:Y:S01]  /*48040*/  LDL.LU R54, [R1+0xa4] ;  /* 0x0000a40001367983 */ /* 0x000ea20000300800 */
[----:B------:R-:W-:Y:S01]  /*48050*/  ULDC UR50, c[0x0][0x248] ;  /* 0x0000920000327ab9 */ /* 0x000fe20000000800 */
[----:B------:R-:W-:Y:S01]  /*48060*/  ULDC UR53, c[0x0][0x248] ;  /* 0x0000920000357ab9 */ /* 0x000fe20000000800 */
[----:B------:R-:W-:Y:S01]  /*48070*/  ULDC UR56, c[0x0][0x248] ;  /* 0x0000920000387ab9 */ /* 0x000fe20000000800 */
[----:B------:R-:W3:Y:S01]  /*48080*/  LDL.LU R53, [R1+0xa8] ;  /* 0x0000a80001357983 */ /* 0x000ee20000300800 */
        /* <DEDUP_REMOVED lines=40> */
[----:B------:R-:W-:-:S03]  /*48310*/  ULDC UR61, c[0x0][0x228] ;  /* 0x00008a00003d7ab9 */ /* 0x000fc60000000800 */
[----:B------:R-:W3:Y:S04]  /*48320*/  LDL.LU R42, [R1+0x104] ;  /* 0x00010400012a7983 */ /* 0x000ee80000300800 */
[----:B------:R-:W3:Y:S04]  /*48330*/  LDL.LU R41, [R1+0x108] ;  /* 0x0001080001297983 */ /* 0x000ee80000300800 */
[----:B------:R-:W3:Y:S04]  /*48340*/  LDL.LU R40, [R1+0x10c] ;  /* 0x00010c0001287983 */ /* 0x000ee80000300800 */
[----:B------:R-:W3:Y:S04]  /*48350*/  LDL.LU R39, [R1+0x120] ;  /* 0x0001200001277983 */ /* 0x000ee80000300800 */
[----:B------:R-:W3:Y:S04]  /*48360*/  LDL.LU R38, [R1+0x124] ;  /* 0x0001240001267983 */ /* 0x000ee80000300800 */
[----:B0-----:R-:W3:Y:S04]  /*48370*/  LDL.LU R37, [R1+0x128] ;  /* 0x0001280001257983 */ /* 0x001ee80000300800 */
        /* <DEDUP_REMOVED lines=29> */
[----:B------:R-:W3:Y:S04]  /*48550*/  LDL R7, [R1+0x2b0] ;  /* 0x0002b00001077983 */ /* 0x000ee80000100800 */
[----:B------:R-:W3:Y:S04]  /*48560*/  LDL R6, [R1+0x2b4] ;  /* 0x0002b40001067983 */ /* 0x000ee80000100800 */
[----:B------:R-:W3:Y:S04]  /*48570*/  LDL R5, [R1+0x2b8] ;  /* 0x0002b80001057983 */ /* 0x000ee80000100800 */
[----:B------:R-:W3:Y:S04]  /*48580*/  LDL R4, [R1+0x2bc] ;  /* 0x0002bc0001047983 */ /* 0x000ee80000100800 */
[----:B------:R0:W-:Y:S04]  /*48590*/  STL [R1+0x2a80], R59 ;  /* 0x002a803b01007387 */ /* 0x0001e80000100800 */
[----:B0-----:R-:W3:Y:S04]  /*485a0*/  LDL.LU R59, [R1+0x80] ;  /* 0x00008000013b7983 */ /* 0x001ee80000300800 */
[----:B------:R0:W-:Y:S04]  /*485b0*/  STL.64 [R1+0x2a78], R60 ;  /* 0x002a783c01007387 */ /* 0x0001e80000100a00 */
[----:B0-----:R-:W3:Y:S04]  /*485c0*/  LDL.LU R61, [R1+0x68] ;  /* 0x00006800013d7983 */ /* 0x001ee80000300800 */
[----:B------:R-:W-:Y:S04]  /*485d0*/  STL.64 [R1+0x2a70], R2 ;  /* 0x002a700201007387 */ /* 0x000fe80000100a00 */
[----:B------:R4:W-:Y:S02]  /*485e0*/  STL [R1+0x2a84], R3 ;  /* 0x002a840301007387 */ /* 0x0009e40000100800 */
[----:B----4-:R-:W-:-:S02]  /*485f0*/  F2FP.SATFINITE.E5M2.F32.PACK_AB_MERGE_C R3, R57, R58, RZ ;  /* 0x0000003a3903723e */ /* 0x010fc400048060ff */
[----:B--2---:R-:W-:Y:S02]  /*48600*/  F2FP.SATFINITE.E5M2.F32.PACK_AB_MERGE_C R2, R54, R55, RZ ;  /* 0x000000373602723e */ /* 0x004fe400048060ff */
[----:B---3--:R-:W-:Y:S02]  /*48610*/  F2FP.SATFINITE.E5M2.F32.PACK_AB_MERGE_C R0, R0, R59, RZ ;  /* 0x0000003b0000723e */ /* 0x008fe400048060ff */
[----:B------:R-:W-:-:S05]  /*48620*/  F2FP.SATFINITE.E5M2.F32.PACK_AB_MERGE_C R56, R56, R61, RZ ;  /* 0x0000003d3838723e */ /* 0x000fca00048060ff */
[----:B------:R-:W-:Y:S04]  /*48630*/  STL [R1+0x2a88], R56 ;  /* 0x002a883801007387 */ /* 0x000fe80000100800 */
[----:B------:R0:W-:Y:S04]  /*48640*/  STL [R1+0x2648], R0 ;  /* 0x0026480001007387 */ /* 0x0001e80000100800 */
[----:B------:R1:W-:Y:S04]  /*48650*/  STL [R1+0x2658], R3 ;  /* 0x0026580301007387 */ /* 0x0003e80000100800 */
[----:B------:R2:W-:Y:S01]  /*48660*/  STL [R1+0x25ec], R2 ;  /* 0x0025ec0201007387 */ /* 0x0005e20000100800 */
[----:B0-----:R-:W-:-:S02]  /*48670*/  F2FP.SATFINITE.E5M2.F32.PACK_AB_MERGE_C R0, R52, R53, RZ ;  /* 0x000000353400723e */ /* 0x001fc400048060ff */
[----:B-1----:R-:W-:-:S03]  /*48680*/  F2FP.SATFINITE.E5M2.F32.PACK_AB_MERGE_C R3, R50, R51, RZ ;  /* 0x000000333203723e */ /* 0x002fc600048060ff */
[----:B------:R0:W-:Y:S01]  /*48690*/  STL [R1+0x25fc], R0 ;  /* 0x0025fc0001007387 */ /* 0x0001e20000100800 */
[----:B--2---:R-:W-:-:S03]  /*486a0*/  F2FP.SATFINITE.E5M2.F32.PACK_AB_MERGE_C R2, R48, R49, RZ ;  /* 0x000000313002723e */ /* 0x004fc600048060ff */
[----:B------:R1:W-:Y:S04]  /*486b0*/  STL [R1+0x25b8], R3 ;  /* 0x0025b80301007387 */ /* 0x0003e80000100800 */
[----:B------:R2:W-:Y:S01]  /*486c0*/  STL [R1+0x25d0], R2 ;  /* 0x0025d00201007387 */ /* 0x0005e20000100800 */
[----:B0-----:R-:W-:Y:S02]  /*486d0*/  F2FP.SATFINITE.E5M2.F32.PACK_AB_MERGE_C R0, R46, R47, RZ ;  /* 0x0000002f2e00723e */ /* 0x001fe400048060ff */
        /* <DEDUP_REMOVED lines=40> */
[----:B------:R-:W2:Y:S01]  /*48960*/  LDL R56, [R1+0x2a4] ;  /* 0x0002a40001387983 */ /* 0x000ea20000100800 */
[----:B0-----:R-:W-:-:S03]  /*48970*/  F2FP.SATFINITE.E5M2.F32.PACK_AB_MERGE_C R0, R4, R5, RZ ;  /* 0x000000050400723e */ /* 0x001fc600048060ff */
[----:B------:R0:W-:Y:S04]  /*48980*/  STL [R1+0x24f0], R2 ;  /* 0x0024f00201007387 */ /* 0x0001e80000100800 */
[----:B-1----:R-:W3:Y:S04]  /*48990*/  LDL R3, [R1+0x2a8] ;  /* 0x0002a80001037983 */ /* 0x002ee80000100800 */
[----:B------:R-:W-:Y:S04]  /*489a0*/  STL [R1+0x24ec], R0 ;  /* 0x0024ec0001007387 */ /* 0x000fe80000100800 */
[----:B---3--:R1:W-:Y:S04]  /*489b0*/  STL [R1+0x2a8c], R3 ;  /* 0x002a8c0301007387 */ /* 0x0083e80000100800 */
[----:B0-----:R-:W3:Y:S04]  /*489c0*/  LDL R2, [R1+0x2ac] ;  /* 0x0002ac0001027983 */ /* 0x001ee80000100800 */
[----:B-1----:R-:W2:Y:S04]  /*489d0*/  LDL R3, [R1+0x2a0] ;  /* 0x0002a00001037983 */ /* 0x002ea80000100800 */
        /* <DEDUP_REMOVED lines=58> */
[----:B--2---:R-:W-:-:S03]  /*48d80*/  F2FP.SATFINITE.E5M2.F32.PACK_AB_MERGE_C R56, R56, R3, RZ ;  /* 0x000000033838723e */ /* 0x004fc600048060ff */
[----:B------:R-:W3:Y:S04]  /*48d90*/  LDL.LU R3, [R1+0x2a8c] ;  /* 0x002a8c0001037983 */ /* 0x000ee80000300800 */
[----:B------:R0:W-:Y:S04]  /*48da0*/  STL [R1+0x24e4], R56 ;  /* 0x0024e43801007387 */ /* 0x0001e80000100800 */
[----:B0-----:R-:W2:Y:S01]  /*48db0*/  LDL.LU R56, [R1+0x2a88] ;  /* 0x002a880001387983 */ /* 0x001ea20000300800 */
[----:B---3--:R-:W-:Y:S02]  /*48dc0*/  F2FP.SATFINITE.E5M2.F32.PACK_AB_MERGE_C R2, R2, R3, RZ ;  /* 0x000000030202723e */ /* 0x008fe400048060ff */
[----:B----4-:R-:W-:-:S03]  /*48dd0*/  F2FP.SATFINITE.E5M2.F32.PACK_AB_MERGE_C R3, R0, R59, RZ ;  /* 0x0000003b0003723e */ /* 0x010fc600048060ff */
[----:B------:R0:W-:Y:S01]  /*48de0*/  STL [R1+0x24e8], R2 ;  /* 0x0024e80201007387 */ /* 0x0001e20000100800 */
[----:B------:R-:W-:-:S03]  /*48df0*/  F2FP.SATFINITE.E5M2.F32.PACK_AB_MERGE_C R0, R52, R53, RZ ;  /* 0x000000353400723e */ /* 0x000fc600048060ff */
[----:B------:R1:W-:Y:S01]  /*48e00*/  STL [R1+0x262c], R3 ;  /* 0x00262c0301007387 */ /* 0x0003e20000100800 */
[----:B0-----:R-:W-:Y:S02]  /*48e10*/  F2FP.SATFINITE.E5M2.F32.PACK_AB_MERGE_C R2, R57, R58, RZ ;  /* 0x0000003a3902723e */ /* 0x001fe400048060ff */
[----:B-1----:R-:W-:-:S03]  /*48e20*/  F2FP.SATFINITE.E5M2.F32.PACK_AB_MERGE_C R3, R50, R51, RZ ;  /* 0x000000333203723e */ /* 0x002fc600048060ff */
[----:B------:R0:W-:Y:S04]  /*48e30*/  STL [R1+0x2644], R2 ;  /* 0x0026440201007387 */ /* 0x0001e80000100800 */
[----:B------:R1:W-:Y:S01]  /*48e40*/  STL [R1+0x25dc], R0 ;  /* 0x0025dc0001007387 */ /* 0x0003e20000100800 */
[----:B0-----:R-:W-:-:S03]  /*48e50*/  F2FP.SATFINITE.E5M2.F32.PACK_AB_MERGE_C R2, R48, R49, RZ ;  /* 0x000000313002723e */ /* 0x001fc600048060ff */
[----:B------:R0:W-:Y:S01]  /*48e60*/  STL [R1+0x25e0], R3 ;  /* 0x0025e00301007387 */ /* 0x0001e20000100800 */
[----:B-1----:R-:W-:-:S03]  /*48e70*/  F2FP.SATFINITE.E5M2.F32.PACK_AB_MERGE_C R0, R46, R47, RZ ;  /* 0x0000002f2e00723e */ /* 0x002fc600048060ff */
[----:B------:R1:W-:Y:S01]  /*48e80*/  STL [R1+0x25ac], R2 ;  /* 0x0025ac0201007387 */ /* 0x0003e20000100800 */
[----:B0-----:R-:W-:-:S03]  /*48e90*/  F2FP.SATFINITE.E5M2.F32.PACK_AB_MERGE_C R3, R44, R45, RZ ;  /* 0x0000002d2c03723e */ /* 0x001fc600048060ff */
[----:B------:R0:W-:Y:S01]  /*48ea0*/  STL [R1+0x25b4], R0 ;  /* 0x0025b40001007387 */ /* 0x0001e20000100800 */
[----:B-1----:R-:W-:-:S03]  /*48eb0*/  F2FP.SATFINITE.E5M2.F32.PACK_AB_MERGE_C R2, R42, R43, RZ ;  /* 0x0000002b2a02723e */ /* 0x002fc600048060ff */
[----:B------:R1:W-:Y:S04]  /*48ec0*/  STL [R1+0x2584], R3 ;  /* 0x0025840301007387 */ /* 0x0003e80000100800 */
[----:B------:R3:W-:Y:S01]  /*48ed0*/  STL [R1+0x26a0], R2 ;  /* 0x0026a00201007387 */ /* 0x0007e20000100800 */
[----:B0-----:R-:W-:Y:S02]  /*48ee0*/  F2FP.SATFINITE.E5M2.F32.PACK_AB_MERGE_C R0, R40, R41, RZ ;  /* 0x000000292800723e */ /* 0x001fe400048060ff */
[----:B-1----:R-:W-:-:S03]  /*48ef0*/  F2FP.SATFINITE.E5M2.F32.PACK_AB_MERGE_C R3, R38, R39, RZ ;  /* 0x000000272603723e */ /* 0x002fc600048060ff */
[----:B------:R0:W-:Y:S01]  /*48f00*/  STL [R1+0x256c], R0 ;  /* 0x00256c0001007387 */ /* 0x0001e20000100800 */
[----:B---3--:R-:W-:-:S03]  /*48f10*/  F2FP.SATFINITE.E5M2.F32.PACK_AB_MERGE_C R2, R36, R37, RZ ;  /* 0x000000252402723e */ /* 0x008fc600048060ff */
        /* <DEDUP_REMOVED lines=30> */
[----:B------:R-:W-:Y:S04]  /*49100*/  STL [R1+0x27c0], R3 ;  /* 0x0027c00301007387 */ /* 0x000fe80000100800 */
[----:B------:R-:W3:Y:S01]  /*49110*/  LDL.LU R8, [R1+0xe98] ;  /* 0x000e980001087983 */ /* 0x000ee20000300800 */
[----:B0-----:R-:W-:-:S03]  /*49120*/  F2FP.SATFINITE.E5M2.F32.PACK_AB_MERGE_C R0, R4, R5, RZ ;  /* 0x000000050400723e */ /* 0x001fc600048060ff */
[----:B------:R-:W-:Y:S04]  /*49130*/  STL [R1+0x299c], R2 ;  /* 0x00299c0201007387 */ /* 0x000fe80000100800 */
[----:B------:R-:W3:Y:S04]  /*49140*/  LDL.LU R6, [R1+0xe9c] ;  /* 0x000e9c0001067983 */ /* 0x000ee80000300800 */
[----:B------:R3:W-:Y:S04]  /*49150*/  STL [R1+0x24dc], R0 ;  /* 0x0024dc0001007387 */ /* 0x0007e80000100800 */
[----:B------:R-:W4:Y:S04]  /*49160*/  LDL R45, [R1+0x290] ;  /* 0x00029000012d7983 */ /* 0x000f280000100800 */
[----:B------:R-:W4:Y:S04]  /*49170*/  LDL R44, [R1+0x294] ;  /* 0x00029400012c7983 */ /* 0x000f280000100800 */
[----:B------:R-:W2:Y:S04]  /*49180*/  LDL R43, [R1+0x298] ;  /* 0x00029800012b7983 */ /* 0x000ea80000100800 */
[----:B------:R-:W2:Y:S04]  /*49190*/  LDL R4, [R1+0x29c] ;  /* 0x00029c0001047983 */ /* 0x000ea80000100800 */
        /* <DEDUP_REMOVED lines=36> */
[----:B---3--:R-:W-:-:S03]  /*493e0*/  F2FP.SATFINITE.E5M2.F32.PACK_AB_MERGE_C R0, R6, R8, RZ ;  /* 0x000000080600723e */ /* 0x008fc600048060ff */
[----:B------:R-:W3:Y:S04]  /*493f0*/  LDL.LU R8, [R1+0x60] ;  /* 0x0000600001087983 */ /* 0x000ee80000300800 */
[----:B------:R-:W3:Y:S04]  /*49400*/  LDL.LU R6, [R1+0x64] ;  /* 0x0000640001067983 */ /* 0x000ee80000300800 */
[----:B------:R2:W-:Y:S01]  /*49410*/  STL [R1+0x24e0], R0 ;  /* 0x0024e00001007387 */ /* 0x0005e20000100800 */
[----:B----4-:R-:W-:Y:S02]  /*49420*/  F2FP.SATFINITE.E5M2.F32.PACK_AB_MERGE_C R2, R44, R45, RZ ;  /* 0x0000002d2c02723e */ /* 0x010fe400048060ff */
[----:B--2---:R-:W-:-:S02]  /*49430*/  F2FP.SATFINITE.E5M2.F32.PACK_AB_MERGE_C R0, R4, R43, RZ ;  /* 0x0000002b0400723e */ /* 0x004fc400048060ff */
[----:B------:R-:W2:Y:S04]  /*49440*/  LDL.LU R4, [R1+0x215c] ;  /* 0x00215c0001047983 */ /* 0x000ea80000300800 */
[----:B------:R-:W-:Y:S04]  /*49450*/  STL [R1+0x24d4], R2 ;  /* 0x0024d40201007387 */ /* 0x000fe80000100800 */
[----:B------:R0:W-:Y:S04]  /*49460*/  STL [R1+0x24d8], R0 ;  /* 0x0024d80001007387 */ /* 0x0001e80000100800 */
[----:B------:R-:W4:Y:S04]  /*49470*/  LDL R3, [R1+0x10dc] ;  /* 0x0010dc0001037983 */ /* 0x000f280000100800 */
[----:B0-----:R-:W3:Y:S01]  /*49480*/  LDL.LU R0, [R1+0x2160] ;  /* 0x0021600001007983 */ /* 0x001ee20000300800 */
[----:B------:R-:W-:-:S05]  /*49490*/  F2FP.SATFINITE.E5M2.F32.PACK_AB_MERGE_C R2, R37, R38, RZ ;  /* 0x000000262502723e */ /* 0x000fca00048060ff */
[----:B------:R0:W-:Y:S01]  /*494a0*/  STL [R1+0x25e4], R2 ;  /* 0x0025e40201007387 */ /* 0x0001e20000100800 */
[----:B------:R-:W-:Y:S02]  /*494b0*/  F2FP.SATFINITE.E5M2.F32.PACK_AB_MERGE_C R35, R35, R36, RZ ;  /* 0x000000242323723e */ /* 0x000fe400048060ff */
[----:B0-----:R-:W-:-:S03]  /*494c0*/  F2FP.SATFINITE.E5M2.F32.PACK_AB_MERGE_C R2, R33, R34, RZ ;  /* 0x000000222102723e */ /* 0x001fc600048060ff */
[----:B------:R-:W-:Y:S04]  /*494d0*/  STL [R1+0x2604], R35 ;  /* 0x0026042301007387 */ /* 0x000fe80000100800 */
[----:B------:R0:W-:Y:S01]  /*494e0*/  STL [R1+0x25c0], R2 ;  /* 0x0025c00201007387 */ /* 0x0001e20000100800 */
[----:B------:R-:W-:Y:S02]  /*494f0*/  F2FP.SATFINITE.E5M2.F32.PACK_AB_MERGE_C R31, R31, R32, RZ ;  /* 0x000000201f1f723e */ /* 0x000fe400048060ff */
[----:B------:R-:W-:-:S03]  /*49500*/  F2FP.SATFINITE.E5M2.F32.PACK_AB_MERGE_C R29, R29, R30, RZ ;  /* 0x0000001e1d1d723e */ /* 0x000fc600048060ff */
[----:B------:R-:W-:Y:S01]  /*49510*/  STL [R1+0x25cc], R31 ;  /* 0x0025cc1f01007387 */ /* 0x000fe20000100800 */
[----:B0-----:R-:W-:-:S03]  /*49520*/  F2FP.SATFINITE.E5M2.F32.PACK_AB_MERGE_C R2, R27, R28, RZ ;  /* 0x0000001c1b02723e */ /* 0x001fc600048060ff */
[----:B------:R-:W-:Y:S04]  /*49530*/  STL [R1+0x2590], R29 ;  /* 0x0025901d01007387 */ /* 0x000fe80000100800 */
[----:B------:R0:W-:Y:S04]  /*49540*/  STL [R1+0x25a0], R2 ;  /* 0x0025a00201007387 */ /* 0x0001e80000100800 */
[----:B------:R-:W3:Y:S04]  /*49550*/  LDL.LU R57, [R1+0x290] ;  /* 0x0002900001397983 */ /* 0x000ee80000300800 */
[----:B0-----:R-:W3:Y:S01]  /*49560*/  LDL.LU R2, [R1+0x2164] ;  /* 0x0021640001027983 */ /* 0x001ee20000300800 */
[----:B------:R-:W-:-:S02]  /*49570*/  F2FP.SATFINITE.E5M2.F32.PACK_AB_MERGE_C R46, R16, R18, RZ ;  /* 0x00000012102e723e */ /* 0x000fc400048060ff */
[----:B------:R-:W-:Y:S02]  /*49580*/  F2FP.SATFINITE.E5M2.F32.PACK_AB_MERGE_C R15, R7, R15, RZ ;  /* 0x0000000f070f723e */ /* 0x000fe400048060ff */
[----:B------:R-:W-:Y:S01]  /*49590*/  F2FP.SATFINITE.E5M2.F32.PACK_AB_MERGE_C R51, R17, R26, RZ ;  /* 0x0000001a1133723e */ /* 0x000fe200048060ff */
[----:B------:R-:W0:Y:S01]  /*495a0*/  LDC R7, c[0x0][0x244] ;  /* 0x00009100ff077b82 */ /* 0x000e220000000800 */
[----:B------:R-:W-:Y:S01]  /*495b0*/  F2FP.SATFINITE.E5M2.F32.PACK_AB_MERGE_C R13, R13, R14, RZ ;  /* 0x0000000e0d0d723e */ /* 0x000fe200048060ff */
[----:B------:R1:W-:Y:S06]  /*495c0*/  STL [R1+0x30], R15 ;  /* 0x0000300f01007387 */ /* 0x0003ec0000100800 */
[----:B------:R-:W0:Y:S01]  /*495d0*/  LDC R17, c[0x0][0x244] ;  /* 0x00009100ff117b82 */ /* 0x000e220000000800 */
[----:B------:R-:W-:Y:S01]  /*495e0*/  F2FP.SATFINITE.E5M2.F32.PACK_AB_MERGE_C R11, R11, R12, RZ ;  /* 0x0000000c0b0b723e */ /* 0x000fe200048060ff */
[----:B------:R-:W-:Y:S01]  /*495f0*/  STL [R1+0x28], R13 ;  /* 0x0000280d01007387 */ /* 0x000fe20000100800 */
[----:B------:R-:W-:-:S05]  /*49600*/  F2FP.SATFINITE.E5M2.F32.PACK_AB_MERGE_C R48, R5, R21, RZ ;  /* 0x000000150530723e */ /* 0x000fca00048060ff */
[----:B-1----:R-:W1:Y:S01]  /*49610*/  LDC R15, c[0x0][0x244] ;  /* 0x00009100ff0f7b82 */ /* 0x002e620000000800 */
[----:B------:R-:W-:Y:S01]  /*49620*/  F2FP.SATFINITE.E5M2.F32.PACK_AB_MERGE_C R10, R9, R10, RZ ;  /* 0x0000000a090a723e */ /* 0x000fe200048060ff */
[----:B------:R0:W-:Y:S06]  /*49630*/  STL [R1+0x24], R11 ;  /* 0x0000240b01007387 */ /* 0x0001ec0000100800 */
[----:B------:R-:W1:Y:S01]  /*49640*/  LDC R5, c[0x0][0x244] ;  /* 0x00009100ff057b82 */ /* 0x000e620000000800 */
[----:B------:R1:W-:Y:S07]  /*49650*/  STL [R1+0x20], R10 ;  /* 0x0000200a01007387 */ /* 0x0003ee0000100800 */
[----:B------:R-:W1:Y:S08]  /*49660*/  LDC R9, c[0x0][0x244] ;  /* 0x00009100ff097b82 */ /* 0x000e700000000800 */
[----:B0-----:R-:W0:Y:S08]  /*49670*/  LDC R11, c[0x0][0x244] ;  /* 0x00009100ff0b7b82 */ /* 0x001e300000000800 */
[----:B------:R-:W0:Y:S01]  /*49680*/  LDC R13, c[0x0][0x244] ;  /* 0x00009100ff0d7b82 */ /* 0x000e220000000800 */
[----:B----4-:R-:W-:Y:S01]  /*49690*/  IMAD R18, R3, UR4, RZ ;  /* 0x0000000403127c24 */ /* 0x010fe2000f8e02ff */
[----:B--2---:R-:W-:Y:S01]  /*496a0*/  ISETP.GE.AND P0, PT, R4, UR39, PT ;  /* 0x0000002704007c0c */ /* 0x004fe2000bf06270 */
[----:B------:R-:W2:Y:S01]  /*496b0*/  LDL.LU R3, [R1+0x2168] ;  /* 0x0021680001037983 */ /* 0x000ea20000300800 */
[----:B------:R-:W-:Y:S01]  /*496c0*/  ULDC.64 UR4, c[0x0][0x220] ;  /* 0x0000880000047ab9 */ /* 0x000fe20000000a00 */
[----:B---3--:R-:W-:-:S02]  /*496d0*/  ISETP.GE.AND P2, PT, R2, UR27, PT ;  /* 0x0000001b02007c0c */ /* 0x008fc4000bf46270 */
[----:B------:R-:W-:Y:S01]  /*496e0*/  LOP3.LUT R57, R57, 0xffffff7f, RZ, 0xc0, !PT ;  /* 0xffffff7f39397812 */ /* 0x000fe200078ec0ff */
[----:B------:R-:W3:Y:S01]  /*496f0*/  LDL R2, [R1+0x1040] ;  /* 0x0010400001027983 */ /* 0x000ee20000100800 */
[----:B------:R-:W-:Y:S01]  /*49700*/  IMAD R17, R17, 0x20, R18 ;  /* 0x0000002011117824 */ /* 0x000fe200078e0212 */
[----:B------:R-:W-:Y:S01]  /*49710*/  F2FP.SATFINITE.E5M2.F32.PACK_AB_MERGE_C R45, R6, R8, RZ ;  /* 0x00000008062d723e */ /* 0x000fe200048060ff */
[----:B------:R-:W-:-:S04]  /*49720*/  ULDC UR27, c[0x0][0x248] ;  /* 0x00009200001b7ab9 */ /* 0x000fc80000000800 */
[----:B------:R-:W-:Y:S01]  /*49730*/  @P0 LOP3.LUT R57, R57, 0x80, RZ, 0xfc, !PT ;  /* 0x0000008039390812 */ /* 0x000fe200078efcff */
[----:B------:R-:W-:Y:S01]  /*49740*/  ULDC UR39, c[0x0][0x248] ;  /* 0x0000920000277ab9 */ /* 0x000fe20000000800 */
[----:B------:R-:W-:Y:S01]  /*49750*/  ISETP.GE.AND P0, PT, R0, UR37, PT ;  /* 0x0000002500007c0c */ /* 0x000fe2000bf06270 */
[----:B-1----:R-:W-:Y:S01]  /*49760*/  IMAD R5, R5, 0x20, R17 ;  /* 0x0000002005057824 */ /* 0x002fe200078e0211 */
[----:B------:R-:W-:Y:S01]  /*49770*/  LOP3.LUT R57, R57, 0xffffffbf, RZ, 0xc0, !PT ;  /* 0xffffffbf39397812 */ /* 0x000fe200078ec0ff */
[----:B------:R-:W-:Y:S02]  /*49780*/  ULDC UR37, c[0x0][0x248] ;  /* 0x0000920000257ab9 */ /* 0x000fe40000000800 */
[----:B------:R-:W-:-:S08]  /*49790*/  IMAD R7, R7, 0x20, R5 ;  /* 0x0000002007077824 */ /* 0x000fd000078e0205 */
[----:B------:R-:W-:Y:S02]  /*497a0*/  @P0 LOP3.LUT R57, R57, 0x40, RZ, 0xfc, !PT ;  /* 0x0000004039390812 */ /* 0x000fe400078efcff */
[----:B------:R-:W-:Y:S01]  /*497b0*/  IADD3 R0, P0, R18, UR4, RZ ;  /* 0x0000000412007c10 */ /* 0x000fe2000ff1e0ff */
[----:B------:R-:W-:-:S03]  /*497c0*/  IMAD R9, R9, 0x20, R7 ;  /* 0x0000002009097824 */ /* 0x000fc600078e0207 */
[----:B------:R-:W-:Y:S01]  /*497d0*/  LEA.HI.X.SX32 R18, R18, UR5, 0x1, P0 ;  /* 0x0000000512127c11 */ /* 0x000fe200080f0eff */
[----:B------:R-:W-:Y:S01]  /*497e0*/  ULDC.64 UR4, c[0x0][0x220] ;  /* 0x0000880000047ab9 */ /* 0x000fe20000000a00 */
[----:B------:R-:W-:Y:S02]  /*497f0*/  IADD3 R4, P1, R17, UR6, RZ ;  /* 0x0000000611047c10 */ /* 0x000fe4000ff3e0ff */
[----:B------:R-:W-:Y:S01]  /*49800*/  IADD3 R6, P0, R5, UR4, RZ ;  /* 0x0000000405067c10 */ /* 0x000fe2000ff1e0ff */
[----:B0-----:R-:W-:Y:S01]  /*49810*/  IMAD R11, R11, 0x20, R9 ;  /* 0x000000200b0b7824 */ /* 0x001fe200078e0209 */
[----:B------:R-:W-:Y:S01]  /*49820*/  LEA.HI.X.SX32 R17, R17, UR7, 0x1, P1 ;  /* 0x0000000711117c11 */ /* 0x000fe200088f0eff */
[----:B------:R-:W-:Y:S01]  /*49830*/  ULDC.64 UR6, c[0x0][0x220] ;  /* 0x0000880000067ab9 */ /* 0x000fe20000000a00 */
[----:B------:R-:W-:Y:S01]  /*49840*/  LEA.HI.X.SX32 R5, R5, UR5, 0x1, P0 ;  /* 0x0000000505057c11 */ /* 0x000fe200080f0eff */
[----:B------:R-:W-:Y:S01]  /*49850*/  ULDC.64 UR4, c[0x0][0x220] ;  /* 0x0000880000047ab9 */ /* 0x000fe20000000a00 */
[----:B------:R-:W-:-:S02]  /*49860*/  IADD3 R8, P1, R7, UR6, RZ ;  /* 0x0000000607087c10 */ /* 0x000fc4000ff3e0ff */
[----:B------:R-:W-:Y:S01]  /*49870*/  IADD3 R12, P0, R11, UR4, RZ ;  /* 0x000000040b0c7c10 */ /* 0x000fe2000ff1e0ff */
[----:B------:R-:W-:Y:S01]  /*49880*/  ULDC UR4, c[0x0][0x248] ;  /* 0x0000920000047ab9 */ /* 0x000fe20000000800 */
[----:B------:R-:W-:Y:S01]  /*49890*/  IMAD R13, R13, 0x20, R11 ;  /* 0x000000200d0d7824 */ /* 0x000fe200078e020b */
[----:B------:R-:W-:Y:S01]  /*498a0*/  LEA.HI.X.SX32 R7, R7, UR7, 0x1, P1 ;  /* 0x0000000707077c11 */ /* 0x000fe200088f0eff */
[----:B------:R-:W-:Y:S01]  /*498b0*/  ULDC.64 UR6, c[0x0][0x220] ;  /* 0x0000880000067ab9 */ /* 0x000fe20000000a00 */
[----:B------:R-:W-:Y:S01]  /*498c0*/  LEA.HI.X.SX32 R11, R11, UR5, 0x1, P0 ;  /* 0x000000050b0b7c11 */ /* 0x000fe200080f0eff */
[----:B------:R-:W-:Y:S01]  /*498d0*/  ULDC UR5, c[0x0][0x248] ;  /* 0x0000920000057ab9 */ /* 0x000fe20000000800 */
[----:B------:R-:W-:Y:S02]  /*498e0*/  F2FP.SATFINITE.E5M2.F32.PACK_AB_MERGE_C R53, R41, R42, RZ ;  /* 0x0000002a2935723e */ /* 0x000fe400048060ff */
[----:B------:R-:W-:Y:S02]  /*498f0*/  LOP3.LUT R57, R57, 0xffffffdf, RZ, 0xc0, !PT ;  /* 0xffffffdf39397812 */ /* 0x000fe400078ec0ff */
[----:B------:R-:W-:Y:S01]  /*49900*/  IADD3 R14, P1, R13, UR6, RZ ;  /* 0x000000060d0e7c10 */ /* 0x000fe2000ff3e0ff */
[----:B------:R-:W-:Y:S01]  /*49910*/  IMAD R15, R15, 0x20, R13 ;  /* 0x000000200f0f7824 */ /* 0x000fe200078e020d */
[----:B------:R-:W-:Y:S01]  /*49920*/  @P2 LOP3.LUT R57, R57, 0x20, RZ, 0xfc, !PT ;  /* 0x0000002039392812 */ /* 0x000fe200078efcff */
[----:B------:R-:W-:Y:S01]  /*49930*/  ULDC UR6, c[0x0][0x248] ;  /* 0x0000920000067ab9 */ /* 0x000fe20000000800 */
[----:B------:R-:W-:-:S02]  /*49940*/  IADD3 R10, P2, R9, UR8, RZ ;  /* 0x00000008090a7c10 */ /* 0x000fc4000ff5e0ff */
[----:B------:R-:W-:Y:S01]  /*49950*/  LEA.HI.X.SX32 R13, R13, UR7, 0x1, P1 ;  /* 0x000000070d0d7c11 */ /* 0x000fe200088f0eff */
[----:B------:R-:W-:Y:S01]  /*49960*/  ULDC UR7, c[0x0][0x248] ;  /* 0x0000920000077ab9 */ /* 0x000fe20000000800 */
[----:B------:R-:W-:Y:S01]  /*49970*/  LEA.HI.X.SX32 R9, R9, UR9, 0x1, P2 ;  /* 0x0000000909097c11 */ /* 0x000fe200090f0eff */
[----:B------:R-:W-:Y:S02]  /*49980*/  ULDC.64 UR8, c[0x0][0x220] ;  /* 0x0000880000087ab9 */ /* 0x000fe40000000a00 */
[----:B------:R-:W-:Y:S01]  /*49990*/  IADD3 R16, P2, R15, UR8, RZ ;  /* 0x000000080f107c10 */ /* 0x000fe2000ff5e0ff */
[----:B------:R-:W-:-:S03]  /*499a0*/  ULDC UR8, c[0x0][0x248] ;  /* 0x0000920000087ab9 */ /* 0x000fc60000000800 */
[----:B------:R-:W-:Y:S01]  /*499b0*/  LEA.HI.X.SX32 R15, R15, UR9, 0x1, P2 ;  /* 0x000000090f0f7c11 */ /* 0x000fe200090f0eff */
[----:B------:R-:W-:Y:S01]  /*499c0*/  ULDC UR9, c[0x0][0x248] ;  /* 0x0000920000097ab9 */ /* 0x000fe20000000800 */
[----:B------:R-:W-:Y:S02]  /*499d0*/  F2FP.SATFINITE.E5M2.F32.PACK_AB_MERGE_C R52, R39, R40, RZ ;  /* 0x000000282734723e */ /* 0x000fe400048060ff */
[----:B------:R-:W-:Y:S02]  /*499e0*/  F2FP.SATFINITE.E5M2.F32.PACK_AB_MERGE_C R55, R55, R60, RZ ;  /* 0x0000003c3737723e */ /* 0x000fe400048060ff */
[----:B------:R-:W-:Y:S02]  /*499f0*/  F2FP.SATFINITE.E5M2.F32.PACK_AB_MERGE_C R54, R54, R61, RZ ;  /* 0x0000003d3636723e */ /* 0x000fe400048060ff */
[----:B--2---:R-:W-:Y:S01]  /*49a00*/  ISETP.GE.AND P3, PT, R3, UR33, PT ;  /* 0x0000002103007c0c */ /* 0x004fe2000bf66270 */
[----:B------:R-:W-:Y:S01]  /*49a10*/  ULDC UR33, c[0x0][0x248] ;  /* 0x0000920000217ab9 */ /* 0x000fe20000000800 */
[----:B---3--:R-:W-:Y:S01]  /*49a20*/  IMAD R44, R2, UR4, RZ ;  /* 0x00000004022c7c24 */ /* 0x008fe2000f8e02ff */
[----:B------:R-:W-:Y:S01]  /*49a30*/  F2FP.SATFINITE.E5M2.F32.PACK_AB_MERGE_C R50, R24, R25, RZ ;  /* 0x000000191832723e */ /* 0x000fe200048060ff */
[----:B------:R-:W-:-:S02]  /*49a40*/  ULDC UR4, c[0x0][0x248] ;  /* 0x0000920000047ab9 */ /* 0x000fc40000000800 */
[C---:B------:R-:W-:Y:S01]  /*49a50*/  VIADD R42, R44.reuse, UR5 ;  /* 0x000000052c2a7c36 */ /* 0x040fe20008000000 */
[----:B------:R-:W-:Y:S01]  /*49a60*/  SHF.R.S32.HI R35, RZ, 0x1f, R44 ;  /* 0x0000001fff237819 */ /* 0x000fe2000001142c */
[----:B------:R-:W-:Y:S01]  /*49a70*/  ULDC UR5, c[0x0][0x248] ;  /* 0x0000920000057ab9 */ /* 0x000fe20000000800 */
[-C--:B------:R-:W-:Y:S02]  /*49a80*/  IADD3 R36, P0, R44, R0.reuse, RZ ;  /* 0x000000002c247210 */ /* 0x080fe40007f1e0ff */
[----:B------:R-:W-:Y:S02]  /*49a90*/  SHF.R.S32.HI R43, RZ, 0x1f, R42 ;  /* 0x0000001fff2b7819 */ /* 0x000fe4000001142a */
[----:B------:R-:W-:Y:S01]  /*49aa0*/  IADD3 R2, P1, R42, R0, RZ ;  /* 0x000000002a027210 */ /* 0x000fe20007f3e0ff */
[----:B------:R-:W-:-:S04]  /*49ab0*/  IMAD.X R37, R35, 0x1, R18, P0 ;  /* 0x0000000123257824 */ /* 0x000fc800000e0612 */
[----:B------:R-:W-:Y:S01]  /*49ac0*/  IMAD.X R3, R43, 0x1, R18, P1 ;  /* 0x000000012b037824 */ /* 0x000fe200008e0612 */
[----:B------:R0:W-:Y:S04]  /*49ad0*/  STL.64 [R1+0x1e10], R36 ;  /* 0x001e102401007387 */ /* 0x0001e80000100a00 */
[----:B------:R1:W-:Y:S01]  /*49ae0*/  STL.64 [R1+0x1dd8], R2 ;  /* 0x001dd80201007387 */ /* 0x0003e20000100a00 */
[C---:B0-----:R-:W-:Y:S02]  /*49af0*/  IADD3 R36, P0, R44.reuse, R4, RZ ;  /* 0x000000042c247210 */ /* 0x041fe40007f1e0ff */
[----:B-1----:R-:W-:-:S03]  /*49b00*/  IADD3 R2, P2, R44, R6, RZ ;  /* 0x000000062c027210 */ /* 0x002fc60007f5e0ff */
[C---:B------:R-:W-:Y:S02]  /*49b10*/  IMAD.X R37, R35.reuse, 0x1, R17, P0 ;  /* 0x0000000123257824 */ /* 0x040fe400000e0611 */
[----:B------:R-:W-:-:S03]  /*49b20*/  IMAD.X R3, R35, 0x1, R5, P2 ;  /* 0x0000000123037824 */ /* 0x000fc600010e0605 */
[----:B------:R-:W-:Y:S01]  /*49b30*/  STL.64 [R1+0x1e08], R36 ;  /* 0x001e082401007387 */ /* 0x000fe20000100a00 */
[----:B------:R-:W-:-:S03]  /*49b40*/  IADD3 R58, P1, R42, R4, RZ ;  /* 0x000000042a3a7210 */ /* 0x000fc60007f3e0ff */
[----:B------:R0:W-:Y:S01]  /*49b50*/  STL.64 [R1+0x1e00], R2 ;  /* 0x001e000201007387 */ /* 0x0001e20000100a00 */
[----:B------:R-:W-:Y:S01]  /*49b60*/  VIADD R40, R42, UR6 ;  /* 0x000000062a287c36 */ /* 0x000fe20008000000 */
[----:B------:R-:W-:Y:S01]  /*49b70*/  F2FP.SATFINITE.E5M2.F32.PACK_AB_MERGE_C R49, R22, R23, RZ ;  /* 0x000000171631723e */ /* 0x000fe200048060ff */
[----:B------:R-:W-:Y:S01]  /*49b80*/  IMAD.X R59, R43, 0x1, R17, P1 ;  /* 0x000000012b3b7824 */ /* 0x000fe200008e0611 */
[----:B------:R-:W-:Y:S01]  /*49b90*/  F2FP.SATFINITE.E5M2.F32.PACK_AB_MERGE_C R47, R19, R20, RZ ;  /* 0x00000014132f723e */ /* 0x000fe200048060ff */
[----:B------:R-:W-:Y:S01]  /*49ba0*/  ULDC UR6, c[0x0][0x248] ;  /* 0x0000920000067ab9 */ /* 0x000fe20000000800 */
[----:B0-----:R-:W-:Y:S02]  /*49bb0*/  IADD3 R2, P2, R44, R8, RZ ;  /* 0x000000082c027210 */ /* 0x001fe40007f5e0ff */
[----:B------:R0:W-:Y:S03]  /*49bc0*/  STL.64 [R1+0x1dd0], R58 ;  /* 0x001dd03a01007387 */ /* 0x0001e60000100a00 */
[----:B------:R-:W-:Y:S01]  /*49bd0*/  IMAD.X R3, R35, 0x1, R7, P2 ;  /* 0x0000000123037824 */ /* 0x000fe200010e0607 */
[----:B------:R-:W-:-:S02]  /*49be0*/  IADD3 R36, P0, R42, R6, RZ ;  /* 0x000000062a247210 */ /* 0x000fc40007f1e0ff */
[----:B------:R-:W-:Y:S02]  /*49bf0*/  SHF.R.S32.HI R41, RZ, 0x1f, R40 ;  /* 0x0000001fff297819 */ /* 0x000fe40000011428 */
[----:B------:R1:W-:Y:S01]  /*49c00*/  STL.64 [R1+0x1df8], R2 ;  /* 0x001df80201007387 */ /* 0x0003e20000100a00 */
[----:B0-----:R-:W-:Y:S01]  /*49c10*/  IADD3 R58, P1, R40, R0, RZ ;  /* 0x00000000283a7210 */ /* 0x001fe20007f3e0ff */
[----:B------:R-:W-:-:S04]  /*49c20*/  IMAD.X R37, R43, 0x1, R5, P0 ;  /* 0x000000012b257824 */ /* 0x000fc800000e0605 */
[----:B------:R-:W-:Y:S01]  /*49c30*/  IMAD.X R59, R41, 0x1, R18, P1 ;  /* 0x00000001293b7824 */ /* 0x000fe200008e0612 */
[----:B-1----:R-:W-:Y:S01]  /*49c40*/  IADD3 R2, P2, R42, R8, RZ ;  /* 0x000000082a027210 */ /* 0x002fe20007f5e0ff */
[----:B------:R0:W-:Y:S04]  /*49c50*/  STL.64 [R1+0x1dc8], R36 ;  /* 0x001dc82401007387 */ /* 0x0001e80000100a00 */
[----:B------:R-:W-:Y:S01]  /*49c60*/  IMAD.X R3, R43, 0x1, R7, P2 ;  /* 0x000000012b037824 */ /* 0x000fe200010e0607 */
[----:B------:R-:W-:Y:S04]  /*49c70*/  STL.64 [R1+0x1da0], R58 ;  /* 0x001da03a01007387 */ /* 0x000fe80000100a00 */
[----:B------:R1:W-:Y:S01]  /*49c80*/  STL.64 [R1+0x1dc0], R2 ;  /* 0x001dc00201007387 */ /* 0x0003e20000100a00 */
[----:B0-----:R-:W-:-:S05]  /*49c90*/  IADD3 R36, P0, R40, R4, RZ ;  /* 0x0000000428247210 */ /* 0x001fca0007f1e0ff */
[----:B------:R-:W-:Y:S01]  /*49ca0*/  IMAD.X R37, R41, 0x1, R17, P0 ;  /* 0x0000000129257824 */ /* 0x000fe200000e0611 */
[----:B-1----:R-:W-:Y:S02]  /*49cb0*/  IADD3 R2, P2, R44, R10, RZ ;  /* 0x0000000a2c027210 */ /* 0x002fe40007f5e0ff */
[----:B------:R-:W-:-:S03]  /*49cc0*/  IADD3 R58, P1, R40, R6, RZ ;  /* 0x00000006283a7210 */ /* 0x000fc60007f3e0ff */
[----:B------:R-:W-:Y:S01]  /*49cd0*/  IMAD.X R3, R35, 0x1, R9, P2 ;  /* 0x0000000123037824 */ /* 0x000fe200010e0609 */
[----:B------:R0:W-:Y:S01]  /*49ce0*/  STL.64 [R1+0x1d98], R36 ;  /* 0x001d982401007387 */ /* 0x0001e20000100a00 */
[----:B------:R-:W-:-:S03]  /*49cf0*/  IMAD.X R59, R41, 0x1, R5, P1 ;  /* 0x00000001293b7824 */ /* 0x000fc600008e0605 */
[----:B------:R1:W-:Y:S01]  /*49d00*/  STL.64 [R1+0x1df0], R2 ;  /* 0x001df00201007387 */ /* 0x0003e20000100a00 */
[----:B0-----:R-:W-:Y:S02]  /*49d10*/  IADD3 R36, P0, R42, R10, RZ ;  /* 0x0000000a2a247210 */ /* 0x001fe40007f1e0ff */
[----:B-1----:R-:W-:-:S03]  /*49d20*/  IADD3 R2, P2, R40, R8, RZ ;  /* 0x0000000828027210 */ /* 0x002fc60007f5e0ff */
[----:B------:R-:W-:Y:S01]  /*49d30*/  IMAD.X R37, R43, 0x1, R9, P0 ;  /* 0x000000012b257824 */ /* 0x000fe200000e0609 */
[----:B------:R0:W-:Y:S01]  /*49d40*/  STL.64 [R1+0x1d90], R58 ;  /* 0x001d903a01007387 */ /* 0x0001e20000100a00 */
[----:B------:R-:W-:-:S03]  /*49d50*/  IMAD.X R3, R41, 0x1, R7, P2 ;  /* 0x0000000129037824 */ /* 0x000fc600010e0607 */
[----:B------:R-:W-:Y:S01]  /*49d60*/  STL.64 [R1+0x1db8], R36 ;  /* 0x001db82401007387 */ /* 0x000fe20000100a00 */
[C---:B------:R-:W-:Y:S01]  /*49d70*/  VIADD R38, R40.reuse, UR9 ;  /* 0x0000000928267c36 */ /* 0x040fe20008000000 */
[----:B------:R-:W-:Y:S02]  /*49d80*/  ULDC UR9, c[0x0][0x248] ;  /* 0x0000920000097ab9 */ /* 0x000fe40000000800 */
[----:B------:R1:W-:Y:S01]  /*49d90*/  STL.64 [R1+0x1d88], R2 ;  /* 0x001d880201007387 */ /* 0x0003e20000100a00 */
[----:B0-----:R-:W-:-:S05]  /*49da0*/  IADD3 R58, P0, R40, R10, RZ ;  /* 0x0000000a283a7210 */ /* 0x001fca0007f1e0ff */
[----:B------:R-:W-:Y:S01]  /*49db0*/  IMAD.X R59, R41, 0x1, R9, P0 ;  /* 0x00000001293b7824 */ /* 0x000fe200000e0609 */
[----:B-1----:R-:W-:Y:S02]  /*49dc0*/  IADD3 R2, P2, R44, R12, RZ ;  /* 0x0000000c2c027210 */ /* 0x002fe40007f5e0ff */
[----:B------:R-:W-:Y:S02]  /*49dd0*/  SHF.R.S32.HI R39, RZ, 0x1f, R38 ;  /* 0x0000001fff277819 */ /* 0x000fe40000011426 */
[----:B------:R0:W-:Y:S01]  /*49de0*/  STL.64 [R1+0x1d80], R58 ;  /* 0x001d803a01007387 */ /* 0x0001e20000100a00 */
[C---:B------:R-:W-:Y:S01]  /*49df0*/  IADD3 R36, P1, R38.reuse, R0, RZ ;  /* 0x0000000026247210 */ /* 0x040fe20007f3e0ff */
[----:B------:R-:W-:Y:S01]  /*49e00*/  IMAD.X R3, R35, 0x1, R11, P2 ;  /* 0x0000000123037824 */ /* 0x000fe200010e060b */
[----:B------:R-:W-:-:S03]  /*49e10*/  IADD3 R60, P0, R38, R4, RZ ;  /* 0x00000004263c7210 */ /* 0x000fc60007f1e0ff */
[C---:B------:R-:W-:Y:S01]  /*49e20*/  IMAD.X R37, R39.reuse, 0x1, R18, P1 ;  /* 0x0000000127257824 */ /* 0x040fe200008e0612 */
[----:B------:R1:W-:Y:S01]  /*49e30*/  STL.64 [R1+0x1de8], R2 ;  /* 0x001de80201007387 */ /* 0x0003e20000100a00 */
[----:B------:R-:W-:Y:S01]  /*49e40*/  IMAD.X R61, R39, 0x1, R17, P0 ;  /* 0x00000001273d7824 */ /* 0x000fe200000e0611 */
[----:B0-----:R-:W-:Y:S02]  /*49e50*/  IADD3 R58, P2, R42, R12, RZ ;  /* 0x0000000c2a3a7210 */ /* 0x001fe40007f5e0ff */
[----:B------:R-:W-:Y:S03]  /*49e60*/  STL.64 [R1+0x1d68], R36 ;  /* 0x001d682401007387 */ /* 0x000fe60000100a00 */
[----:B------:R-:W-:Y:S01]  /*49e70*/  IMAD.X R59, R43, 0x1, R11, P2 ;  /* 0x000000012b3b7824 */ /* 0x000fe200010e060b */
[----:B-1----:R-:W-:Y:S01]  /*49e80*/  IADD3 R2, P1, R38, R6, RZ ;  /* 0x0000000626027210 */ /* 0x002fe20007f3e0ff */
[----:B------:R0:W-:Y:S04]  /*49e90*/  STL.64 [R1+0x1d60], R60 ;  /* 0x001d603c01007387 */ /* 0x0001e80000100a00 */
[----:B------:R1:W-:Y:S01]  /*49ea0*/  STL.64 [R1+0x1db0], R58 ;  /* 0x001db03a01007387 */ /* 0x0003e20000100a00 */
[----:B------:R-:W-:-:S05]  /*49eb0*/  IMAD.X R3, R39, 0x1, R5, P1 ;  /* 0x0000000127037824 */ /* 0x000fca00008e0605 */
[----:B------:R2:W-:Y:S01]  /*49ec0*/  STL.64 [R1+0x1d58], R2 ;  /* 0x001d580201007387 */ /* 0x0005e20000100a00 */
[----:B0-----:R-:W-:Y:S02]  /*49ed0*/  IADD3 R60, P0, R38, R8, RZ ;  /* 0x00000008263c7210 */ /* 0x001fe40007f1e0ff */
[----:B-1----:R-:W-:-:S03]  /*49ee0*/  IADD3 R58, P2, R40, R12, RZ ;  /* 0x0000000c283a7210 */ /* 0x002fc60007f5e0ff */
[----:B------:R-:W-:Y:S02]  /*49ef0*/  IMAD.X R61, R39, 0x1, R7, P0 ;  /* 0x00000001273d7824 */ /* 0x000fe400000e0607 */
[----:B------:R-:W-:Y:S01]  /*49f00*/  IMAD.X R59, R41, 0x1, R11, P2 ;  /* 0x00000001293b7824 */ /* 0x000fe200010e060b */
[----:B--2---:R-:W-:-:S04]  /*49f10*/  IADD3 R2, P1, R44, R14, RZ ;  /* 0x0000000e2c027210 */ /* 0x004fc80007f3e0ff */
[----:B------:R0:W-:Y:S01]  /*49f20*/  STL.64 [R1+0x1d78], R58 ;  /* 0x001d783a01007387 */ /* 0x0001e20000100a00 */
[----:B------:R-:W-:-:S03]  /*49f30*/  IMAD.X R3, R35, 0x1, R13, P1 ;  /* 0x0000000123037824 */ /* 0x000fc600008e060d */
[----:B------:R-:W-:Y:S01]  /*49f40*/  STL.64 [R1+0x1d50], R60 ;  /* 0x001d503c01007387 */ /* 0x000fe20000100a00 */
[C---:B------:R-:W-:Y:S01]  /*49f50*/  VIADD R34, R38.reuse, UR12 ;  /* 0x0000000c26227c36 */ /* 0x040fe20008000000 */
[----:B------:R-:W-:Y:S02]  /*49f60*/  ULDC UR12, c[0x0][0x248] ;  /* 0x00009200000c7ab9 */ /* 0x000fe40000000800 */
[----:B------:R1:W-:Y:S01]  /*49f70*/  STL.64 [R1+0x1de0], R2 ;  /* 0x001de00201007387 */ /* 0x0003e20000100a00 */
[----:B0-----:R-:W-:-:S05]  /*49f80*/  IADD3 R58, P0, R38, R10, RZ ;  /* 0x0000000a263a7210 */ /* 0x001fca0007f1e0ff */
[C---:B------:R-:W-:Y:S01]  /*49f90*/  IMAD.X R59, R39.reuse, 0x1, R9, P0 ;  /* 0x00000001273b7824 */ /* 0x040fe200000e0609 */
[----:B-1----:R-:W-:Y:S02]  /*49fa0*/  IADD3 R2, P2, R38, R12, RZ ;  /* 0x0000000c26027210 */ /* 0x002fe40007f5e0ff */
[----:B------:R-:W-:Y:S02]  /*49fb0*/  SHF.R.S32.HI R37, RZ, 0x1f, R34 ;  /* 0x0000001fff257819 */ /* 0x000fe40000011422 */
[----:B------:R0:W-:Y:S01]  /*49fc0*/  STL.64 [R1+0x1d48], R58 ;  /* 0x001d483a01007387 */ /* 0x0001e20000100a00 */
[----:B------:R-:W-:Y:S01]  /*49fd0*/  IADD3 R60, P1, R34, R0, RZ ;  /* 0x00000000223c7210 */ /* 0x000fe20007f3e0ff */
[----:B------:R-:W-:-:S04]  /*49fe0*/  IMAD.X R3, R39, 0x1, R11, P2 ;  /* 0x0000000127037824 */ /* 0x000fc800010e060b */
[----:B------:R-:W-:Y:S01]  /*49ff0*/  IMAD.X R61, R37, 0x1, R18, P1 ;  /* 0x00000001253d7824 */ /* 0x000fe200008e0612 */
[----:B------:R1:W-:Y:S01]  /*4a000*/  STL.64 [R1+0x1d40], R2 ;  /* 0x001d400201007387 */ /* 0x0003e20000100a00 */
[----:B0-----:R-:W-:-:S03]  /*4a010*/  IADD3 R58, P0, R34, R4, RZ ;  /* 0x00000004223a7210 */ /* 0x001fc60007f1e0ff */
[----:B------:R0:W-:Y:S02]  /*4a020*/  STL.64 [R1+0x1d30], R60 ;  /* 0x001d303c01007387 */ /* 0x0001e40000100a00 */
[----:B------:R-:W-:Y:S01]  /*4a030*/  IMAD.X R59, R37, 0x1, R17, P0 ;  /* 0x00000001253b7824 */ /* 0x000fe200000e0611 */
[----:B-1----:R-:W-:-:S04]  /*4a040*/  IADD3 R2, P2, R42, R14, RZ ;  /* 0x0000000e2a027210 */ /* 0x002fc80007f5e0ff */
[----:B------:R1:W-:Y:S01]  /*4a050*/  STL.64 [R1+0x1d28], R58 ;  /* 0x001d283a01007387 */ /* 0x0003e20000100a00 */
[----:B------:R-:W-:Y:S01]  /*4a060*/  IMAD.X R3, R43, 0x1, R13, P2 ;  /* 0x000000012b037824 */ /* 0x000fe200010e060d */
[----:B0-----:R-:W-:-:S05]  /*4a070*/  IADD3 R60, P1, R34, R6, RZ ;  /* 0x00000006223c7210 */ /* 0x001fca0007f3e0ff */
        /* <DEDUP_REMOVED lines=8> */
[----:B-1----:R-:W-:-:S04]  /*4a100*/  IADD3 R58, P2, R38, R14, RZ ;  /* 0x0000000e263a7210 */ /* 0x002fc80007f5e0ff */
[----:B------:R0:W-:Y:S01]  /*4a110*/  STL.64 [R1+0x1d18], R2 ;  /* 0x001d180201007387 */ /* 0x0001e20000100a00 */
[----:B------:R-:W-:Y:S01]  /*4a120*/  IADD3 R60, P1, R34, R10, RZ ;  /* 0x0000000a223c7210 */ /* 0x000fe20007f3e0ff */
[----:B------:R-:W-:-:S04]  /*4a130*/  IMAD.X R59, R39, 0x1, R13, P2 ;  /* 0x00000001273b7824 */ /* 0x000fc800010e060d */
[----:B------:R-:W-:Y:S01]  /*4a140*/  IMAD.X R61, R37, 0x1, R9, P1 ;  /* 0x00000001253d7824 */ /* 0x000fe200008e0609 */
[----:B------:R1:W-:Y:S01]  /*4a150*/  STL.64 [R1+0x1d38], R58 ;  /* 0x001d383a01007387 */ /* 0x0003e20000100a00 */
[----:B0-----:R-:W-:Y:S01]  /*4a160*/  IADD3 R2, P0, R44, R16, RZ ;  /* 0x000000102c027210 */ /* 0x001fe20007f1e0ff */
[C---:B------:R-:W-:Y:S02]  /*4a170*/  VIADD R33, R34.reuse, UR15 ;  /* 0x0000000f22217c36 */ /* 0x040fe40008000000 */
[----:B------:R0:W-:Y:S01]  /*4a180*/  STL.64 [R1+0x1d10], R60 ;  /* 0x001d103c01007387 */ /* 0x0001e20000100a00 */
[----:B------:R-:W-:Y:S01]  /*4a190*/  ULDC UR15, c[0x0][0x248] ;  /* 0x00009200000f7ab9 */ /* 0x000fe20000000800 */
[----:B------:R-:W-:Y:S01]  /*4a1a0*/  IMAD.X R3, R35, 0x1, R15, P0 ;  /* 0x0000000123037824 */ /* 0x000fe200000e060f */
[----:B-1----:R-:W-:-:S04]  /*4a1b0*/  IADD3 R58, P1, R34, R12, RZ ;  /* 0x0000000c223a7210 */ /* 0x002fc80007f3e0ff */
[----:B------:R1:W-:Y:S01]  /*4a1c0*/  STL.64 [R1+0x1d00], R2 ;  /* 0x001d000201007387 */ /* 0x0003e20000100a00 */
[----:B------:R-:W-:Y:S01]  /*4a1d0*/  SHF.R.S32.HI R36, RZ, 0x1f, R33 ;  /* 0x0000001fff247819 */ /* 0x000fe20000011421 */
[----:B------:R-:W-:Y:S01]  /*4a1e0*/  IMAD.X R59, R37, 0x1, R11, P1 ;  /* 0x00000001253b7824 */ /* 0x000fe200008e060b */
[----:B0-----:R-:W-:-:S04]  /*4a1f0*/  IADD3 R60, P2, R34, R14, RZ ;  /* 0x0000000e223c7210 */ /* 0x001fc80007f5e0ff */
[----:B------:R0:W-:Y:S01]  /*4a200*/  STL.64 [R1+0x1cf8], R58 ;  /* 0x001cf83a01007387 */ /* 0x0001e20000100a00 */
[----:B-1----:R-:W-:Y:S01]  /*4a210*/  IADD3 R2, P0, R33, R0, RZ ;  /* 0x0000000021027210 */ /* 0x002fe20007f1e0ff */
[----:B------:R-:W-:-:S04]  /*4a220*/  IMAD.X R61, R37, 0x1, R13, P2 ;  /* 0x00000001253d7824 */ /* 0x000fc800010e060d */
[C---:B------:R-:W-:Y:S01]  /*4a230*/  IMAD.X R3, R36.reuse, 0x1, R18, P0 ;  /* 0x0000000124037824 */ /* 0x040fe200000e0612 */
[C---:B0-----:R-:W-:Y:S01]  /*4a240*/  IADD3 R58, P1, R33.reuse, R4, RZ ;  /* 0x00000004213a7210 */ /* 0x041fe20007f3e0ff */
[----:B------:R0:W-:Y:S04]  /*4a250*/  STL.64 [R1+0x1ce0], R60 ;  /* 0x001ce03c01007387 */ /* 0x0001e80000100a00 */
[----:B------:R-:W-:Y:S01]  /*4a260*/  IMAD.X R59, R36, 0x1, R17, P1 ;  /* 0x00000001243b7824 */ /* 0x000fe200008e0611 */
[----:B------:R1:W-:Y:S01]  /*4a270*/  STL.64 [R1+0x1cd8], R2 ;  /* 0x001cd80201007387 */ /* 0x0003e20000100a00 */
[----:B0-----:R-:W-:-:S03]  /*4a280*/  IADD3 R60, P2, R33, R6, RZ ;  /* 0x00000006213c7210 */ /* 0x001fc60007f5e0ff */
[----:B------:R0:W-:Y:S01]  /*4a290*/  STL.64 [R1+0x1cd0], R58 ;  /* 0x001cd03a01007387 */ /* 0x0001e20000100a00 */
[----:B-1----:R-:W-:Y:S01]  /*4a2a0*/  IADD3 R2, P0, R33, R8, RZ ;  /* 0x0000000821027210 */ /* 0x002fe20007f1e0ff */
[----:B------:R-:W-:-:S04]  /*4a2b0*/  IMAD.X R61, R36, 0x1, R5, P2 ;  /* 0x00000001243d7824 */ /* 0x000fc800010e0605 */
[C---:B------:R-:W-:Y:S01]  /*4a2c0*/  IMAD.X R3, R36.reuse, 0x1, R7, P0 ;  /* 0x0000000124037824 */ /* 0x040fe200000e0607 */
[----:B0-----:R-:W-:Y:S01]  /*4a2d0*/  IADD3 R58, P1, R33, R10, RZ ;  /* 0x0000000a213a7210 */ /* 0x001fe20007f3e0ff */
[----:B------:R-:W-:Y:S04]  /*4a2e0*/  STL.64 [R1+0x1cc8], R60 ;  /* 0x001cc83c01007387 */ /* 0x000fe80000100a00 */
[----:B------:R-:W-:Y:S01]  /*4a2f0*/  IMAD.X R59, R36, 0x1, R9, P1 ;  /* 0x00000001243b7824 */ /* 0x000fe200008e0609 */
[----:B------:R0:W-:Y:S04]  /*4a300*/  STL.64 [R1+0x1cc0], R2 ;  /* 0x001cc00201007387 */ /* 0x0001e80000100a00 */
[----:B0-----:R-:W2:Y:S04]  /*4a310*/  LDL.LU R3, [R1+0x2a84] ;  /* 0x002a840001037983 */ /* 0x001ea80000300800 */
[----:B------:R0:W-:Y:S04]  /*4a320*/  STL.64 [R1+0x1cb8], R58 ;  /* 0x001cb83a01007387 */ /* 0x0001e80000100a00 */
[----:B0-----:R-:W3:Y:S01]  /*4a330*/  LDL.LU R59, [R1+0x2a80] ;  /* 0x002a8000013b7983 */ /* 0x001ee20000300800 */
[----:B------:R-:W-:-:S02]  /*4a340*/  IADD3 R60, P2, R42, R16, RZ ;  /* 0x000000102a3c7210 */ /* 0x000fc40007f5e0ff */
[----:B------:R-:W-:-:S03]  /*4a350*/  IADD3 R2, P0, R40, R16, RZ ;  /* 0x0000001028027210 */ /* 0x000fc60007f1e0ff */
[----:B------:R-:W-:Y:S01]  /*4a360*/  IMAD.X R61, R43, 0x1, R15, P2 ;  /* 0x000000012b3d7824 */ /* 0x000fe200010e060f */
[C---:B------:R-:W-:Y:S01]  /*4a370*/  IADD3 R58, P2, R33.reuse, R12, RZ ;  /* 0x0000000c213a7210 */ /* 0x040fe20007f5e0ff */
[----:B------:R-:W-:Y:S01]  /*4a380*/  VIADD R31, R33, UR18 ;  /* 0x00000012211f7c36 */ /* 0x000fe20008000000 */
[----:B------:R-:W-:Y:S02]  /*4a390*/  ULDC UR18, c[0x0][0x248] ;  /* 0x0000920000127ab9 */ /* 0x000fe40000000800 */
[----:B------:R0:W-:Y:S01]  /*4a3a0*/  STL.64 [R1+0x1ca8], R60 ;  /* 0x001ca83c01007387 */ /* 0x0001e20000100a00 */
[----:B------:R-:W-:Y:S02]  /*4a3b0*/  IMAD.MOV.U32 R42, RZ, RZ, R2 ;  /* 0x000000ffff2a7224 */ /* 0x000fe400078e0002 */
[----:B------:R-:W-:Y:S01]  /*4a3c0*/  IMAD.MOV.U32 R40, RZ, RZ, R58 ;  /* 0x000000ffff287224 */ /* 0x000fe200078e003a */
[----:B------:R-:W-:Y:S02]  /*4a3d0*/  SHF.R.S32.HI R35, RZ, 0x1f, R31 ;  /* 0x0000001fff237819 */ /* 0x000fe4000001141f */
[C---:B------:R-:W-:Y:S01]  /*4a3e0*/  IADD3 R42, P1, R31.reuse, R0, RZ ;  /* 0x000000001f2a7210 */ /* 0x040fe20007f3e0ff */
[----:B0-----:R-:W4:Y:S04]  /*4a3f0*/  LDL.LU.64 R60, [R1+0x2a78] ;  /* 0x002a7800013c7983 */ /* 0x001f280000300a00 */
[----:B------:R0:W-:Y:S01]  /*4a400*/  STL [R1+0x1c90], R2 ;  /* 0x001c900201007387 */ /* 0x0001e20000100800 */
[----:B------:R-:W-:Y:S01]  /*4a410*/  VIADD R30, R31, UR21 ;  /* 0x000000151f1e7c36 */ /* 0x000fe20008000000 */
[----:B------:R-:W-:-:S03]  /*4a420*/  ULDC UR21, c[0x0][0x248] ;  /* 0x0000920000157ab9 */ /* 0x000fc60000000800 */
        /* <DEDUP_REMOVED lines=11> */
[----:B------:R-:W-:Y:S01]  /*4a4e0*/  ULDC UR47, c[0x0][0x248] ;  /* 0x00009200002f7ab9 */ /* 0x000fe20000000800 */
[----:B--2---:R-:W-:Y:S02]  /*4a4f0*/  IMAD.MOV.U32 R43, RZ, RZ, R3 ;  /* 0x000000ffff2b7224 */ /* 0x004fe400078e0003 */
[----:B0-----:R-:W2:Y:S01]  /*4a500*/  LDL.LU.64 R2, [R1+0x2a70] ;  /* 0x002a700001027983 */ /* 0x001ea20000300a00 */
[----:B------:R-:W-:-:S03]  /*4a510*/  IMAD.X R43, R41, 0x1, R15, P0 ;  /* 0x00000001292b7824 */ /* 0x000fc600000e060f */
[----:B------:R0:W-:Y:S04]  /*4a520*/  STL [R1+0x1c80], R58 ;  /* 0x001c803a01007387 */ /* 0x0001e80000100800 */
[----:B------:R1:W-:Y:S01]  /*4a530*/  STL [R1+0x1c94], R43 ;  /* 0x001c942b01007387 */ /* 0x0003e20000100800 */
[----:B0-----:R-:W-:Y:S01]  /*4a540*/  IADD3 R58, P0, R33, R14, RZ ;  /* 0x0000000e213a7210 */ /* 0x001fe20007f1e0ff */
[----:B---3--:R-:W-:Y:S02]  /*4a550*/  IMAD.MOV.U32 R41, RZ, RZ, R59 ;  /* 0x000000ffff297224 */ /* 0x008fe400078e003b */
[C---:B------:R-:W-:Y:S01]  /*4a560*/  IMAD.X R41, R36.reuse, 0x1, R11, P2 ;  /* 0x0000000124297824 */ /* 0x040fe200010e060b */
[----:B------:R-:W-:Y:S01]  /*4a570*/  IADD3 R40, P2, R31, R4, RZ ;  /* 0x000000041f287210 */ /* 0x000fe20007f5e0ff */
[----:B------:R-:W-:-:S02]  /*4a580*/  IMAD.X R59, R36, 0x1, R13, P0 ;  /* 0x00000001243b7824 */ /* 0x000fc400000e060d */
[C---:B-1----:R-:W-:Y:S01]  /*4a590*/  IMAD.X R43, R35.reuse, 0x1, R18, P1 ;  /* 0x00000001232b7824 */ /* 0x042fe200008e0612 */
[----:B------:R0:W-:Y:S04]  /*4a5a0*/  STL [R1+0x1c84], R41 ;  /* 0x001c842901007387 */ /* 0x0001e80000100800 */
[----:B------:R1:W-:Y:S01]  /*4a5b0*/  STL.64 [R1+0x1c70], R58 ;  /* 0x001c703a01007387 */ /* 0x0003e20000100a00 */
[----:B0-----:R-:W-:-:S03]  /*4a5c0*/  IMAD.X R41, R35, 0x1, R17, P2 ;  /* 0x0000000123297824 */ /* 0x001fc600010e0611 */
[----:B------:R0:W-:Y:S01]  /*4a5d0*/  STL.64 [R1+0x1c68], R42 ;  /* 0x001c682a01007387 */ /* 0x0001e20000100a00 */
[----:B-1----:R-:W-:-:S03]  /*4a5e0*/  IADD3 R58, P0, R31, R6, RZ ;  /* 0x000000061f3a7210 */ /* 0x002fc60007f1e0ff */
[----:B------:R1:W-:Y:S01]  /*4a5f0*/  STL.64 [R1+0x1c60], R40 ;  /* 0x001c602801007387 */ /* 0x0003e20000100a00 */
[----:B0-----:R-:W-:Y:S01]  /*4a600*/  IADD3 R42, P1, R31, R8, RZ ;  /* 0x000000081f2a7210 */ /* 0x001fe20007f3e0ff */
[----:B------:R-:W-:Y:S01]  /*4a610*/  IMAD.X R59, R35, 0x1, R5, P0 ;  /* 0x00000001233b7824 */ /* 0x000fe200000e0605 */
[----:B-1----:R-:W-:-:S03]  /*4a620*/  IADD3 R40, P2, R38, R16, RZ ;  /* 0x0000001026287210 */ /* 0x002fc60007f5e0ff */
[----:B------:R-:W-:Y:S01]  /*4a630*/  IMAD.X R43, R35, 0x1, R7, P1 ;  /* 0x00000001232b7824 */ /* 0x000fe200008e0607 */
[----:B------:R0:W-:Y:S01]  /*4a640*/  STL.64 [R1+0x1c58], R58 ;  /* 0x001c583a01007387 */ /* 0x0001e20000100a00 */
[----:B------:R-:W-:-:S03]  /*4a650*/  IMAD.X R41, R39, 0x1, R15, P2 ;  /* 0x0000000127297824 */ /* 0x000fc600010e060f */
[----:B------:R1:W-:Y:S04]  /*4a660*/  STL.64 [R1+0x1c50], R42 ;  /* 0x001c502a01007387 */ /* 0x0003e80000100a00 */
[----:B------:R3:W-:Y:S01]  /*4a670*/  STL.64 [R1+0x1c40], R40 ;  /* 0x001c402801007387 */ /* 0x0007e20000100a00 */
[C---:B0-----:R-:W-:Y:S02]  /*4a680*/  IADD3 R58, P0, R31.reuse, R10, RZ ;  /* 0x0000000a1f3a7210 */ /* 0x041fe40007f1e0ff */
[----:B-1----:R-:W-:Y:S02]  /*4a690*/  IADD3 R42, P2, R34, R16, RZ ;  /* 0x00000010222a7210 */ /* 0x002fe40007f5e0ff */
[----:B---3--:R-:W-:-:S03]  /*4a6a0*/  IADD3 R40, P1, R31, R12, RZ ;  /* 0x0000000c1f287210 */ /* 0x008fc60007f3e0ff */
[----:B------:R-:W-:Y:S01]  /*4a6b0*/  IMAD.X R43, R37, 0x1, R15, P2 ;  /* 0x00000001252b7824 */ /* 0x000fe200010e060f */
[----:B------:R-:W-:Y:S01]  /*4a6c0*/  IADD3 R38, P2, R31, R14, RZ ;  /* 0x0000000e1f267210 */ /* 0x000fe20007f5e0ff */
[C---:B------:R-:W-:Y:S02]  /*4a6d0*/  IMAD.X R59, R35.reuse, 0x1, R9, P0 ;  /* 0x00000001233b7824 */ /* 0x040fe400000e0609 */
[C---:B------:R-:W-:Y:S01]  /*4a6e0*/  IMAD.X R41, R35.reuse, 0x1, R11, P1 ;  /* 0x0000000123297824 */ /* 0x040fe200008e060b */
[----:B------:R0:W-:Y:S01]  /*4a6f0*/  STL.64 [R1+0x1c18], R42 ;  /* 0x001c182a01007387 */ /* 0x0001e20000100a00 */
[----:B------:R-:W-:Y:S01]  /*4a700*/  IMAD.X R39, R35, 0x1, R13, P2 ;  /* 0x0000000123277824 */ /* 0x000fe200010e060d */
[----:B------:R-:W-:Y:S02]  /*4a710*/  SHF.R.S32.HI R34, RZ, 0x1f, R30 ;  /* 0x0000001fff227819 */ /* 0x000fe4000001141e */
[----:B------:R-:W-:Y:S04]  /*4a720*/  STL.64 [R1+0x1c38], R58 ;  /* 0x001c383a01007387 */ /* 0x000fe80000100a00 */
[----:B------:R1:W-:Y:S01]  /*4a730*/  STL.64 [R1+0x1c10], R40 ;  /* 0x001c102801007387 */ /* 0x0003e20000100a00 */
[----:B0-----:R-:W-:-:S03]  /*4a740*/  IADD3 R42, P0, R30, R0, RZ ;  /* 0x000000001e2a7210 */ /* 0x001fc60007f1e0ff */
[----:B------:R0:W-:Y:S01]  /*4a750*/  STL.64 [R1+0x1bf8], R38 ;  /* 0x001bf82601007387 */ /* 0x0001e20000100a00 */
[----:B-1----:R-:W-:Y:S01]  /*4a760*/  IADD3 R40, P1, R30, R4, RZ ;  /* 0x000000041e287210 */ /* 0x002fe20007f3e0ff */
[----:B------:R-:W-:Y:S01]  /*4a770*/  IMAD.X R43, R34, 0x1, R18, P0 ;  /* 0x00000001222b7824 */ /* 0x000fe200000e0612 */
[----:B0-----:R-:W-:-:S03]  /*4a780*/  IADD3 R38, P2, R30, R6, RZ ;  /* 0x000000061e267210 */ /* 0x001fc60007f5e0ff */
[C---:B------:R-:W-:Y:S01]  /*4a790*/  IMAD.X R41, R34.reuse, 0x1, R17, P1 ;  /* 0x0000000122297824 */ /* 0x040fe200008e0611 */
[----:B------:R0:W-:Y:S01]  /*4a7a0*/  STL.64 [R1+0x1bf0], R42 ;  /* 0x001bf02a01007387 */ /* 0x0001e20000100a00 */
[----:B------:R-:W-:-:S03]  /*4a7b0*/  IMAD.X R39, R34, 0x1, R5, P2 ;  /* 0x0000000122277824 */ /* 0x000fc600010e0605 */
[----:B------:R1:W-:Y:S04]  /*4a7c0*/  STL.64 [R1+0x1be8], R40 ;  /* 0x001be82801007387 */ /* 0x0003e80000100a00 */
[----:B------:R3:W-:Y:S01]  /*4a7d0*/  STL.64 [R1+0x1be0], R38 ;  /* 0x001be02601007387 */ /* 0x0007e20000100a00 */
[C---:B0-----:R-:W-:Y:S02]  /*4a7e0*/  IADD3 R42, P0, R30.reuse, R8, RZ ;  /* 0x000000081e2a7210 */ /* 0x041fe40007f1e0ff */
[----:B-1----:R-:W-:-:S03]  /*4a7f0*/  IADD3 R40, P1, R30, R10, RZ ;  /* 0x0000000a1e287210 */ /* 0x002fc60007f3e0ff */
[C---:B------:R-:W-:Y:S01]  /*4a800*/  IMAD.X R43, R34.reuse, 0x1, R7, P0 ;  /* 0x00000001222b7824 */ /* 0x040fe200000e0607 */
[----:B---3--:R-:W-:Y:S01]  /*4a810*/  IADD3 R38, P2, R33, R16, RZ ;  /* 0x0000001021267210 */ /* 0x008fe20007f5e0ff */
[----:B------:R-:W-:-:S03]  /*4a820*/  IMAD.X R41, R34, 0x1, R9, P1 ;  /* 0x0000000122297824 */ /* 0x000fc600008e0609 */
        /* <DEDUP_REMOVED lines=17> */
[----:B------:R0:W-:Y:S02]  /*4a940*/  STL.64 [R1+0x1b78], R36 ;  /* 0x001b782401007387 */ /* 0x0001e40000100a00 */
[----:B------:R-:W-:Y:S01]  /*4a950*/  IMAD.X R41, R31, 0x1, R18, P0 ;  /* 0x000000011f297824 */ /* 0x000fe200000e0612 */
[C---:B-1----:R-:W-:Y:S02]  /*4a960*/  IADD3 R38, P2, R29.reuse, R4, RZ ;  /* 0x000000041d267210 */ /* 0x042fe40007f5e0ff */
[C---:B------:R-:W-:Y:S02]  /*4a970*/  IADD3 R34, P0, R29.reuse, R8, RZ ;  /* 0x000000081d227210 */ /* 0x040fe40007f1e0ff */
[----:B0-----:R-:W-:Y:S01]  /*4a980*/  IADD3 R36, P1, R29, R6, RZ ;  /* 0x000000061d247210 */ /* 0x001fe20007f3e0ff */
[C---:B------:R-:W-:Y:S02]  /*4a990*/  IMAD.X R39, R31.reuse, 0x1, R17, P2 ;  /* 0x000000011f277824 */ /* 0x040fe400010e0611 */
[----:B------:R-:W-:-:S02]  /*4a9a0*/  IMAD.X R35, R31, 0x1, R7, P0 ;  /* 0x000000011f237824 */ /* 0x000fc400000e0607 */
[----:B------:R-:W-:Y:S01]  /*4a9b0*/  IMAD.X R37, R31, 0x1, R5, P1 ;  /* 0x000000011f257824 */ /* 0x000fe200008e0605 */
[----:B------:R0:W-:Y:S04]  /*4a9c0*/  STL.64 [R1+0x1b68], R38 ;  /* 0x001b682601007387 */ /* 0x0001e80000100a00 */
[----:B------:R-:W-:Y:S04]  /*4a9d0*/  STL.64 [R1+0x1b70], R40 ;  /* 0x001b702801007387 */ /* 0x000fe80000100a00 */
[----:B------:R1:W-:Y:S01]  /*4a9e0*/  STL.64 [R1+0x1b50], R36 ;  /* 0x001b502401007387 */ /* 0x0003e20000100a00 */
[----:B0-----:R-:W-:-:S03]  /*4a9f0*/  IADD3 R38, P2, R29, R10, RZ ;  /* 0x0000000a1d267210 */ /* 0x001fc60007f5e0ff */
[----:B------:R0:W-:Y:S02]  /*4aa00*/  STL.64 [R1+0x1b48], R34 ;  /* 0x001b482201007387 */ /* 0x0001e40000100a00 */
[----:B------:R-:W-:Y:S01]  /*4aa10*/  IMAD.X R39, R31, 0x1, R9, P2 ;  /* 0x000000011f277824 */ /* 0x000fe200010e0609 */
[C---:B-1----:R-:W-:Y:S02]  /*4aa20*/  IADD3 R36, P1, R29.reuse, R12, RZ ;  /* 0x0000000c1d247210 */ /* 0x042fe40007f3e0ff */
[----:B0-----:R-:W-:-:S03]  /*4aa30*/  IADD3 R34, P0, R29, R14, RZ ;  /* 0x0000000e1d227210 */ /* 0x001fc60007f1e0ff */
[C---:B------:R-:W-:Y:S01]  /*4aa40*/  IMAD.X R37, R31.reuse, 0x1, R11, P1 ;  /* 0x000000011f257824 */ /* 0x040fe200008e060b */
[----:B------:R0:W-:Y:S01]  /*4aa50*/  STL.64 [R1+0x1b40], R38 ;  /* 0x001b402601007387 */ /* 0x0001e20000100a00 */
[----:B------:R-:W-:-:S03]  /*4aa60*/  IMAD.X R35, R31, 0x1, R13, P0 ;  /* 0x000000011f237824 */ /* 0x000fc600000e060d */
[----:B------:R1:W-:Y:S04]  /*4aa70*/  STL.64 [R1+0x1b38], R36 ;  /* 0x001b382401007387 */ /* 0x0003e80000100a00 */
[----:B------:R3:W-:Y:S01]  /*4aa80*/  STL.64 [R1+0x1b30], R34 ;  /* 0x001b302201007387 */ /* 0x0007e20000100a00 */
[----:B0-----:R-:W-:Y:S02]  /*4aa90*/  IADD3 R38, P2, R29, R16, RZ ;  /* 0x000000101d267210 */ /* 0x001fe40007f5e0ff */
[----:B------:R-:W-:Y:S02]  /*4aaa0*/  SHF.R.S32.HI R29, RZ, 0x1f, R28 ;  /* 0x0000001fff1d7819 */ /* 0x000fe4000001141c */
[C---:B-1----:R-:W-:Y:S01]  /*4aab0*/  IADD3 R36, P1, R28.reuse, R0, RZ ;  /* 0x000000001c247210 */ /* 0x042fe20007f3e0ff */
[----:B------:R-:W-:Y:S01]  /*4aac0*/  IMAD.X R39, R31, 0x1, R15, P2 ;  /* 0x000000011f277824 */ /* 0x000fe200010e060f */
[----:B---3--:R-:W-:-:S03]  /*4aad0*/  IADD3 R34, P0, R28, R4, RZ ;  /* 0x000000041c227210 */ /* 0x008fc60007f1e0ff */
        /* <DEDUP_REMOVED lines=8> */
[C---:B------:R-:W-:Y:S02]  /*4ab60*/  IADD3 R30, P2, R28.reuse, R12, RZ ;  /* 0x0000000c1c1e7210 */ /* 0x040fe40007f5e0ff */
[C---:B---3--:R-:W-:Y:S01]  /*4ab70*/  IADD3 R34, P0, R28.reuse, R10, RZ ;  /* 0x0000000a1c227210 */ /* 0x048fe20007f1e0ff */
[C---:B------:R-:W-:Y:S02]  /*4ab80*/  IMAD.X R37, R29.reuse, 0x1, R7, P1 ;  /* 0x000000011d257824 */ /* 0x040fe400008e0607 */
[C---:B------:R-:W-:Y:S02]  /*4ab90*/  IMAD.X R31, R29.reuse, 0x1, R11, P2 ;  /* 0x000000011d1f7824 */ /* 0x040fe400010e060b */
[----:B------:R-:W-:Y:S01]  /*4aba0*/  IMAD.X R35, R29, 0x1, R9, P0 ;  /* 0x000000011d237824 */ /* 0x000fe200000e0609 */
[----:B------:R0:W-:Y:S04]  /*4abb0*/  STL.64 [R1+0x1af8], R36 ;  /* 0x001af82401007387 */ /* 0x0001e80000100a00 */
[----:B------:R-:W-:Y:S04]  /*4abc0*/  STL.64 [R1+0x1b00], R38 ;  /* 0x001b002601007387 */ /* 0x000fe80000100a00 */
[----:B------:R1:W-:Y:S01]  /*4abd0*/  STL.64 [R1+0x1af0], R34 ;  /* 0x001af02201007387 */ /* 0x0003e20000100a00 */
[----:B0-----:R-:W-:-:S03]  /*4abe0*/  IADD3 R36, P1, R28, R14, RZ ;  /* 0x0000000e1c247210 */ /* 0x001fc60007f3e0ff */
[----:B------:R0:W-:Y:S02]  /*4abf0*/  STL.64 [R1+0x1ae8], R30 ;  /* 0x001ae81e01007387 */ /* 0x0001e40000100a00 */
[----:B------:R-:W-:Y:S01]  /*4ac00*/  IMAD.X R37, R29, 0x1, R13, P1 ;  /* 0x000000011d257824 */ /* 0x000fe200008e060d */
[----:B-1----:R-:W-:Y:S02]  /*4ac10*/  IADD3 R34, P0, R28, R16, RZ ;  /* 0x000000101c227210 */ /* 0x002fe40007f1e0ff */
[----:B------:R-:W-:Y:S02]  /*4ac20*/  SHF.R.S32.HI R28, RZ, 0x1f, R27 ;  /* 0x0000001fff1c7819 */ /* 0x000fe4000001141b */
[----:B0-----:R-:W-:Y:S01]  /*4ac30*/  IADD3 R30, P2, R27, R0, RZ ;  /* 0x000000001b1e7210 */ /* 0x001fe20007f5e0ff */
[----:B------:R-:W-:Y:S01]  /*4ac40*/  IMAD.X R35, R29, 0x1, R15, P0 ;  /* 0x000000011d237824 */ /* 0x000fe200000e060f */
[----:B------:R0:W-:Y:S03]  /*4ac50*/  STL.64 [R1+0x1ae0], R36 ;  /* 0x001ae02401007387 */ /* 0x0001e60000100a00 */
[----:B------:R-:W-:Y:S01]  /*4ac60*/  IMAD.X R31, R28, 0x1, R18, P2 ;  /* 0x000000011c1f7824 */ /* 0x000fe200010e0612 */
[----:B------:R1:W-:Y:S04]  /*4ac70*/  STL.64 [R1+0x1ad0], R34 ;  /* 0x001ad02201007387 */ /* 0x0003e80000100a00 */
[----:B------:R3:W-:Y:S01]  /*4ac80*/  STL.64 [R1+0x1ac8], R30 ;  /* 0x001ac81e01007387 */ /* 0x0007e20000100a00 */
[----:B0-----:R-:W-:-:S02]  /*4ac90*/  IADD3 R36, P1, R27, R4, RZ ;  /* 0x000000041b247210 */ /* 0x001fc40007f3e0ff */
        /* <DEDUP_REMOVED lines=17> */
[----:B0-----:R-:W-:Y:S02]  /*4adb0*/  IADD3 R36, P1, R27, R16, RZ ;  /* 0x000000101b247210 */ /* 0x001fe40007f3e0ff */
[----:B------:R-:W-:Y:S02]  /*4adc0*/  SHF.R.S32.HI R27, RZ, 0x1f, R26 ;  /* 0x0000001fff1b7819 */ /* 0x000fe4000001141a */
[----:B-1----:R-:W-:Y:S01]  /*4add0*/  IADD3 R34, P0, R26, R0, RZ ;  /* 0x000000001a227210 */ /* 0x002fe20007f1e0ff */
        /* <DEDUP_REMOVED lines=65> */
[----:B------:R0:W-:Y:S01]  /*4b1f0*/  STL.64 [R1+0x19a0], R30 ;  /* 0x0019a01e01007387 */ /* 0x0001e20000100a00 */
[----:B------:R-:W-:Y:S01]  /*4b200*/  VIADD R23, R24, UR50 ;  /* 0x0000003218177c36 */ /* 0x000fe20008000000 */
[----:B------:R-:W-:-:S02]  /*4b210*/  ULDC UR50, c[0x0][0x248] ;  /* 0x0000920000327ab9 */ /* 0x000fc40000000800 */
[----:B------:R-:W-:Y:S04]  /*4b220*/  STL.64 [R1+0x19a8], R34 ;  /* 0x0019a82201007387 */ /* 0x000fe80000100a00 */
[----:B------:R1:W-:Y:S01]  /*4b230*/  STL.64 [R1+0x1998], R28 ;  /* 0x0019981c01007387 */ /* 0x0003e20000100a00 */
[----:B0-----:R-:W-:-:S03]  /*4b240*/  IADD3 R30, P2, R24, R14, RZ ;  /* 0x0000000e181e7210 */ /* 0x001fc60007f5e0ff */
[----:B------:R0:W-:Y:S01]  /*4b250*/  STL.64 [R1+0x1990], R26 ;  /* 0x0019901a01007387 */ /* 0x0001e20000100a00 */
[----:B-1----:R-:W-:Y:S02]  /*4b260*/  IADD3 R28, P1, R24, R16, RZ ;  /* 0x00000010181c7210 */ /* 0x002fe40007f3e0ff */
[----:B------:R-:W-:Y:S01]  /*4b270*/  SHF.R.S32.HI R24, RZ, 0x1f, R23 ;  /* 0x0000001fff187819 */ /* 0x000fe20000011417 */
[----:B------:R-:W-:Y:S01]  /*4b280*/  IMAD.X R31, R25, 0x1, R13, P2 ;  /* 0x00000001191f7824 */ /* 0x000fe200010e060d */
[----:B0-----:R-:W-:Y:S01]  /*4b290*/  IADD3 R26, P0, R23, R0, RZ ;  /* 0x00000000171a7210 */ /* 0x001fe20007f1e0ff */
        /* <DEDUP_REMOVED lines=17> */
[C---:B---3--:R-:W-:Y:S01]  /*4b3b0*/  IADD3 R26, P0, R23.reuse, R14, RZ ;  /* 0x0000000e171a7210 */ /* 0x048fe20007f1e0ff */
[C---:B------:R-:W-:Y:S02]  /*4b3c0*/  IMAD.X R29, R24.reuse, 0x1, R11, P1 ;  /* 0x00000001181d7824 */ /* 0x040fe400008e060b */
[C---:B------:R-:W-:Y:S01]  /*4b3d0*/  VIADD R22, R23.reuse, UR53 ;  /* 0x0000003517167c36 */ /* 0x040fe20008000000 */
[----:B------:R0:W-:Y:S01]  /*4b3e0*/  STL.64 [R1+0x1940], R30 ;  /* 0x0019401e01007387 */ /* 0x0001e20000100a00 */
[----:B------:R-:W-:Y:S01]  /*4b3f0*/  IMAD.X R27, R24, 0x1, R13, P0 ;  /* 0x00000001181b7824 */ /* 0x000fe200000e060d */
[----:B------:R-:W-:Y:S02]  /*4b400*/  ULDC UR53, c[0x0][0x248] ;  /* 0x0000920000357ab9 */ /* 0x000fe40000000800 */
[----:B------:R1:W-:Y:S04]  /*4b410*/  STL.64 [R1+0x1938], R28 ;  /* 0x0019381c01007387 */ /* 0x0003e80000100a00 */
[----:B------:R3:W-:Y:S01]  /*4b420*/  STL.64 [R1+0x1930], R26 ;  /* 0x0019301a01007387 */ /* 0x0007e20000100a00 */
[----:B0-----:R-:W-:-:S02]  /*4b430*/  IADD3 R30, P2, R23, R16, RZ ;  /* 0x00000010171e7210 */ /* 0x001fc40007f5e0ff */
        /* <DEDUP_REMOVED lines=13> */
[----:B------:R-:W-:Y:S01]  /*4b510*/  IMAD.X R29, R23, 0x1, R7, P1 ;  /* 0x00000001171d7824 */ /* 0x000fe200008e0607 */
[----:B------:R-:W-:-:S03]  /*4b520*/  IADD3 R24, P2, R22, R12, RZ ;  /* 0x0000000c16187210 */ /* 0x000fc60007f5e0ff */
[C---:B------:R-:W-:Y:S01]  /*4b530*/  IMAD.X R27, R23.reuse, 0x1, R9, P0 ;  /* 0x00000001171b7824 */ /* 0x040fe200000e0609 */
[----:B------:R0:W-:Y:S01]  /*4b540*/  STL.64 [R1+0x18f8], R28 ;  /* 0x0018f81c01007387 */ /* 0x0001e20000100a00 */
[----:B------:R-:W-:Y:S02]  /*4b550*/  IMAD.X R25, R23, 0x1, R11, P2 ;  /* 0x0000000117197824 */ /* 0x000fe400010e060b */
[----:B------:R-:W-:Y:S01]  /*4b560*/  VIADD R21, R22, UR56 ;  /* 0x0000003816157c36 */ /* 0x000fe20008000000 */
[----:B------:R-:W-:Y:S01]  /*4b570*/  STL.64 [R1+0x1900], R30 ;  /* 0x0019001e01007387 */ /* 0x000fe20000100a00 */
[----:B------:R-:W-:-:S03]  /*4b580*/  ULDC UR56, c[0x0][0x248] ;  /* 0x0000920000387ab9 */ /* 0x000fc60000000800 */
[----:B------:R1:W-:Y:S01]  /*4b590*/  STL.64 [R1+0x18f0], R26 ;  /* 0x0018f01a01007387 */ /* 0x0003e20000100a00 */
[----:B0-----:R-:W-:-:S03]  /*4b5a0*/  IADD3 R28, P1, R22, R14, RZ ;  /* 0x0000000e161c7210 */ /* 0x001fc60007f3e0ff */
[----:B------:R0:W-:Y:S01]  /*4b5b0*/  STL.64 [R1+0x18e8], R24 ;  /* 0x0018e81801007387 */ /* 0x0001e20000100a00 */
[----:B-1----:R-:W-:Y:S01]  /*4b5c0*/  IADD3 R26, P0, R22, R16, RZ ;  /* 0x00000010161a7210 */ /* 0x002fe20007f1e0ff */
[----:B------:R-:W-:Y:S01]  /*4b5d0*/  IMAD.X R29, R23, 0x1, R13, P1 ;  /* 0x00000001171d7824 */ /* 0x000fe200008e060d */
        /* <DEDUP_REMOVED lines=38> */
[C---:B-1----:R-:W-:Y:S02]  /*4b840*/  IADD3 R26, P0, R20.reuse, R8, RZ ;  /* 0x00000008141a7210 */ /* 0x042fe40007f1e0ff */
[----:B---3--:R-:W-:-:S03]  /*4b850*/  IADD3 R24, P2, R20, R10, RZ ;  /* 0x0000000a14187210 */ /* 0x008fc60007f5e0ff */
[C---:B------:R-:W-:Y:S02]  /*4b860*/  IMAD.X R27, R21.reuse, 0x1, R7, P0 ;  /* 0x00000001151b7824 */ /* 0x040fe400000e0607 */
[C---:B------:R-:W-:Y:S01]  /*4b870*/  IMAD.X R29, R21.reuse, 0x1, R5, P1 ;  /* 0x00000001151d7824 */ /* 0x040fe200008e0605 */
[C---:B------:R-:W-:Y:S01]  /*4b880*/  IADD3 R22, P1, R20.reuse, R12, RZ ;  /* 0x0000000c14167210 */ /* 0x040fe20007f3e0ff */
[C---:B------:R-:W-:Y:S01]  /*4b890*/  IMAD.X R25, R21.reuse, 0x1, R9, P2 ;  /* 0x0000000115197824 */ /* 0x040fe200010e0609 */
[----:B------:R0:W-:Y:S01]  /*4b8a0*/  STL.64 [R1+0x1848], R26 ;  /* 0x0018481a01007387 */ /* 0x0001e20000100a00 */
[C---:B------:R-:W-:Y:S02]  /*4b8b0*/  VIADD R19, R20.reuse, UR22 ;  /* 0x0000001614137c36 */ /* 0x040fe40008000000 */
[----:B------:R-:W-:Y:S01]  /*4b8c0*/  IMAD.X R23, R21, 0x1, R11, P1 ;  /* 0x0000000115177824 */ /* 0x000fe200008e060b */
[----:B------:R-:W-:Y:S04]  /*4b8d0*/  STL.64 [R1+0x1850], R28 ;  /* 0x0018501c01007387 */ /* 0x000fe80000100a00 */
[----:B------:R1:W-:Y:S01]  /*4b8e0*/  STL.64 [R1+0x1840], R24 ;  /* 0x0018401801007387 */ /* 0x0003e20000100a00 */
[----:B0-----:R-:W-:-:S03]  /*4b8f0*/  IADD3 R26, P0, R20, R14, RZ ;  /* 0x0000000e141a7210 */ /* 0x001fc60007f1e0ff */
[----:B------:R0:W-:Y:S02]  /*4b900*/  STL.64 [R1+0x1838], R22 ;  /* 0x0018381601007387 */ /* 0x0001e40000100a00 */
[----:B------:R-:W-:Y:S01]  /*4b910*/  IMAD.X R27, R21, 0x1, R13, P0 ;  /* 0x00000001151b7824 */ /* 0x000fe200000e060d */
[----:B-1----:R-:W-:Y:S02]  /*4b920*/  IADD3 R24, P2, R20, R16, RZ ;  /* 0x0000001014187210 */ /* 0x002fe40007f5e0ff */
[----:B------:R-:W-:Y:S02]  /*4b930*/  SHF.R.S32.HI R20, RZ, 0x1f, R19 ;  /* 0x0000001fff147819 */ /* 0x000fe40000011413 */
[----:B------:R1:W-:Y:S01]  /*4b940*/  STL.64 [R1+0x1830], R26 ;  /* 0x0018301a01007387 */ /* 0x0003e20000100a00 */
[----:B0-----:R-:W-:Y:S01]  /*4b950*/  IADD3 R22, P1, R19, R0, RZ ;  /* 0x0000000013167210 */ /* 0x001fe20007f3e0ff */
[----:B------:R-:W-:-:S04]  /*4b960*/  IMAD.X R25, R21, 0x1, R15, P2 ;  /* 0x0000000115197824 */ /* 0x000fc800010e060f */
[----:B------:R-:W-:Y:S01]  /*4b970*/  IMAD.X R23, R20, 0x1, R18, P1 ;  /* 0x0000000114177824 */ /* 0x000fe200008e0612 */
[----:B------:R0:W-:Y:S01]  /*4b980*/  STL.64 [R1+0x1820], R24 ;  /* 0x0018201801007387 */ /* 0x0001e20000100a00 */
[----:B-1----:R-:W-:-:S03]  /*4b990*/  IADD3 R26, P0, R19, R4, RZ ;  /* 0x00000004131a7210 */ /* 0x002fc60007f1e0ff */
[----:B------:R1:W-:Y:S02]  /*4b9a0*/  STL.64 [R1+0x1818], R22 ;  /* 0x0018181601007387 */ /* 0x0003e40000100a00 */
[----:B------:R-:W-:Y:S01]  /*4b9b0*/  IMAD.X R27, R20, 0x1, R17, P0 ;  /* 0x00000001141b7824 */ /* 0x000fe200000e0611 */
[----:B0-----:R-:W-:-:S04]  /*4b9c0*/  IADD3 R24, P2, R19, R6, RZ ;  /* 0x0000000613187210 */ /* 0x001fc80007f5e0ff */
[----:B------:R0:W-:Y:S01]  /*4b9d0*/  STL.64 [R1+0x1810], R26 ;  /* 0x0018101a01007387 */ /* 0x0001e20000100a00 */
[----:B-1----:R-:W-:Y:S01]  /*4b9e0*/  IADD3 R22, P1, R19, R8, RZ ;  /* 0x0000000813167210 */ /* 0x002fe20007f3e0ff */
[----:B------:R-:W-:-:S04]  /*4b9f0*/  IMAD.X R25, R20, 0x1, R5, P2 ;  /* 0x0000000114197824 */ /* 0x000fc800010e0605 */
[----:B------:R-:W-:Y:S01]  /*4ba00*/  IMAD.X R23, R20, 0x1, R7, P1 ;  /* 0x0000000114177824 */ /* 0x000fe200008e0607 */
[----:B------:R1:W-:Y:S01]  /*4ba10*/  STL.64 [R1+0x1800], R24 ;  /* 0x0018001801007387 */ /* 0x0003e20000100a00 */
[----:B0-----:R-:W-:-:S03]  /*4ba20*/  IADD3 R26, P0, R19, R10, RZ ;  /* 0x0000000a131a7210 */ /* 0x001fc60007f1e0ff */
[----:B------:R0:W-:Y:S02]  /*4ba30*/  STL.64 [R1+0x17f8], R22 ;  /* 0x0017f81601007387 */ /* 0x0001e40000100a00 */
[----:B------:R-:W-:Y:S01]  /*4ba40*/  IMAD.X R27, R20, 0x1, R9, P0 ;  /* 0x00000001141b7824 */ /* 0x000fe200000e0609 */
[C---:B-1----:R-:W-:Y:S01]  /*4ba50*/  IADD3 R24, P2, R19.reuse, R12, RZ ;  /* 0x0000000c13187210 */ /* 0x042fe20007f5e0ff */
[----:B------:R-:W-:-:S03]  /*4ba60*/  VIADD R32, R19, UR23 ;  /* 0x0000001713207c36 */ /* 0x000fc60008000000 */
[----:B------:R1:W-:Y:S01]  /*4ba70*/  STL.64 [R1+0x17f0], R26 ;  /* 0x0017f01a01007387 */ /* 0x0003e20000100a00 */
[----:B------:R-:W-:Y:S01]  /*4ba80*/  ULDC.64 UR22, c[0x0][0x228] ;  /* 0x00008a0000167ab9 */ /* 0x000fe20000000a00 */
[----:B0-----:R-:W-:Y:S01]  /*4ba90*/  IADD3 R22, P1, R19, R14, RZ ;  /* 0x0000000e13167210 */ /* 0x001fe20007f3e0ff */
[----:B------:R-:W-:Y:S01]  /*4baa0*/  IMAD.X R25, R20, 0x1, R11, P2 ;  /* 0x0000000114197824 */ /* 0x000fe200010e060b */
[----:B------:R-:W-:-:S03]  /*4bab0*/  SHF.R.S32.HI R21, RZ, 0x1f, R32 ;  /* 0x0000001fff157819 */ /* 0x000fc60000011420 */
        /* <DEDUP_REMOVED lines=16> */
[C---:B------:R-:W-:Y:S02]  /*4bbc0*/  IADD3 R28, P0, R32.reuse, R12, RZ ;  /* 0x0000000c201c7210 */ /* 0x040fe40007f1e0ff */
[C---:B0-----:R-:W-:Y:S01]  /*4bbd0*/  IADD3 R22, P1, R32.reuse, R10, RZ ;  /* 0x0000000a20167210 */ /* 0x041fe20007f3e0ff */
[C---:B------:R-:W-:Y:S02]  /*4bbe0*/  IMAD.X R25, R21.reuse, 0x1, R7, P2 ;  /* 0x0000000115197824 */ /* 0x040fe400010e0607 */
[C---:B------:R-:W-:Y:S02]  /*4bbf0*/  IMAD.X R29, R21.reuse, 0x1, R11, P0 ;  /* 0x00000001151d7824 */ /* 0x040fe400000e060b */
[----:B------:R-:W-:Y:S01]  /*4bc00*/  IMAD.X R23, R21, 0x1, R9, P1 ;  /* 0x0000000115177824 */ /* 0x000fe200008e0609 */
[----:B------:R0:W-:Y:S01]  /*4bc10*/  STL.64 [R1+0x17a0], R24 ;  /* 0x0017a01801007387 */ /* 0x0001e20000100a00 */
[C---:B-1----:R-:W-:Y:S01]  /*4bc20*/  IADD3 R26, P2, R32.reuse, R14, RZ ;  /* 0x0000000e201a7210 */ /* 0x042fe20007f5e0ff */
[----:B------:R-:W-:-:S02]  /*4bc30*/  VIADD R19, R32, UR4 ;  /* 0x0000000420137c36 */ /* 0x000fc40008000000 */
[----:B------:R1:W-:Y:S01]  /*4bc40*/  STL.64 [R1+0x1798], R22 ;  /* 0x0017981601007387 */ /* 0x0003e20000100a00 */
[----:B------:R-:W-:Y:S01]  /*4bc50*/  LOP3.LUT R57, R57, 0xffffffef, RZ, 0xc0, !PT ;  /* 0xffffffef39397812 */ /* 0x000fe200078ec0ff */
[----:B------:R-:W-:Y:S01]  /*4bc60*/  ULDC UR4, c[0x0][0x248] ;  /* 0x0000920000047ab9 */ /* 0x000fe20000000800 */
[C---:B------:R-:W-:Y:S01]  /*4bc70*/  IMAD.X R27, R21.reuse, 0x1, R13, P2 ;  /* 0x00000001151b7824 */ /* 0x040fe200010e060d */
[----:B0-----:R-:W-:Y:S01]  /*4bc80*/  IADD3 R24, P1, R32, R16, RZ ;  /* 0x0000001020187210 */ /* 0x001fe20007f3e0ff */
[----:B------:R0:W-:Y:S04]  /*4bc90*/  STL.64 [R1+0x1790], R28 ;  /* 0x0017901c01007387 */ /* 0x0001e80000100a00 */
[----:B------:R-:W-:Y:S01]  /*4bca0*/  IMAD.X R25, R21, 0x1, R15, P1 ;  /* 0x0000000115197824 */ /* 0x000fe200008e060f */
[----:B-1----:R-:W-:Y:S01]  /*4bcb0*/  SHF.R.S32.HI R22, RZ, 0x1f, R19 ;  /* 0x0000001fff167819 */ /* 0x002fe20000011413 */
[----:B------:R1:W-:Y:S01]  /*4bcc0*/  STL.64 [R1+0x1788], R26 ;  /* 0x0017881a01007387 */ /* 0x0003e20000100a00 */
[----:B0-----:R-:W-:-:S03]  /*4bcd0*/  IADD3 R28, P0, R19, R0, RZ ;  /* 0x00000000131c7210 */ /* 0x001fc60007f1e0ff */
[----:B------:R0:W-:Y:S01]  /*4bce0*/  STL.64 [R1+0x1778], R24 ;  /* 0x0017781801007387 */ /* 0x0001e20000100a00 */
[----:B-1----:R-:W-:Y:S01]  /*4bcf0*/  IADD3 R26, P2, R19, R4, RZ ;  /* 0x00000004131a7210 */ /* 0x002fe20007f5e0ff */
[----:B------:R-:W-:-:S04]  /*4bd00*/  IMAD.X R29, R22, 0x1, R18, P0 ;  /* 0x00000001161d7824 */ /* 0x000fc800000e0612 */
[C---:B------:R-:W-:Y:S01]  /*4bd10*/  IMAD.X R27, R22.reuse, 0x1, R17, P2 ;  /* 0x00000001161b7824 */ /* 0x040fe200010e0611 */
[C---:B0-----:R-:W-:Y:S01]  /*4bd20*/  IADD3 R24, P1, R19.reuse, R6, RZ ;  /* 0x0000000613187210 */ /* 0x041fe20007f3e0ff */
[----:B------:R0:W-:Y:S04]  /*4bd30*/  STL.64 [R1+0x1770], R28 ;  /* 0x0017701c01007387 */ /* 0x0001e80000100a00 */
        /* <DEDUP_REMOVED lines=9> */
[C---:B------:R-:W-:Y:S02]  /*4bdd0*/  VIADD R20, R19.reuse, UR5 ;  /* 0x0000000513147c36 */ /* 0x040fe40008000000 */
[----:B------:R-:W-:Y:S01]  /*4bde0*/  IMAD.X R25, R22, 0x1, R11, P1 ;  /* 0x0000000116197824 */ /* 0x000fe200008e060b */
[----:B------:R1:W-:Y:S02]  /*4bdf0*/  STL.64 [R1+0x1740], R26 ;  /* 0x0017401a01007387 */ /* 0x0003e40000100a00 */
[----:B------:R-:W-:Y:S02]  /*4be00*/  SHF.R.S32.HI R21, RZ, 0x1f, R20 ;  /* 0x0000001fff157819 */ /* 0x000fe40000011414 */
[----:B------:R3:W-:Y:S01]  /*4be10*/  STL.64 [R1+0x1738], R24 ;  /* 0x0017381801007387 */ /* 0x0007e20000100a00 */
[C---:B0-----:R-:W-:Y:S02]  /*4be20*/  IADD3 R28, P0, R19.reuse, R14, RZ ;  /* 0x0000000e131c7210 */ /* 0x041fe40007f1e0ff */
[----:B-1----:R-:W-:-:S03]  /*4be30*/  IADD3 R26, P2, R19, R16, RZ ;  /* 0x00000010131a7210 */ /* 0x002fc60007f5e0ff */
[----:B------:R-:W-:Y:S01]  /*4be40*/  IMAD.X R29, R22, 0x1, R13, P0 ;  /* 0x00000001161d7824 */ /* 0x000fe200000e060d */
        /* <DEDUP_REMOVED lines=10> */
[C---:B------:R-:W-:Y:S01]  /*4bef0*/  IMAD.X R27, R21.reuse, 0x1, R5, P2 ;  /* 0x00000001151b7824 */ /* 0x040fe200010e0605 */
[----:B------:R-:W-:Y:S02]  /*4bf00*/  IADD3 R22, P0, R20, R10, RZ ;  /* 0x0000000a14167210 */ /* 0x000fe40007f1e0ff */
[----:B------:R0:W-:Y:S01]  /*4bf10*/  STL.64 [R1+0x1710], R28 ;  /* 0x0017101c01007387 */ /* 0x0001e20000100a00 */
[----:B------:R-:W-:-:S03]  /*4bf20*/  IMAD.X R25, R21, 0x1, R7, P1 ;  /* 0x0000000115197824 */ /* 0x000fc600008e0607 */
[----:B------:R1:W-:Y:S01]  /*4bf30*/  STL.64 [R1+0x1700], R26 ;  /* 0x0017001a01007387 */ /* 0x0003e20000100a00 */
[----:B------:R-:W-:-:S03]  /*4bf40*/  IMAD.X R23, R21, 0x1, R9, P0 ;  /* 0x0000000115177824 */ /* 0x000fc600000e0609 */
[----:B------:R3:W-:Y:S01]  /*4bf50*/  STL.64 [R1+0x16f8], R24 ;  /* 0x0016f81801007387 */ /* 0x0007e20000100a00 */
[C---:B0-----:R-:W-:Y:S02]  /*4bf60*/  IADD3 R28, P2, R20.reuse, R12, RZ ;  /* 0x0000000c141c7210 */ /* 0x041fe40007f5e0ff */
[----:B-1----:R-:W-:-:S03]  /*4bf70*/  IADD3 R26, P1, R20, R14, RZ ;  /* 0x0000000e141a7210 */ /* 0x002fc60007f3e0ff */
[C---:B------:R-:W-:Y:S01]  /*4bf80*/  IMAD.X R29, R21.reuse, 0x1, R11, P2 ;  /* 0x00000001151d7824 */ /* 0x040fe200010e060b */
[C---:B---3--:R-:W-:Y:S01]  /*4bf90*/  IADD3 R24, P0, R20.reuse, R16, RZ ;  /* 0x0000001014187210 */ /* 0x048fe20007f1e0ff */
[----:B------:R-:W-:Y:S02]  /*4bfa0*/  VIADD R19, R20, UR6 ;  /* 0x0000000614137c36 */ /* 0x000fe40008000000 */
[C---:B------:R-:W-:Y:S01]  /*4bfb0*/  IMAD.X R27, R21.reuse, 0x1, R13, P1 ;  /* 0x00000001151b7824 */ /* 0x040fe200008e060d */
[----:B------:R0:W-:Y:S01]  /*4bfc0*/  STL.64 [R1+0x16f0], R22 ;  /* 0x0016f01601007387 */ /* 0x0001e20000100a00 */
[----:B------:R-:W-:-:S03]  /*4bfd0*/  IMAD.X R25, R21, 0x1, R15, P0 ;  /* 0x0000000115197824 */ /* 0x000fc600000e060f */
[----:B------:R1:W-:Y:S04]  /*4bfe0*/  STL.64 [R1+0x16e8], R28 ;  /* 0x0016e81c01007387 */ /* 0x0003e80000100a00 */
[----:B------:R3:W-:Y:S01]  /*4bff0*/  STL.64 [R1+0x16e0], R26 ;  /* 0x0016e01a01007387 */ /* 0x0007e20000100a00 */
[----:B0-----:R-:W-:-:S03]  /*4c000*/  SHF.R.S32.HI R22, RZ, 0x1f, R19 ;  /* 0x0000001fff167819 */ /* 0x001fc60000011413 */
[----:B------:R0:W-:Y:S01]  /*4c010*/  STL.64 [R1+0x16d0], R24 ;  /* 0x0016d01801007387 */ /* 0x0001e20000100a00 */
[C---:B-1----:R-:W-:Y:S02]  /*4c020*/  IADD3 R28, P2, R19.reuse, R0, RZ ;  /* 0x00000000131c7210 */ /* 0x042fe40007f5e0ff */
[----:B---3--:R-:W-:-:S03]  /*4c030*/  IADD3 R26, P1, R19, R4, RZ ;  /* 0x00000004131a7210 */ /* 0x008fc60007f3e0ff */
[C---:B------:R-:W-:Y:S01]  /*4c040*/  IMAD.X R29, R22.reuse, 0x1, R18, P2 ;  /* 0x00000001161d7824 */ /* 0x040fe200010e0612 */
        /* <DEDUP_REMOVED lines=12> */
[----:B------:R-:W-:Y:S01]  /*4c110*/  VIADD R20, R19, UR7 ;  /* 0x0000000713147c36 */ /* 0x000fe20008000000 */
[----:B------:R-:W-:Y:S01]  /*4c120*/  @P3 LOP3.LUT R57, R57, 0x10, RZ, 0xfc, !PT ;  /* 0x0000001039393812 */ /* 0x000fe200078efcff */
[----:B------:R-:W-:Y:S01]  /*4c130*/  IMAD.X R25, R22, 0x1, R11, P0 ;  /* 0x0000000116197824 */ /* 0x000fe200000e060b */
[----:B------:R1:W-:Y:S01]  /*4c140*/  STL.64 [R1+0x1698], R26 ;  /* 0x0016981a01007387 */ /* 0x0003e20000100a00 */
[----:B------:R-:W-:Y:S01]  /*4c150*/  ULDC.64 UR6, c[0x0][0x228] ;  /* 0x00008a0000067ab9 */ /* 0x000fe20000000a00 */
        /* <DEDUP_REMOVED lines=50> */
[----:B------:R-:W-:Y:S01]  /*4c480*/  LOP3.LUT R57, R57, 0xfffffff7, RZ, 0xc0, !PT ;  /* 0xfffffff739397812 */ /* 0x000fe200078ec0ff */
        /* <DEDUP_REMOVED lines=52> */
[C---:B------:R-:W-:Y:S01]  /*4c7d0*/  VIADD R20, R19.reuse, UR11 ;  /* 0x0000000b13147c36 */ /* 0x040fe20008000000 */
[----:B------:R-:W-:Y:S01]  /*4c7e0*/  ULDC.64 UR10, c[0x0][0x228] ;  /* 0x00008a00000a7ab9 */ /* 0x000fe20000000a00 */
        /* <DEDUP_REMOVED lines=346> */
[----:B------:R-:W-:Y:S01]  /*4dd90*/  VIADD R19, R20, UR27 ;  /* 0x0000001b14137c36 */ /* 0x000fe20008000000 */
[----:B------:R0:W-:Y:S01]  /*4dda0*/  STL.64 [R1+0x10e0], R22 ;  /* 0x0010e01601007387 */ /* 0x0001e20000100a00 */
[C---:B------:R-:W-:Y:S01]  /*4ddb0*/  IMAD.X R27, R21.reuse, 0x1, R13, P1 ;  /* 0x00000001151b7824 */ /* 0x040fe200008e060d */
[----:B------:R-:W-:Y:S01]  /*4ddc0*/  ULDC UR27, c[0x0][0x228] ;  /* 0x00008a00001b7ab9 */ /* 0x000fe20000000800 */
[----:B------:R-:W-:Y:S01]  /*4ddd0*/  IMAD.X R25, R21, 0x1, R15, P0 ;  /* 0x0000000115197824 */ /* 0x000fe200000e060f */
        /* <DEDUP_REMOVED lines=20> */
[----:B------:R-:W-:Y:S01]  /*4df20*/  ULDC UR28, c[0x0][0x228] ;  /* 0x00008a00001c7ab9 */ /* 0x000fe20000000800 */
        /* <DEDUP_REMOVED lines=668> */
[----:B------:R0:W-:Y:S03]  /*508f0*/  STL.64 [R1+0x1f40], R26 ;  /* 0x001f401a01007387 */ /* 0x0001e60000100a00 */
[----:B------:R-:W-:Y:S01]  /*50900*/  IMAD.X R23, R21, 0x1, R9, P2 ;  /* 0x0000000115177824 */ /* 0x000fe200010e0609 */
[----:B------:R1:W-:Y:S04]  /*50910*/  STL.64 [R1+0x1f48], R28 ;  /* 0x001f481c01007387 */ /* 0x0003e80000100a00 */
[----:B------:R3:W-:Y:S01]  /*50920*/  STL.64 [R1+0x1f50], R24 ;  /* 0x001f501801007387 */ /* 0x0007e20000100a00 */
[----:B0-----:R-:W-:-:S02]  /*50930*/  IADD3 R26, P1, R20, R12, RZ ;  /* 0x0000000c141a7210 */ /* 0x001fc40007f3e0ff */
        /* <DEDUP_REMOVED lines=28> */
[----:B------:R-:W-:Y:S04]  /*50b00*/  STL.64 [R1+0x1f98], R28 ;  /* 0x001f981c01007387 */ /* 0x000fe80000100a00 */
[----:B------:R1:W-:Y:S01]  /*50b10*/  STL.64 [R1+0x1fa0], R24 ;  /* 0x001fa01801007387 */ /* 0x0003e20000100a00 */
[----:B0-----:R-:W-:-:S05]  /*50b20*/  IADD3 R26, P1, R19, R14, RZ ;  /* 0x0000000e131a7210 */ /* 0x001fca0007f3e0ff */
[----:B------:R-:W-:Y:S01]  /*50b30*/  IMAD.X R27, R22, 0x1, R13, P1 ;  /* 0x00000001161b7824 */ /* 0x000fe200008e060d */
[----:B-1----:R-:W3:Y:S04]  /*50b40*/  LDL.LU R25, [R1+0x216c] ;  /* 0x00216c0001197983 */ /* 0x002ee80000300800 */
[----:B------:R0:W-:Y:S04]  /*50b50*/  STL.64 [R1+0x1fb0], R26 ;  /* 0x001fb01a01007387 */ /* 0x0001e80000100a00 */
[----:B------:R-:W4:Y:S01]  /*50b60*/  LDL.LU R24, [R1+0x2170] ;  /* 0x0021700001187983 */ /* 0x000f220000300800 */
[C---:B------:R-:W-:Y:S01]  /*50b70*/  VIADD R20, R19.reuse, UR59 ;  /* 0x0000003b13147c36 */ /* 0x040fe20008000000 */
[----:B------:R-:W-:Y:S01]  /*50b80*/  IADD3 R30, P0, R19, R16, RZ ;  /* 0x00000010131e7210 */ /* 0x000fe20007f1e0ff */
[----:B------:R-:W-:-:S03]  /*50b90*/  ULDC UR59, c[0x0][0x228] ;  /* 0x00008a00003b7ab9 */ /* 0x000fc60000000800 */
[----:B------:R-:W-:Y:S02]  /*50ba0*/  SHF.R.S32.HI R21, RZ, 0x1f, R20 ;  /* 0x0000001fff157819 */ /* 0x000fe40000011414 */
[----:B------:R-:W-:Y:S01]  /*50bb0*/  IADD3 R28, P2, R20, R0, RZ ;  /* 0x00000000141c7210 */ /* 0x000fe20007f5e0ff */
        /* <DEDUP_REMOVED lines=11> */
[C---:B--2---:R-:W-:Y:S01]  /*50c70*/  IADD3 R26, P1, R20.reuse, R10, RZ ;  /* 0x0000000a141a7210 */ /* 0x044fe20007f3e0ff */
        /* <DEDUP_REMOVED lines=11> */
[----:B------:R-:W-:Y:S02]  /*50d30*/  SHF.R.S32.HI R20, RZ, 0x1f, R19 ;  /* 0x0000001fff147819 */ /* 0x000fe40000011413 */
[----:B0-----:R-:W-:Y:S01]  /*50d40*/  IADD3 R22, P0, R19, R0, RZ ;  /* 0x0000000013167210 */ /* 0x001fe20007f1e0ff */
[C---:B------:R-:W-:Y:S02]  /*50d50*/  IMAD.X R27, R21.reuse, 0x1, R15, P1 ;  /* 0x00000001151b7824 */ /* 0x040fe400008e060f */
[----:B------:R-:W-:Y:S02]  /*50d60*/  IMAD.X R29, R21, 0x1, R13, P2 ;  /* 0x00000001151d7824 */ /* 0x000fe400010e060d */
[----:B------:R-:W-:Y:S01]  /*50d70*/  IMAD.X R23, R20, 0x1, R18, P0 ;  /* 0x0000000114177824 */ /* 0x000fe200000e0612 */
[----:B------:R0:W-:Y:S04]  /*50d80*/  STL.64 [R1+0x1fe8], R26 ;  /* 0x001fe81a01007387 */ /* 0x0001e80000100a00 */
[----:B------:R-:W-:Y:S04]  /*50d90*/  STL.64 [R1+0x1ff0], R28 ;  /* 0x001ff01c01007387 */ /* 0x000fe80000100a00 */
[----:B------:R1:W-:Y:S01]  /*50da0*/  STL.64 [R1+0x2000], R22 ;  /* 0x0020001601007387 */ /* 0x0003e20000100a00 */
[----:B0-----:R-:W-:-:S02]  /*50db0*/  IADD3 R26, P1, R19, R4, RZ ;  /* 0x00000004131a7210 */ /* 0x001fc40007f3e0ff */
[----:B-1----:R-:W-:-:S05]  /*50dc0*/  IADD3 R22, P0, R19, R6, RZ ;  /* 0x0000000613167210 */ /* 0x002fca0007f1e0ff */
[C---:B------:R-:W-:Y:S02]  /*50dd0*/  IMAD.X R23, R20.reuse, 0x1, R5, P0 ;  /* 0x0000000114177824 */ /* 0x040fe400000e0605 */
[----:B------:R-:W-:-:S03]  /*50de0*/  IMAD.X R27, R20, 0x1, R17, P1 ;  /* 0x00000001141b7824 */ /* 0x000fc600008e0611 */
[----:B------:R0:W-:Y:S02]  /*50df0*/  STL.64 [R1+0x2008], R22 ;  /* 0x0020081601007387 */ /* 0x0001e40000100a00 */
[----:B0-----:R-:W-:Y:S02]  /*50e00*/  IADD3 R22, P0, R19, R8, RZ ;  /* 0x0000000813167210 */ /* 0x001fe40007f1e0ff */
[----:B------:R-:W-:Y:S03]  /*50e10*/  STL.64 [R1+0x1ff8], R26 ;  /* 0x001ff81a01007387 */ /* 0x000fe60000100a00 */
[----:B------:R-:W-:-:S05]  /*50e20*/  IMAD.X R23, R20, 0x1, R7, P0 ;  /* 0x0000000114177824 */ /* 0x000fca00000e0607 */
[----:B------:R0:W-:Y:S02]  /*50e30*/  STL.64 [R1+0x2010], R22 ;  /* 0x0020101601007387 */ /* 0x0001e40000100a00 */
[----:B0-----:R-:W-:-:S05]  /*50e40*/  IADD3 R22, P0, R19, R10, RZ ;  /* 0x0000000a13167210 */ /* 0x001fca0007f1e0ff */
[----:B------:R-:W-:Y:S01]  /*50e50*/  IMAD.X R23, R20, 0x1, R9, P0 ;  /* 0x0000000114177824 */ /* 0x000fe200000e0609 */
[----:B---3--:R-:W-:Y:S01]  /*50e60*/  ISETP.GE.AND P2, PT, R25, UR23, PT ;  /* 0x0000001719007c0c */ /* 0x008fe2000bf46270 */
[----:B------:R-:W-:Y:S01]  /*50e70*/  ULDC UR23, c[0x0][0x228] ;  /* 0x00008a0000177ab9 */ /* 0x000fe20000000800 */
[----:B----4-:R-:W-:Y:S01]  /*50e80*/  ISETP.GE.AND P1, PT, R24, UR25, PT ;  /* 0x0000001918007c0c */ /* 0x010fe2000bf26270 */
[----:B------:R-:W-:-:S10]  /*50e90*/  ULDC UR25, c[0x0][0x228] ;  /* 0x00008a0000197ab9 */ /* 0x000fd40000000800 */
[----:B------:R-:W-:-:S04]  /*50ea0*/  @P2 LOP3.LUT R57, R57, 0x8, RZ, 0xfc, !PT ;  /* 0x0000000839392812 */ /* 0x000fc800078efcff */
[----:B------:R-:W-:-:S04]  /*50eb0*/  LOP3.LUT R57, R57, 0xfffffffb, RZ, 0xc0, !PT ;  /* 0xfffffffb39397812 */ /* 0x000fc800078ec0ff */
[----:B------:R-:W-:-:S05]  /*50ec0*/  @P1 LOP3.LUT R57, R57, 0x4, RZ, 0xfc, !PT ;  /* 0x0000000439391812 */ /* 0x000fca00078efcff */
[----:B------:R-:W-:Y:S04]  /*50ed0*/  STL [R1+0x290], R57 ;  /* 0x0002903901007387 */ /* 0x000fe80000100800 */
[----:B------:R0:W-:Y:S02]  /*50ee0*/  STL.64 [R1+0x2018], R22 ;  /* 0x0020181601007387 */ /* 0x0001e40000100a00 */
[----:B0-----:R-:W-:-:S05]  /*50ef0*/  IADD3 R22, P0, R19, R12, RZ ;  /* 0x0000000c13167210 */ /* 0x001fca0007f1e0ff */
[----:B------:R-:W-:-:S05]  /*50f00*/  IMAD.X R23, R20, 0x1, R11, P0 ;  /* 0x0000000114177824 */ /* 0x000fca00000e060b */
[----:B------:R0:W-:Y:S02]  /*50f10*/  STL.64 [R1+0x2020], R22 ;  /* 0x0020201601007387 */ /* 0x0001e40000100a00 */
[----:B0-----:R-:W-:-:S05]  /*50f20*/  IADD3 R22, P0, R19, R14, RZ ;  /* 0x0000000e13167210 */ /* 0x001fca0007f1e0ff */
[----:B------:R-:W-:-:S05]  /*50f30*/  IMAD.X R23, R20, 0x1, R13, P0 ;  /* 0x0000000114177824 */ /* 0x000fca00000e060d */
[----:B------:R0:W-:Y:S02]  /*50f40*/  STL.64 [R1+0x2030], R22 ;  /* 0x0020301601007387 */ /* 0x0001e40000100a00 */
[C---:B0-----:R-:W-:Y:S01]  /*50f50*/  IADD3 R22, P0, R19.reuse, R16, RZ ;  /* 0x0000001013167210 */ /* 0x041fe20007f1e0ff */
[----:B------:R-:W-:Y:S01]  /*50f60*/  VIADD R19, R19, UR4 ;  /* 0x0000000413137c36 */ /* 0x000fe20008000000 */
[----:B------:R-:W-:-:S03]  /*50f70*/  ULDC UR4, c[0x0][0x248] ;  /* 0x0000920000047ab9 */ /* 0x000fc60000000800 */
[----:B------:R-:W-:Y:S01]  /*50f80*/  IMAD.X R23, R20, 0x1, R15, P0 ;  /* 0x0000000114177824 */ /* 0x000fe200000e060f */
[----:B------:R-:W-:-:S04]  /*50f90*/  SHF.R.S32.HI R20, RZ, 0x1f, R19 ;  /* 0x0000001fff147819 */ /* 0x000fc80000011413 */
[----:B------:R0:W-:Y:S02]  /*50fa0*/  STL.64 [R1+0x2040], R22 ;  /* 0x0020401601007387 */ /* 0x0001e40000100a00 */
[----:B0-----:R-:W-:-:S05]  /*50fb0*/  IADD3 R22, P0, R19, R0, RZ ;  /* 0x0000000013167210 */ /* 0x001fca0007f1e0ff */
[----:B------:R-:W-:-:S05]  /*50fc0*/  IMAD.X R23, R20, 0x1, R18, P0 ;  /* 0x0000000114177824 */ /* 0x000fca00000e0612 */
        /* <DEDUP_REMOVED lines=219> */
[----:B------:R0:W-:Y:S04]  /*51d80*/  STL.64 [R1+0x2238], R22 ;  /* 0x0022381601007387 */ /* 0x0001e80000100a00 */
[----:B------:R-:W2:Y:S01]  /*51d90*/  LDL.LU R25, [R1+0x2290] ;  /* 0x0022900001197983 */ /* 0x000ea20000300800 */
[----:B0-----:R-:W-:-:S05]  /*51da0*/  IADD3 R22, P0, R19, R6, RZ ;  /* 0x0000000613167210 */ /* 0x001fca0007f1e0ff */
[----:B------:R-:W-:-:S05]  /*51db0*/  IMAD.X R23, R20, 0x1, R5, P0 ;  /* 0x0000000114177824 */ /* 0x000fca00000e0605 */
[----:B------:R0:W-:Y:S02]  /*51dc0*/  STL.64 [R1+0x2248], R22 ;  /* 0x0022481601007387 */ /* 0x0001e40000100a00 */
[----:B0-----:R-:W-:-:S05]  /*51dd0*/  IADD3 R22, P0, R19, R8, RZ ;  /* 0x0000000813167210 */ /* 0x001fca0007f1e0ff */
[----:B------:R-:W-:Y:S01]  /*51de0*/  IMAD.X R23, R20, 0x1, R7, P0 ;  /* 0x0000000114177824 */ /* 0x000fe200000e0607 */
[----:B------:R-:W-:-:S05]  /*51df0*/  IADD3 R26, P0, R19, R10, RZ ;  /* 0x0000000a131a7210 */ /* 0x000fca0007f1e0ff */
[----:B------:R-:W-:Y:S01]  /*51e00*/  IMAD.X R27, R20, 0x1, R9, P0 ;  /* 0x00000001141b7824 */ /* 0x000fe200000e0609 */
[----:B------:R0:W-:Y:S04]  /*51e10*/  STL.64 [R1+0x2250], R22 ;  /* 0x0022501601007387 */ /* 0x0001e80000100a00 */
[----:B0-----:R-:W3:Y:S04]  /*51e20*/  LDL.LU R23, [R1+0x2294] ;  /* 0x0022940001177983 */ /* 0x001ee80000300800 */
[----:B------:R0:W-:Y:S02]  /*51e30*/  STL.64 [R1+0x2258], R26 ;  /* 0x0022581a01007387 */ /* 0x0001e40000100a00 */
[----:B0-----:R-:W-:-:S05]  /*51e40*/  IADD3 R26, P0, R19, R12, RZ ;  /* 0x0000000c131a7210 */ /* 0x001fca0007f1e0ff */
[----:B------:R-:W-:-:S05]  /*51e50*/  IMAD.X R27, R20, 0x1, R11, P0 ;  /* 0x00000001141b7824 */ /* 0x000fca00000e060b */
[----:B------:R0:W-:Y:S02]  /*51e60*/  STL.64 [R1+0x2260], R26 ;  /* 0x0022601a01007387 */ /* 0x0001e40000100a00 */
[----:B0-----:R-:W-:-:S05]  /*51e70*/  IADD3 R26, P0, R19, R14, RZ ;  /* 0x0000000e131a7210 */ /* 0x001fca0007f1e0ff */
[----:B------:R-:W-:-:S05]  /*51e80*/  IMAD.X R27, R20, 0x1, R13, P0 ;  /* 0x00000001141b7824 */ /* 0x000fca00000e060d */
[----:B------:R0:W-:Y:S04]  /*51e90*/  STL.64 [R1+0x2270], R26 ;  /* 0x0022701a01007387 */ /* 0x0001e80000100a00 */
[----:B------:R-:W4:Y:S04]  /*51ea0*/  LDL.LU R22, [R1+0x2298] ;  /* 0x0022980001167983 */ /* 0x000f280000300800 */
[----:B------:R-:W4:Y:S01]  /*51eb0*/  LDL.LU R21, [R1+0x229c] ;  /* 0x00229c0001157983 */ /* 0x000f220000300800 */
[C---:B0-----:R-:W-:Y:S01]  /*51ec0*/  IADD3 R26, P0, R19.reuse, R16, RZ ;  /* 0x00000010131a7210 */ /* 0x041fe20007f1e0ff */
[----:B------:R-:W-:Y:S01]  /*51ed0*/  VIADD R19, R19, UR4 ;  /* 0x0000000413137c36 */ /* 0x000fe20008000000 */
[----:B------:R-:W-:-:S03]  /*51ee0*/  ULDC.64 UR4, c[0x0][0x228] ;  /* 0x00008a0000047ab9 */ /* 0x000fc60000000a00 */
[----:B------:R-:W-:-:S05]  /*51ef0*/  IMAD.X R27, R20, 0x1, R15, P0 ;  /* 0x00000001141b7824 */ /* 0x000fca00000e060f */
[----:B------:R0:W-:Y:S04]  /*51f00*/  STL.64 [R1+0x2280], R26 ;  /* 0x0022801a01007387 */ /* 0x0001e80000100a00 */
[----:B------:R1:W-:Y:S01]  /*51f10*/  STL [R1+0x2a48], R0 ;  /* 0x002a480001007387 */ /* 0x0003e20000100800 */
[----:B0-----:R-:W-:-:S03]  /*51f20*/  IADD3 R26, P0, R19, R0, RZ ;  /* 0x00000000131a7210 */ /* 0x001fc60007f1e0ff */
[----:B-1----:R-:W4:Y:S01]  /*51f30*/  LDL.LU R0, [R1+0x290] ;  /* 0x0002900001007983 */ /* 0x002f220000300800 */
[----:B------:R-:W-:-:S05]  /*51f40*/  SHF.R.S32.HI R20, RZ, 0x1f, R19 ;  /* 0x0000001fff147819 */ /* 0x000fca0000011413 */
[----:B------:R-:W-:Y:S01]  /*51f50*/  IMAD.X R27, R20, 0x1, R18, P0 ;  /* 0x00000001141b7824 */ /* 0x000fe200000e0612 */
[----:B------:R-:W-:Y:S04]  /*51f60*/  STL [R1+0x2a4c], R18 ;  /* 0x002a4c1201007387 */ /* 0x000fe80000100800 */
[----:B------:R0:W-:Y:S04]  /*51f70*/  STL.64 [R1+0x2268], R26 ;  /* 0x0022681a01007387 */ /* 0x0001e80000100a00 */
[----:B------:R-:W-:Y:S01]  /*51f80*/  STL [R1+0x2a50], R4 ;  /* 0x002a500401007387 */ /* 0x000fe20000100800 */
[----:B0-----:R-:W-:-:S03]  /*51f90*/  IADD3 R26, P0, R19, R4, RZ ;  /* 0x00000004131a7210 */ /* 0x001fc60007f1e0ff */
[----:B------:R-:W-:Y:S02]  /*51fa0*/  STL [R1+0x2a54], R17 ;  /* 0x002a541101007387 */ /* 0x000fe40000100800 */
[----:B------:R-:W-:-:S05]  /*51fb0*/  IMAD.X R27, R20, 0x1, R17, P0 ;  /* 0x00000001141b7824 */ /* 0x000fca00000e0611 */
[----:B------:R0:W-:Y:S02]  /*51fc0*/  STL.64 [R1+0x2278], R26 ;  /* 0x0022781a01007387 */ /* 0x0001e40000100a00 */
[----:B0-----:R-:W-:-:S05]  /*51fd0*/  IADD3 R26, P0, R19, R6, RZ ;  /* 0x00000006131a7210 */ /* 0x001fca0007f1e0ff */
[----:B------:R-:W-:Y:S01]  /*51fe0*/  IMAD.X R27, R20, 0x1, R5, P0 ;  /* 0x00000001141b7824 */ /* 0x000fe200000e0605 */
[----:B------:R0:W-:Y:S04]  /*51ff0*/  STL [R1+0x2a58], R6 ;  /* 0x002a580601007387 */ /* 0x0001e80000100800 */
[----:B------:R-:W4:Y:S04]  /*52000*/  LDL.LU R24, [R1+0x294] ;  /* 0x0002940001187983 */ /* 0x000f280000300800 */
[----:B------:R1:W-:Y:S04]  /*52010*/  STL [R1+0x2a5c], R5 ;  /* 0x002a5c0501007387 */ /* 0x0003e80000100800 */
[----:B------:R-:W-:Y:S04]  /*52020*/  STL.64 [R1+0x2288], R26 ;  /* 0x0022881a01007387 */ /* 0x000fe80000100a00 */
[----:B------:R1:W-:Y:S04]  /*52030*/  STL [R1+0x2a60], R8 ;  /* 0x002a600801007387 */ /* 0x0003e80000100800 */
[----:B------:R-:W-:Y:S01]  /*52040*/  STL [R1+0x2a64], R7 ;  /* 0x002a640701007387 */ /* 0x000fe20000100800 */
[----:B0-----:R-:W-:-:S02]  /*52050*/  LOP3.LUT R6, R53, 0xffff, RZ, 0xc0, !PT ;  /* 0x0000ffff35067812 */ /* 0x001fc400078ec0ff */
[----:B------:R-:W-:Y:S02]  /*52060*/  LOP3.LUT R17, R48, 0xffff, RZ, 0xc0, !PT ;  /* 0x0000ffff30117812 */ /* 0x000fe400078ec0ff */
[----:B--2---:R-:W-:Y:S01]  /*52070*/  ISETP.GE.AND P0, PT, R25, UR13, PT ;  /* 0x0000000d19007c0c */ /* 0x004fe2000bf06270 */
[----:B------:R-:W-:Y:S01]  /*52080*/  ULDC UR13, c[0x0][0x228] ;  /* 0x00008a00000d7ab9 */ /* 0x000fe20000000800 */
[----:B---3--:R-:W-:Y:S01]  /*52090*/  ISETP.GE.AND P1, PT, R23, UR11, PT ;  /* 0x0000000b17007c0c */ /* 0x008fe2000bf26270 */
[----:B------:R-:W-:Y:S01]  /*520a0*/  ULDC UR11, c[0x0][0x228] ;  /* 0x00008a00000b7ab9 */ /* 0x000fe20000000800 */
[----:B----4-:R-:W-:-:S09]  /*520b0*/  LOP3.LUT R0, R0, 0xfffffffd, RZ, 0xc0, !PT ;  /* 0xfffffffd00007812 */ /* 0x010fd200078ec0ff */
[----:B------:R-:W-:Y:S02]  /*520c0*/  @P0 LOP3.LUT R0, R0, 0x2, RZ, 0xfc, !PT ;  /* 0x0000000200000812 */ /* 0x000fe400078efcff */
[----:B------:R-:W-:-:S05]  /*520d0*/  IADD3 R4, P0, R19, R8, RZ ;  /* 0x0000000813047210 */ /* 0x000fca0007f1e0ff */
[----:B-1----:R-:W-:-:S05]  /*520e0*/  IMAD.X R5, R20, 0x1, R7, P0 ;  /* 0x0000000114057824 */ /* 0x002fca00000e0607 */
[----:B------:R0:W-:Y:S04]  /*520f0*/  STL.64 [R1+0x2290], R4 ;  /* 0x0022900401007387 */ /* 0x0001e80000100a00 */
[----:B------:R1:W-:Y:S04]  /*52100*/  STL [R1+0x2a68], R10 ;  /* 0x002a680a01007387 */ /* 0x0003e80000100800 */
[----:B------:R-:W2:Y:S01]  /*52110*/  LDL.LU R8, [R1+0x22a0] ;  /* 0x0022a00001087983 */ /* 0x000ea20000300800 */
[----:B0-----:R-:W-:-:S03]  /*52120*/  IADD3 R4, P2, R19, R10, RZ ;  /* 0x0000000a13047210 */ /* 0x001fc60007f5e0ff */
[----:B------:R-:W3:Y:S02]  /*52130*/  LDL.LU R7, [R1+0x22a4] ;  /* 0x0022a40001077983 */ /* 0x000ee40000300800 */
[----:B------:R-:W-:Y:S01]  /*52140*/  IMAD.X R5, R20, 0x1, R9, P2 ;  /* 0x0000000114057824 */ /* 0x000fe200010e0609 */
[----:B------:R-:W-:Y:S02]  /*52150*/  LOP3.LUT R0, R0, 0xfffffffe, RZ, 0xc0, !PT ;  /* 0xfffffffe00007812 */ /* 0x000fe400078ec0ff */
[----:B-1----:R-:W-:Y:S02]  /*52160*/  LOP3.LUT R10, R49, 0xffff, RZ, 0xc0, !PT ;  /* 0x0000ffff310a7812 */ /* 0x002fe400078ec0ff */
[----:B------:R0:W-:Y:S01]  /*52170*/  STL.64 [R1+0x2298], R4 ;  /* 0x0022980401007387 */ /* 0x0001e20000100a00 */
[----:B------:R-:W-:Y:S02]  /*52180*/  @P1 LOP3.LUT R0, R0, 0x1, RZ, 0xfc, !PT ;  /* 0x0000000100001812 */ /* 0x000fe400078efcff */
[----:B------:R-:W-:Y:S01]  /*52190*/  ISETP.GE.AND P0, PT, R22, UR21, PT ;  /* 0x0000001516007c0c */ /* 0x000fe2000bf06270 */
[----:B------:R-:W-:Y:S01]  /*521a0*/  STL [R1+0x2a04], R6 ;  /* 0x002a040601007387 */ /* 0x000fe20000100800 */
[----:B------:R-:W-:Y:S01]  /*521b0*/  ISETP.GE.AND P1, PT, R21, UR19, PT ;  /* 0x0000001315007c0c */ /* 0x000fe2000bf26270 */
[----:B------:R-:W-:Y:S01]  /*521c0*/  ULDC UR19, c[0x0][0x228] ;  /* 0x00008a0000137ab9 */ /* 0x000fe20000000800 */
[----:B------:R-:W-:Y:S01]  /*521d0*/  PRMT R21, R10, 0x3340, R1 ;  /* 0x000033400a157816 */ /* 0x000fe20000000001 */
[----:B------:R1:W-:Y:S01]  /*521e0*/  STL [R1+0x2a10], R10 ;  /* 0x002a100a01007387 */ /* 0x0003e20000100800 */
[----:B------:R-:W-:Y:S01]  /*521f0*/  LOP3.LUT R24, R24, 0xfdffffff, RZ, 0xc0, !PT ;  /* 0xfdffffff18187812 */ /* 0x000fe200078ec0ff */
[----:B------:R-:W-:Y:S01]  /*52200*/  ULDC UR21, c[0x0][0x228] ;  /* 0x00008a0000157ab9 */ /* 0x000fe20000000800 */
[----:B0-----:R-:W-:-:S02]  /*52210*/  LOP3.LUT R5, R45, 0xffff, RZ, 0xc0, !PT ;  /* 0x0000ffff2d057812 */ /* 0x001fc400078ec0ff */
[----:B------:R-:W-:Y:S02]  /*52220*/  LOP3.LUT R4, R56, 0xffff, RZ, 0xc0, !PT ;  /* 0x0000ffff38047812 */ /* 0x000fe400078ec0ff */
[----:B------:R-:W-:Y:S01]  /*52230*/  PRMT R22, R5, 0x3340, R6 ;  /* 0x0000334005167816 */ /* 0x000fe20000000006 */
[----:B------:R0:W-:Y:S01]  /*52240*/  STL [R1+0x2a00], R5 ;  /* 0x002a000501007387 */ /* 0x0001e20000100800 */
[----:B-1----:R-:W-:-:S03]  /*52250*/  LOP3.LUT R10, R52, 0xffff, RZ, 0xc0, !PT ;  /* 0x0000ffff340a7812 */ /* 0x002fc600078ec0ff */
[----:B------:R1:W-:Y:S01]  /*52260*/  STL [R1+0x2a1c], R4 ;  /* 0x002a1c0401007387 */ /* 0x0003e20000100800 */
[----:B------:R-:W-:-:S03]  /*52270*/  PRMT R18, R22, 0x5410, R21 ;  /* 0x0000541016127816 */ /* 0x000fc60000000015 */
[----:B------:R-:W-:Y:S04]  /*52280*/  STL [R1+0x2a20], R17 ;  /* 0x002a201101007387 */ /* 0x000fe80000100800 */
[----:B------:R-:W4:Y:S01]  /*52290*/  LDL.LU R6, [R1+0x22a8] ;  /* 0x0022a80001067983 */ /* 0x000f220000300800 */
[----:B------:R-:W-:-:S03]  /*522a0*/  PRMT R22, R4, 0x3340, R10 ;  /* 0x0000334004167816 */ /* 0x000fc6000000000a */
[----:B0-----:R-:W4:Y:S04]  /*522b0*/  LDL.LU R5, [R1+0x22ac] ;  /* 0x0022ac0001057983 */ /* 0x001f280000300800 */
[----:B------:R-:W-:Y:S04]  /*522c0*/  STL [R1+0x38], R18 ;  /* 0x0000381201007387 */ /* 0x000fe80000100800 */
[----:B------:R0:W-:Y:S04]  /*522d0*/  STL [R1+0x2a18], R10 ;  /* 0x002a180a01007387 */ /* 0x0001e80000100800 */
[----:B-1----:R-:W4:Y:S01]  /*522e0*/  LDL.LU R4, [R1+0x22b0] ;  /* 0x0022b00001047983 */ /* 0x002f220000300800 */
[----:B------:R-:W-:-:S04]  /*522f0*/  @P0 LOP3.LUT R24, R24, 0x2000000, RZ, 0xfc, !PT ;  /* 0x0200000018180812 */ /* 0x000fc800078efcff */
[----:B------:R-:W-:Y:S02]  /*52300*/  LOP3.LUT R24, R24, 0xfeffffff, RZ, 0xc0, !PT ;  /* 0xfeffffff18187812 */ /* 0x000fe400078ec0ff */
[----:B------:R-:W-:Y:S02]  /*52310*/  PRMT R21, R17, 0x3340, R1 ;  /* 0x0000334011157816 */ /* 0x000fe40000000001 */
[----:B------:R-:W-:Y:S02]  /*52320*/  @P1 LOP3.LUT R24, R24, 0x1000000, RZ, 0xfc, !PT ;  /* 0x0100000018181812 */ /* 0x000fe400078efcff */
[----:B------:R-:W-:Y:S02]  /*52330*/  IADD3 R26, P4, R19, R12, RZ ;  /* 0x0000000c131a7210 */ /* 0x000fe40007f9e0ff */
[----:B------:R-:W-:Y:S02]  /*52340*/  LOP3.LUT R24, R24, 0xfbffffff, RZ, 0xc0, !PT ;  /* 0xfbffffff18187812 */ /* 0x000fe400078ec0ff */
[----:B0-----:R-:W-:-:S02]  /*52350*/  PRMT R10, R22, 0x5410, R21 ;  /* 0x00005410160a7816 */ /* 0x001fc40000000015 */
[----:B------:R-:W-:Y:S01]  /*52360*/  LOP3.LUT R17, R54, 0xffff, RZ, 0xc0, !PT ;  /* 0x0000ffff36117812 */ /* 0x000fe200078ec0ff */
[----:B------:R-:W-:Y:S01]  /*52370*/  IMAD.X R27, R20, 0x1, R11, P4 ;  /* 0x00000001141b7824 */ /* 0x000fe200020e060b */
[----:B------:R-:W-:Y:S02]  /*52380*/  LOP3.LUT R25, R46, 0xffff, RZ, 0xc0, !PT ;  /* 0x0000ffff2e197812 */ /* 0x000fe400078ec0ff */
[----:B------:R-:W-:Y:S01]  /*52390*/  LOP3.LUT R23, R50, 0xffff, RZ, 0xc0, !PT ;  /* 0x0000ffff32177812 */ /* 0x000fe200078ec0ff */
[----:B------:R0:W-:Y:S01]  /*523a0*/  STL [R1+0x34], R10 ;  /* 0x0000340a01007387 */ /* 0x0001e20000100800 */
[----:B------:R-:W-:-:S03]  /*523b0*/  LOP3.LUT R18, R47, 0xffff, RZ, 0xc0, !PT ;  /* 0x0000ffff2f127812 */ /* 0x000fc600078ec0ff */
[----:B------:R-:W-:Y:S04]  /*523c0*/  STL [R1+0x2a28], R17 ;  /* 0x002a281101007387 */ /* 0x000fe80000100800 */
[----:B------:R-:W-:Y:S01]  /*523d0*/  STL [R1+0x2a2c], R25 ;  /* 0x002a2c1901007387 */ /* 0x000fe20000100800 */
[----:B0-----:R-:W-:-:S03]  /*523e0*/  LOP3.LUT R10, R55, 0xffff, RZ, 0xc0, !PT ;  /* 0x0000ffff370a7812 */ /* 0x001fc600078ec0ff */
[----:B------:R0:W-:Y:S04]  /*523f0*/  STL [R1+0x2a24], R23 ;  /* 0x002a241701007387 */ /* 0x0001e80000100800 */
[----:B------:R1:W-:Y:S01]  /*52400*/  STL [R1+0x2a0c], R10 ;  /* 0x002a0c0a01007387 */ /* 0x0003e20000100800 */
[----:B0-----:R-:W-:Y:S02]  /*52410*/  PRMT R23, R17, 0x3340, R23 ;  /* 0x0000334011177816 */ /* 0x001fe40000000017 */
[----:B------:R-:W-:Y:S01]  /*52420*/  LOP3.LUT R17, R51, 0xffff, RZ, 0xc0, !PT ;  /* 0x0000ffff33117812 */ /* 0x000fe200078ec0ff */
[----:B------:R-:W-:Y:S04]  /*52430*/  STL [R1+0x2a14], R18 ;  /* 0x002a141201007387 */ /* 0x000fe80000100800 */
[----:B------:R-:W-:Y:S01]  /*52440*/  STL [R1+0x2a08], R17 ;  /* 0x002a081101007387 */ /* 0x000fe20000100800 */
[----:B------:R-:W-:-:S02]  /*52450*/  PRMT R22, R10, 0x3340, R17 ;  /* 0x000033400a167816 */ /* 0x000fc40000000011 */
[----:B------:R-:W-:-:S04]  /*52460*/  PRMT R21, R25, 0x3340, R1 ;  /* 0x0000334019157816 */ /* 0x000fc80000000001 */
[----:B------:R-:W-:Y:S02]  /*52470*/  PRMT R23, R23, 0x5410, R21 ;  /* 0x0000541017177816 */ /* 0x000fe40000000015 */
[----:B------:R-:W-:-:S04]  /*52480*/  PRMT R21, R18, 0x3340, R1 ;  /* 0x0000334012157816 */ /* 0x000fc80000000001 */
[----:B------:R-:W-:Y:S02]  /*52490*/  PRMT R22, R22, 0x5410, R21 ;  /* 0x0000541016167816 */ /* 0x000fe40000000015 */
[----:B--2---:R-:W-:Y:S01]  /*524a0*/  ISETP.GE.AND P2, PT, R8, UR15, PT ;  /* 0x0000000f08007c0c */ /* 0x004fe2000bf46270 */
[----:B------:R-:W-:Y:S01]  /*524b0*/  ULDC UR15, c[0x0][0x228] ;  /* 0x00008a00000f7ab9 */ /* 0x000fe20000000800 */
[----:B---3--:R-:W-:Y:S01]  /*524c0*/  ISETP.GE.AND P3, PT, R7, UR17, PT ;  /* 0x0000001107007c0c */ /* 0x008fe2000bf66270 */
[----:B------:R-:W-:-:S10]  /*524d0*/  ULDC UR17, c[0x0][0x228] ;  /* 0x00008a0000117ab9 */ /* 0x000fd40000000800 */
[----:B------:R-:W-:-:S04]  /*524e0*/  @P2 LOP3.LUT R24, R24, 0x4000000, RZ, 0xfc, !PT ;  /* 0x0400000018182812 */ /* 0x000fc800078efcff */
[----:B------:R-:W-:-:S04]  /*524f0*/  LOP3.LUT R24, R24, 0xf7ffffff, RZ, 0xc0, !PT ;  /* 0xf7ffffff18187812 */ /* 0x000fc800078ec0ff */
[----:B------:R-:W-:-:S05]  /*52500*/  @P3 LOP3.LUT R24, R24, 0x8000000, RZ, 0xfc, !PT ;  /* 0x0800000018183812 */ /* 0x000fca00078efcff */
[----:B------:R-:W-:Y:S04]  /*52510*/  STL [R1+0x294], R24 ;  /* 0x0002941801007387 */ /* 0x000fe80000100800 */
[----:B------:R-:W-:Y:S01]  /*52520*/  STL.64 [R1+0x22a0], R26 ;  /* 0x0022a01a01007387 */ /* 0x000fe20000100a00 */
[----:B----4-:R-:W-:Y:S01]  /*52530*/  ISETP.GE.AND P4, PT, R6, UR9, PT ;  /* 0x0000000906007c0c */ /* 0x010fe2000bf86270 */
[----:B------:R-:W-:Y:S01]  /*52540*/  ULDC UR9, c[0x0][0x228] ;  /* 0x00008a0000097ab9 */ /* 0x000fe20000000800 */
[----:B------:R-:W-:-:S05]  /*52550*/  IADD3 R6, P6, R19, R14, RZ ;  /* 0x0000000e13067210 */ /* 0x000fca0007fde0ff */
[----:B------:R-:W-:Y:S01]  /*52560*/  IMAD.X R7, R20, 0x1, R13, P6 ;  /* 0x0000000114077824 */ /* 0x000fe200030e060d */
[----:B------:R-:W-:Y:S01]  /*52570*/  ISETP.GE.AND P5, PT, R5, UR7, PT ;  /* 0x0000000705007c0c */ /* 0x000fe2000bfa6270 */
[----:B------:R-:W-:Y:S01]  /*52580*/  ULDC UR7, c[0x0][0x228] ;  /* 0x00008a0000077ab9 */ /* 0x000fe20000000800 */
[----:B------:R-:W-:Y:S02]  /*52590*/  ISETP.GE.AND P6, PT, R4, UR5, PT ;  /* 0x0000000504007c0c */ /* 0x000fe4000bfc6270 */
[----:B------:R0:W-:Y:S01]  /*525a0*/  STL.64 [R1+0x22a8], R6 ;  /* 0x0022a80601007387 */ /* 0x0001e20000100a00 */
[----:B------:R-:W-:Y:S01]  /*525b0*/  IADD3 R4, P0, R19, R16, RZ ;  /* 0x0000001013047210 */ /* 0x000fe20007f1e0ff */
[----:B------:R-:W-:Y:S02]  /*525c0*/  ULDC UR5, c[0x0][0x228] ;  /* 0x00008a0000057ab9 */ /* 0x000fe40000000800 */
[----:B-1----:R-:W2:Y:S02]  /*525d0*/  LDL.LU R10, [R1+0x2bc] ;  /* 0x0002bc00010a7983 */ /* 0x002ea40000300800 */
[----:B------:R-:W-:-:S02]  /*525e0*/  IMAD.X R5, R20, 0x1, R15, P0 ;  /* 0x0000000114057824 */ /* 0x000fc400000e060f */
[----:B------:R-:W3:Y:S04]  /*525f0*/  LDL.LU R25, [R1+0x2b8] ;  /* 0x0002b80001197983 */ /* 0x000ee80000300800 */
[----:B0-----:R-:W4:Y:S04]  /*52600*/  LDL R7, [R1+0x1194] ;  /* 0x0011940001077983 */ /* 0x001f280000100800 */
[----:B------:R0:W-:Y:S04]  /*52610*/  STL.64 [R1+0x22b0], R4 ;  /* 0x0022b00401007387 */ /* 0x0001e80000100a00 */
[----:B------:R-:W3:Y:S04]  /*52620*/  LDL R21, [R1+0x1190] ;  /* 0x0011900001157983 */ /* 0x000ee80000100800 */
[----:B------:R-:W4:Y:S04]  /*52630*/  LDL R8, [R1+0x1198] ;  /* 0x0011980001087983 */ /* 0x000f280000100800 */
[----:B0-----:R-:W4:Y:S04]  /*52640*/  LDL R5, [R1+0x119c] ;  /* 0x00119c0001057983 */ /* 0x001f280000100800 */
[----:B------:R-:W4:Y:S04]  /*52650*/  LDL R6, [R1+0x11a0] ;  /* 0x0011a00001067983 */ /* 0x000f280000100800 */
[----:B------:R-:W4:Y:S04]  /*52660*/  LDL R17, [R1+0x11a4] ;  /* 0x0011a40001117983 */ /* 0x000f280000100800 */
[----:B------:R-:W4:Y:S04]  /*52670*/  LDL R4, [R1+0x11b4] ;  /* 0x0011b40001047983 */ /* 0x000f280000100800 */
[----:B------:R-:W4:Y:S01]  /*52680*/  LDL R18, [R1+0x10dc] ;  /* 0x0010dc0001127983 */ /* 0x000f220000100800 */
[----:B------:R-:W-:-:S02]  /*52690*/  LOP3.LUT P0, RZ, R0, 0x80, RZ, 0xc0, !PT ;  /* 0x0000008000ff7812 */ /* 0x000fc4000780c0ff */
[----:B------:R-:W-:Y:S02]  /*526a0*/  LOP3.LUT P1, RZ, R0, 0x40, RZ, 0xc0, !PT ;  /* 0x0000004000ff7812 */ /* 0x000fe4000782c0ff */
[----:B--2---:R-:W-:Y:S02]  /*526b0*/  LOP3.LUT R10, R10, 0xffefffff, RZ, 0xc0, !PT ;  /* 0xffefffff0a0a7812 */ /* 0x004fe400078ec0ff */
[----:B---3--:R-:W-:Y:S01]  /*526c0*/  ISETP.LT.AND P3, PT, R21, UR61, !P0 ;  /* 0x0000003d15007c0c */ /* 0x008fe2000c761270 */
[----:B------:R-:W-:Y:S01]  /*526d0*/  ULDC UR61, c[0x0][0x228] ;  /* 0x00008a00003d7ab9 */ /* 0x000fe20000000800 */
[----:B----4-:R-:W-:Y:S01]  /*526e0*/  ISETP.LT.AND P2, PT, R5, UR26, !P0 ;  /* 0x0000001a05007c0c */ /* 0x010fe2000c741270 */
[----:B------:R-:W-:-:S12]  /*526f0*/  ULDC UR26, c[0x0][0x228] ;  /* 0x00008a00001a7ab9 */ /* 0x000fd80000000800 */
[----:B------:R-:W-:Y:S02]  /*52700*/  @P2 LOP3.LUT R10, R10, 0x100000, RZ, 0xfc, !PT ;  /* 0x001000000a0a2812 */ /* 0x000fe400078efcff */
[----:B------:R-:W-:Y:S01]  /*52710*/  ISETP.LT.AND P2, PT, R7, UR59, !P0 ;  /* 0x0000003b07007c0c */ /* 0x000fe2000c741270 */
[----:B------:R-:W-:Y:S01]  /*52720*/  ULDC UR59, c[0x0][0x228] ;  /* 0x00008a00003b7ab9 */ /* 0x000fe20000000800 */
[----:B------:R-:W-:-:S04]  /*52730*/  LOP3.LUT R10, R10, 0xff7fffff, RZ, 0xc0, !PT ;  /* 0xff7fffff0a0a7812 */ /* 0x000fc800078ec0ff */
[----:B------:R-:W-:Y:S02]  /*52740*/  @P3 LOP3.LUT R10, R10, 0x800000, RZ, 0xfc, !PT ;  /* 0x008000000a0a3812 */ /* 0x000fe400078efcff */
[----:B------:R-:W-:Y:S01]  /*52750*/  ISETP.LT.AND P3, PT, R8, UR58, !P0 ;  /* 0x0000003a08007c0c */ /* 0x000fe2000c761270 */
[----:B------:R-:W-:Y:S01]  /*52760*/  ULDC UR58, c[0x0][0x228] ;  /* 0x00008a00003a7ab9 */ /* 0x000fe20000000800 */
[----:B------:R-:W-:-:S04]  /*52770*/  LOP3.LUT R10, R10, 0xffbfffff, RZ, 0xc0, !PT ;  /* 0xffbfffff0a0a7812 */ /* 0x000fc800078ec0ff */
[----:B------:R-:W-:-:S04]  /*52780*/  @P2 LOP3.LUT R10, R10, 0x400000, RZ, 0xfc, !PT ;  /* 0x004000000a0a2812 */ /* 0x000fc800078efcff */
[----:B------:R-:W-:-:S04]  /*52790*/  LOP3.LUT R10, R10, 0xffdfffff, RZ, 0xc0, !PT ;  /* 0xffdfffff0a0a7812 */ /* 0x000fc800078ec0ff */
[----:B------:R-:W-:Y:S02]  /*527a0*/  @P3 LOP3.LUT R10, R10, 0x200000, RZ, 0xfc, !PT ;  /* 0x002000000a0a3812 */ /* 0x000fe400078efcff */
[----:B------:R-:W-:Y:S01]  /*527b0*/  ISETP.LT.AND P3, PT, R6, UR57, !P0 ;  /* 0x0000003906007c0c */ /* 0x000fe2000c761270 */
[----:B------:R-:W-:Y:S01]  /*527c0*/  ULDC UR57, c[0x0][0x228] ;  /* 0x00008a0000397ab9 */ /* 0x000fe20000000800 */
[----:B------:R-:W-:-:S11]  /*527d0*/  LOP3.LUT R10, R10, 0xfff7ffff, RZ, 0xc0, !PT ;  /* 0xfff7ffff0a0a7812 */ /* 0x000fd600078ec0ff */
[----:B------:R-:W-:Y:S02]  /*527e0*/  @P3 LOP3.LUT R10, R10, 0x80000, RZ, 0xfc, !PT ;  /* 0x000800000a0a3812 */ /* 0x000fe400078efcff */
[----:B------:R-:W-:Y:S01]  /*527f0*/  ISETP.LT.AND P3, PT, R17, UR60, !P0 ;  /* 0x0000003c11007c0c */ /* 0x000fe2000c761270 */
[----:B------:R-:W-:Y:S01]  /*52800*/  ULDC UR60, c[0x0][0x228] ;  /* 0x00008a00003c7ab9 */ /* 0x000fe20000000800 */
[----:B------:R-:W-:-:S11]  /*52810*/  LOP3.LUT R10, R10, 0xfffbffff, RZ, 0xc0, !PT ;  /* 0xfffbffff0a0a7812 */ /* 0x000fd600078ec0ff */
[----:B------:R-:W-:Y:S02]  /*52820*/  @P3 LOP3.LUT R10, R10, 0x40000, RZ, 0xfc, !PT ;  /* 0x000400000a0a3812 */ /* 0x000fe400078efcff */
[----:B------:R-:W-:Y:S01]  /*52830*/  ISETP.LT.AND P3, PT, R4, UR27, !P0 ;  /* 0x0000001b04007c0c */ /* 0x000fe2000c761270 */
[----:B------:R-:W-:Y:S01]  /*52840*/  ULDC UR27, c[0x0][0x228] ;  /* 0x00008a00001b7ab9 */ /* 0x000fe20000000800 */
[----:B------:R-:W-:Y:S01]  /*52850*/  ISETP.LT.AND P0, PT, R18, UR56, !P0 ;  /* 0x0000003812007c0c */ /* 0x000fe2000c701270 */
[----:B------:R-:W-:Y:S01]  /*52860*/  ULDC UR56, c[0x0][0x228] ;  /* 0x00008a0000387ab9 */ /* 0x000fe20000000800 */
[----:B------:R-:W-:-:S09]  /*52870*/  LOP3.LUT R10, R10, 0xfffdffff, RZ, 0xc0, !PT ;  /* 0xfffdffff0a0a7812 */ /* 0x000fd200078ec0ff */
        /* <DEDUP_REMOVED lines=33> */
[----:B------:R-:W-:Y:S02]  /*52a90*/  LOP3.LUT R10, R10, 0xfffffeff, RZ, 0xc0, !PT ;  /* 0xfffffeff0a0a7812 */ /* 0x000fe400078ec0ff */
[----:B------:R-:W-:-:S09]  /*52aa0*/  LOP3.LUT P2, RZ, R0, 0x20, RZ, 0xc0, !PT ;  /* 0x0000002000ff7812 */ /* 0x000fd2000784c0ff */
        /* <DEDUP_REMOVED lines=38> */
[----:B------:R-:W-:Y:S02]  /*52d10*/  ISETP.LT.AND P3, PT, R21, UR9, !P0 ;  /* 0x0000000915007c0c */ /* 0x000fe4000c761270 */
[----:B------:R-:W-:Y:S01]  /*52d20*/  LOP3.LUT P1, RZ, R0, 0x8, RZ, 0xc0, !PT ;  /* 0x0000000800ff7812 */ /* 0x000fe2000782c0ff */
[----:B------:R0:W-:Y:S01]  /*52d30*/  STL [R1+0x2bc], R10 ;  /* 0x0002bc0a01007387 */ /* 0x0001e20000100800 */
[----:B------:R-:W-:Y:S01]  /*52d40*/  LOP3.LUT R25, R25, 0x7fffffff, RZ, 0xc0, !PT ;  /* 0x7fffffff19197812 */ /* 0x000fe200078ec0ff */
[----:B------:R-:W-:-:S08]  /*52d50*/  ULDC UR9, c[0x0][0x228] ;  /* 0x00008a0000097ab9 */ /* 0x000fd00000000800 */
[----:B------:R-:W-:Y:S01]  /*52d60*/  @P3 LOP3.LUT R25, R25, 0x80000000, RZ, 0xfc, !PT ;  /* 0x8000000019193812 */ /* 0x000fe200078efcff */
[----:B0-----:R-:W2:Y:S01]  /*52d70*/  LDL.LU R10, [R1+0x2b4] ;  /* 0x0002b400010a7983 */ /* 0x001ea20000300800 */
        /* <DEDUP_REMOVED lines=21> */
[----:B------:R-:W-:-:S04]  /*52ed0*/  @P3 LOP3.LUT R25, R25, 0x2000000, RZ, 0xfc, !PT ;  /* 0x0200000019193812 */ /* 0x000fc800078efcff */
[----:B------:R-:W-:-:S04]  /*52ee0*/  LOP3.LUT R25, R25, 0xfeffffff, RZ, 0xc0, !PT ;  /* 0xfeffffff19197812 */ /* 0x000fc800078ec0ff */
        /* <DEDUP_REMOVED lines=29> */
[----:B------:R-:W-:Y:S02]  /*530c0*/  LOP3.LUT R25, R25, 0xfffdffff, RZ, 0xc0, !PT ;  /* 0xfffdffff19197812 */ /* 0x000fe400078ec0ff */
[----:B------:R-:W-:-:S07]  /*530d0*/  LOP3.LUT P2, RZ, R0, 0x4, RZ, 0xc0, !PT ;  /* 0x0000000400ff7812 */ /* 0x000fce000784c0ff */
        /* <DEDUP_REMOVED lines=71> */
[----:B--2---:R-:W-:-:S11]  /*53550*/  LOP3.LUT R10, R10, 0xefffffff, RZ, 0xc0, !PT ;  /* 0xefffffff0a0a7812 */ /* 0x004fd600078ec0ff */
[----:B------:R-:W-:Y:S02]  /*53560*/  @P0 LOP3.LUT R10, R10, 0x10000000, RZ, 0xfc, !PT ;  /* 0x100000000a0a0812 */ /* 0x000fe400078efcff */
[----:B------:R-:W-:Y:S01]  /*53570*/  ISETP.LT.AND P0, PT, R21, UR61, !P1 ;  /* 0x0000003d15007c0c */ /* 0x000fe2000cf01270 */
[----:B------:R-:W-:Y:S01]  /*53580*/  STL [R1+0x2b8], R25 ;  /* 0x0002b81901007387 */ /* 0x000fe20000100800 */
[----:B------:R-:W-:Y:S01]  /*53590*/  LOP3.LUT R10, R10, 0x7fffffff, RZ, 0xc0, !PT ;  /* 0x7fffffff0a0a7812 */ /* 0x000fe200078ec0ff */
[----:B------:R-:W-:Y:S02]  /*535a0*/  ULDC UR61, c[0x0][0x228] ;  /* 0x00008a00003d7ab9 */ /* 0x000fe40000000800 */
[----:B------:R-:W2:Y:S08]  /*535b0*/  LDL.LU R20, [R1+0x2b0] ;  /* 0x0002b00001147983 */ /* 0x000eb00000300800 */
[----:B------:R-:W-:-:S02]  /*535c0*/  @P0 LOP3.LUT R10, R10, 0x80000000, RZ, 0xfc, !PT ;  /* 0x800000000a0a0812 */ /* 0x000fc400078efcff */
        /* <DEDUP_REMOVED lines=22> */
[----:B------:R-:W-:Y:S02]  /*53730*/  LOP3.LUT P0, RZ, R24, 0x2000000, RZ, 0xc0, !PT ;  /* 0x0200000018ff7812 */ /* 0x000fe4000780c0ff */
        /* <DEDUP_REMOVED lines=99> */
[----:B------:R-:W-:-:S05]  /*53d70*/  @P0 LOP3.LUT R10, R10, 0x1, RZ, 0xfc, !PT ;  /* 0x000000010a0a0812 */ /* 0x000fca00078efcff */
[----:B------:R0:W-:Y:S04]  /*53d80*/  STL [R1+0x2b4], R10 ;  /* 0x0002b40a01007387 */ /* 0x0001e80000100800 */
[----:B0-----:R-:W3:Y:S01]  /*53d90*/  LDL.LU R10, [R1+0x22b8] ;  /* 0x0022b800010a7983 */ /* 0x001ee20000300800 */
[----:B------:R-:W-:Y:S02]  /*53da0*/  LOP3.LUT P3, RZ, R24, 0x8000000, RZ, 0xc0, !PT ;  /* 0x0800000018ff7812 */ /* 0x000fe4000786c0ff */
[----:B--2---:R-:W-:Y:S01]  /*53db0*/  LOP3.LUT R20, R20, 0xefffffff, RZ, 0xc0, !PT ;  /* 0xefffffff14147812 */ /* 0x004fe200078ec0ff */
[----:B------:R-:W2:Y:S01]  /*53dc0*/  LDL.LU R24, [R1+0x2ac] ;  /* 0x0002ac0001187983 */ /* 0x000ea20000300800 */
[----:B------:R-:W-:Y:S01]  /*53dd0*/  ISETP.LT.AND P1, PT, R5, UR6, !P3 ;  /* 0x0000000605007c0c */ /* 0x000fe2000df21270 */
[----:B------:R-:W-:Y:S01]  /*53de0*/  ULDC UR6, c[0x0][0x228] ;  /* 0x00008a0000067ab9 */ /* 0x000fe20000000800 */
[----:B------:R-:W-:Y:S01]  /*53df0*/  ISETP.LT.AND P0, PT, R21, UR60, !P3 ;  /* 0x0000003c15007c0c */ /* 0x000fe2000df01270 */
[----:B------:R-:W-:Y:S01]  /*53e00*/  ULDC UR60, c[0x0][0x228] ;  /* 0x00008a00003c7ab9 */ /* 0x000fe20000000800 */
[----:B------:R-:W-:Y:S01]  /*53e10*/  ISETP.LT.AND P2, PT, R7, UR61, !P3 ;  /* 0x0000003d07007c0c */ /* 0x000fe2000df41270 */
[----:B------:R-:W-:-:S08]  /*53e20*/  ULDC UR61, c[0x0][0x228] ;  /* 0x00008a00003d7ab9 */ /* 0x000fd00000000800 */
[----:B------:R-:W-:-:S04]  /*53e30*/  @P1 LOP3.LUT R20, R20, 0x10000000, RZ, 0xfc, !PT ;  /* 0x1000000014141812 */ /* 0x000fc800078efcff */
        /* <DEDUP_REMOVED lines=22> */
[----:B------:R-:W-:Y:S02]  /*53fa0*/  ISETP.LT.AND P1, PT, R5, UR4, !P4 ;  /* 0x0000000405007c0c */ /* 0x000fe4000e721270 */
        /* <DEDUP_REMOVED lines=18> */
[----:B------:R-:W-:Y:S01]  /*540d0*/  ULDC.64 UR10, c[0x0][0x228] ;  /* 0x00008a00000a7ab9 */ /* 0x000fe20000000a00 */
        /* <DEDUP_REMOVED lines=74> */
[----:B------:R0:W-:Y:S01]  /*54580*/  STL [R1+0x2b0], R20 ;  /* 0x0002b01401007387 */ /* 0x0001e20000100800 */
[----:B---3--:R-:W-:Y:S01]  /*54590*/  ISETP.GE.AND P0, PT, R10, UR11, PT ;  /* 0x0000000b0a007c0c */ /* 0x008fe2000bf06270 */
[----:B------:R-:W-:Y:S02]  /*545a0*/  ULDC.64 UR10, c[0x0][0x228] ;  /* 0x00008a00000a7ab9 */ /* 0x000fe40000000a00 */
[----:B------:R-:W3:Y:S01]  /*545b0*/  LDL.LU R10, [R1+0x22bc] ;  /* 0x0022bc00010a7983 */ /* 0x000ee20000300800 */
[----:B------:R-:W-:Y:S02]  /*545c0*/  ISETP.LT.AND P1, PT, R5, UR4, !P0 ;  /* 0x0000000405007c0c */ /* 0x000fe4000c721270 */
[----:B------:R-:W-:Y:S01]  /*545d0*/  ISETP.LT.AND P3, PT, R21, UR58, !P0 ;  /* 0x0000003a15007c0c */ /* 0x000fe2000c761270 */
[----:B------:R-:W-:Y:S01]  /*545e0*/  ULDC UR58, c[0x0][0x228] ;  /* 0x00008a00003a7ab9 */ /* 0x000fe20000000800 */
[----:B--2---:R-:W-:Y:S02]  /*545f0*/  LOP3.LUT R24, R24, 0xefffffff, RZ, 0xc0, !PT ;  /* 0xefffffff18187812 */ /* 0x004fe400078ec0ff */
[----:B------:R-:W-:Y:S01]  /*54600*/  ISETP.LT.AND P2, PT, R7, UR57, !P0 ;  /* 0x0000003907007c0c */ /* 0x000fe2000c741270 */
[----:B------:R-:W-:-:S06]  /*54610*/  ULDC UR57, c[0x0][0x228] ;  /* 0x00008a0000397ab9 */ /* 0x000fcc0000000800 */
        /* <DEDUP_REMOVED lines=25> */
[----:B---3--:R-:W-:Y:S01]  /*547b0*/  ISETP.GE.AND P0, PT, R10, UR13, PT ;  /* 0x0000000d0a007c0c */ /* 0x008fe2000bf06270 */
[----:B------:R-:W-:Y:S01]  /*547c0*/  ULDC UR13, c[0x0][0x228] ;  /* 0x00008a00000d7ab9 */ /* 0x000fe20000000800 */
[----:B------:R-:W2:Y:S02]  /*547d0*/  LDL.LU R10, [R1+0x22c0] ;  /* 0x0022c000010a7983 */ /* 0x000ea40000300800 */
[----:B------:R-:W-:Y:S01]  /*547e0*/  ISETP.LT.AND P1, PT, R5, UR10, !P0 ;  /* 0x0000000a05007c0c */ /* 0x000fe2000c721270 */
[----:B------:R-:W-:Y:S01]  /*547f0*/  ULDC UR10, c[0x0][0x228] ;  /* 0x00008a00000a7ab9 */ /* 0x000fe20000000800 */
[----:B------:R-:W-:Y:S01]  /*54800*/  ISETP.LT.AND P3, PT, R21, UR14, !P0 ;  /* 0x0000000e15007c0c */ /* 0x000fe2000c761270 */
[----:B------:R-:W-:Y:S01]  /*54810*/  ULDC UR14, c[0x0][0x228] ;  /* 0x00008a00000e7ab9 */ /* 0x000fe20000000800 */
[----:B------:R-:W-:-:S02]  /*54820*/  LOP3.LUT R24, R24, 0xffefffff, RZ, 0xc0, !PT ;  /* 0xffefffff18187812 */ /* 0x000fc400078ec0ff */
        /* <DEDUP_REMOVED lines=26> */
[----:B--2---:R-:W-:Y:S01]  /*549d0*/  ISETP.GE.AND P0, PT, R10, UR5, PT ;  /* 0x000000050a007c0c */ /* 0x004fe2000bf06270 */
[----:B------:R-:W-:Y:S01]  /*549e0*/  ULDC.64 UR4, c[0x0][0x228] ;  /* 0x00008a0000047ab9 */ /* 0x000fe20000000a00 */
        /* <DEDUP_REMOVED lines=34> */
[----:B------:R-:W-:Y:S01]  /*54c10*/  ULDC UR11, c[0x0][0x228] ;  /* 0x00008a00000b7ab9 */ /* 0x000fe20000000800 */
[----:B------:R-:W2:Y:S02]  /*54c20*/  LDL.LU R10, [R1+0x22c8] ;  /* 0x0022c800010a7983 */ /* 0x000ea40000300800 */
[----:B------:R-:W-:Y:S02]  /*54c30*/  ISETP.LT.AND P1, PT, R5, UR4, !P0 ;  /* 0x0000000405007c0c */ /* 0x000fe4000c721270 */
[----:B------:R-:W-:Y:S01]  /*54c40*/  ISETP.LT.AND P3, PT, R21, UR52, !P0 ;  /* 0x0000003415007c0c */ /* 0x000fe2000c761270 */
[----:B0-----:R-:W3:Y:S01]  /*54c50*/  LDL.LU R20, [R1+0x2a8] ;  /* 0x0002a80001147983 */ /* 0x001ee20000300800 */
[----:B------:R-:W-:Y:S01]  /*54c60*/  LOP3.LUT R24, R24, 0xffffffef, RZ, 0xc0, !PT ;  /* 0xffffffef18187812 */ /* 0x000fe200078ec0ff */
[----:B------:R-:W-:Y:S01]  /*54c70*/  ULDC UR52, c[0x0][0x228] ;  /* 0x00008a0000347ab9 */ /* 0x000fe20000000800 */
[----:B------:R-:W-:-:S07]  /*54c80*/  ISETP.LT.AND P2, PT, R7, UR8, !P0 ;  /* 0x0000000807007c0c */ /* 0x000fce000c741270 */
[----:B------:R-:W-:-:S04]  /*54c90*/  @P1 LOP3.LUT R24, R24, 0x10, RZ, 0xfc, !PT ;  /* 0x0000001018181812 */ /* 0x000fc800078efcff */
        /* <DEDUP_REMOVED lines=25> */
[----:B--2---:R-:W-:Y:S01]  /*54e30*/  ISETP.GE.AND P0, PT, R10, UR33, PT ;  /* 0x000000210a007c0c */ /* 0x004fe2000bf06270 */
[----:B------:R-:W-:Y:S02]  /*54e40*/  ULDC UR33, c[0x0][0x228] ;  /* 0x00008a0000217ab9 */ /* 0x000fe40000000800 */
[----:B------:R-:W2:Y:S01]  /*54e50*/  LDL.LU R10, [R1+0x22cc] ;  /* 0x0022cc00010a7983 */ /* 0x000ea20000300800 */
[----:B------:R-:W-:Y:S02]  /*54e60*/  ISETP.LT.AND P1, PT, R5, UR8, !P0 ;  /* 0x0000000805007c0c */ /* 0x000fe4000c721270 */
[----:B------:R-:W-:Y:S01]  /*54e70*/  ISETP.LT.AND P3, PT, R21, UR51, !P0 ;  /* 0x0000003315007c0c */ /* 0x000fe2000c761270 */
[----:B------:R-:W-:Y:S01]  /*54e80*/  ULDC UR51, c[0x0][0x228] ;  /* 0x00008a0000337ab9 */ /* 0x000fe20000000800 */
[----:B---3--:R-:W-:Y:S02]  /*54e90*/  LOP3.LUT R20, R20, 0xefffffff, RZ, 0xc0, !PT ;  /* 0xefffffff14147812 */ /* 0x008fe400078ec0ff */
[----:B------:R-:W-:Y:S01]  /*54ea0*/  ISETP.LT.AND P2, PT, R7, UR50, !P0 ;  /* 0x0000003207007c0c */ /* 0x000fe2000c741270 */
[----:B------:R-:W-:-:S06]  /*54eb0*/  ULDC UR50, c[0x0][0x228] ;  /* 0x00008a0000327ab9 */ /* 0x000fcc0000000800 */
[----:B------:R-:W-:-:S04]  /*54ec0*/  @P1 LOP3.LUT R20, R20, 0x10000000, RZ, 0xfc, !PT ;  /* 0x1000000014141812 */ /* 0x000fc800078efcff */
        /* <DEDUP_REMOVED lines=93> */
[----:B--2---:R-:W-:Y:S02]  /*554a0*/  ISETP.GE.AND P0, PT, R10, UR7, PT ;  /* 0x000000070a007c0c */ /* 0x004fe4000bf06270 */
[----:B------:R-:W2:Y:S02]  /*554b0*/  LDL.LU R10, [R1+0x22d8] ;  /* 0x0022d800010a7983 */ /* 0x000ea40000300800 */
[----:B------:R-:W-:Y:S01]  /*554c0*/  ISETP.LT.AND P1, PT, R5, UR8, !P0 ;  /* 0x0000000805007c0c */ /* 0x000fe2000c721270 */
[----:B------:R-:W-:Y:S01]  /*554d0*/  ULDC UR8, c[0x0][0x228] ;  /* 0x00008a0000087ab9 */ /* 0x000fe20000000800 */
[----:B------:R-:W-:Y:S01]  /*554e0*/  ISETP.LT.AND P3, PT, R21, UR6, !P0 ;  /* 0x0000000615007c0c */ /* 0x000fe2000c761270 */
[----:B0-----:R-:W3:Y:S01]  /*554f0*/  LDL.LU R24, [R1+0x2a4] ;  /* 0x0002a40001187983 */ /* 0x001ee20000300800 */
[----:B------:R-:W-:Y:S01]  /*55500*/  LOP3.LUT R20, R20, 0xffffffef, RZ, 0xc0, !PT ;  /* 0xffffffef14147812 */ /* 0x000fe200078ec0ff */
[----:B------:R-:W-:Y:S01]  /*55510*/  ULDC.64 UR6, c[0x0][0x228] ;  /* 0x00008a0000067ab9 */ /* 0x000fe20000000a00 */
        /* <DEDUP_REMOVED lines=28> */
[----:B--2---:R-:W-:-:S03]  /*556e0*/  ISETP.GE.AND P0, PT, R10, UR5, PT ;  /* 0x000000050a007c0c */ /* 0x004fc6000bf06270 */
[----:B------:R-:W2:Y:S01]  /*556f0*/  LDL.LU R10, [R1+0x22dc] ;  /* 0x0022dc00010a7983 */ /* 0x000ea20000300800 */
[----:B------:R-:W-:Y:S02]  /*55700*/  ISETP.LT.AND P1, PT, R5, UR6, !P0 ;  /* 0x0000000605007c0c */ /* 0x000fe4000c721270 */
[----:B------:R-:W-:Y:S01]  /*55710*/  ISETP.LT.AND P3, PT, R21, UR4, !P0 ;  /* 0x0000000415007c0c */ /* 0x000fe2000c761270 */
[----:B------:R-:W-:Y:S01]  /*55720*/  ULDC.64 UR4, c[0x0][0x228] ;  /* 0x00008a0000047ab9 */ /* 0x000fe20000000a00 */
[----:B---3--:R-:W-:Y:S02]  /*55730*/  LOP3.LUT R24, R24, 0xefffffff, RZ, 0xc0, !PT ;  /* 0xefffffff18187812 */ /* 0x008fe400078ec0ff */
        /* <DEDUP_REMOVED lines=29> */
[----:B------:R-:W-:Y:S02]  /*55910*/  ISETP.LT.AND P1, PT, R5, UR4, !P0 ;  /* 0x0000000405007c0c */ /* 0x000fe4000c721270 */
[----:B------:R-:W-:Y:S01]  /*55920*/  ISETP.LT.AND P3, PT, R21, UR61, !P0 ;  /* 0x0000003d15007c0c */ /* 0x000fe2000c761270 */
[----:B------:R-:W-:Y:S01]  /*55930*/  ULDC UR61, c[0x0][0x228] ;  /* 0x00008a00003d7ab9 */ /* 0x000fe20000000800 */
[----:B------:R-:W-:-:S02]  /*55940*/  LOP3.LUT R24, R24, 0xffefffff, RZ, 0xc0, !PT ;  /* 0xffefffff18187812 */ /* 0x000fc400078ec0ff */
[----:B------:R-:W-:Y:S01]  /*55950*/  ISETP.LT.AND P2, PT, R7, UR8, !P0 ;  /* 0x0000000807007c0c */ /* 0x000fe2000c741270 */
[----:B------:R-:W-:-:S06]  /*55960*/  ULDC.64 UR8, c[0x0][0x228] ;  /* 0x00008a0000087ab9 */ /* 0x000fcc0000000a00 */
        /* <DEDUP_REMOVED lines=28> */
[----:B------:R-:W-:Y:S02]  /*55b30*/  ISETP.LT.AND P1, PT, R5, UR8, !P0 ;  /* 0x0000000805007c0c */ /* 0x000fe4000c721270 */
        /* <DEDUP_REMOVED lines=35> */
[----:B0-----:R-:W3:Y:S01]  /*55d70*/  LDL.LU R20, [R1+0x2a0] ;  /* 0x0002a00001147983 */ /* 0x001ee20000300800 */
[----:B------:R-:W-:Y:S01]  /*55d80*/  LOP3.LUT R24, R24, 0xffffffef, RZ, 0xc0, !PT ;  /* 0xffffffef18187812 */ /* 0x000fe200078ec0ff */
[----:B------:R-:W-:Y:S01]  /*55d90*/  ULDC UR60, c[0x0][0x228] ;  /* 0x00008a00003c7ab9 */ /* 0x000fe20000000800 */
        /* <DEDUP_REMOVED lines=29> */
[----:B------:R-:W-:Y:S02]  /*55f70*/  ULDC.64 UR8, c[0x0][0x228] ;  /* 0x00008a0000087ab9 */ /* 0x000fe40000000a00 */
[----:B------:R-:W2:Y:S01]  /*55f80*/  LDL.LU R10, [R1+0x22ec] ;  /* 0x0022ec00010a7983 */ /* 0x000ea20000300800 */
[----:B------:R-:W-:Y:S01]  /*55f90*/  ISETP.LT.AND P1, PT, R5, UR4, !P0 ;  /* 0x0000000405007c0c */ /* 0x000fe2000c721270 */
[----:B------:R-:W-:Y:S01]  /*55fa0*/  ULDC UR4, c[0x0][0x228] ;  /* 0x00008a0000047ab9 */ /* 0x000fe20000000800 */
        /* <DEDUP_REMOVED lines=103> */
[----:B0-----:R-:W3:Y:S01]  /*56620*/  LDL.LU R24, [R1+0x29c] ;  /* 0x00029c0001187983 */ /* 0x001ee20000300800 */
[----:B------:R-:W-:Y:S01]  /*56630*/  LOP3.LUT R20, R20, 0xffffffef, RZ, 0xc0, !PT ;  /* 0xffffffef14147812 */ /* 0x000fe200078ec0ff */
[----:B------:R-:W-:Y:S01]  /*56640*/  ULDC UR43, c[0x0][0x228] ;  /* 0x00008a00002b7ab9 */ /* 0x000fe20000000800 */
        /* <DEDUP_REMOVED lines=32> */
[----:B------:R-:W-:Y:S01]  /*56850*/  ULDC UR37, c[0x0][0x228] ;  /* 0x00008a0000257ab9 */ /* 0x000fe20000000800 */
[----:B---3--:R-:W-:Y:S02]  /*56860*/  LOP3.LUT R24, R24, 0xefffffff, RZ, 0xc0, !PT ;  /* 0xefffffff18187812 */ /* 0x008fe400078ec0ff */
        /* <DEDUP_REMOVED lines=41> */
[----:B------:R-:W-:Y:S01]  /*56b00*/  VIADD R28, R19, UR6 ;  /* 0x00000006131c7c36 */ /* 0x000fe20008000000 */
[----:B------:R-:W-:Y:S01]  /*56b10*/  LOP3.LUT R24, R24, 0xffbfffff, RZ, 0xc0, !PT ;  /* 0xffbfffff18187812 */ /* 0x000fe200078ec0ff */
[----:B------:R-:W-:-:S03]  /*56b20*/  ULDC UR12, c[0x0][0x228] ;  /* 0x00008a00000c7ab9 */ /* 0x000fc60000000800 */
        /* <DEDUP_REMOVED lines=35> */
[----:B------:R-:W-:Y:S01]  /*56d60*/  ULDC UR4, c[0x0][0x248] ;  /* 0x0000920000047ab9 */ /* 0x000fe20000000800 */
[----:B------:R-:W-:Y:S01]  /*56d70*/  ISETP.LT.AND P3, PT, R6, UR19, !P0 ;  /* 0x0000001306007c0c */ /* 0x000fe2000c761270 */
[----:B------:R-:W-:Y:S01]  /*56d80*/  ULDC UR18, c[0x0][0x228] ;  /* 0x00008a0000127ab9 */ /* 0x000fe20000000800 */
[----:B------:R-:W-:Y:S01]  /*56d90*/  @P2 LOP3.LUT R24, R24, 0x4000, RZ, 0xfc, !PT ;  /* 0x0000400018182812 */ /* 0x000fe200078efcff */
[----:B------:R-:W-:Y:S01]  /*56da0*/  VIADD R26, R27, UR4 ;  /* 0x000000041b1a7c36 */ /* 0x000fe20008000000 */
[----:B------:R-:W-:Y:S01]  /*56db0*/  ISETP.LT.AND P2, PT, R17, UR20, !P0 ;  /* 0x0000001411007c0c */ /* 0x000fe2000c741270 */
[----:B------:R-:W-:Y:S01]  /*56dc0*/  ULDC UR4, c[0x0][0x248] ;  /* 0x0000920000047ab9 */ /* 0x000fe20000000800 */
[----:B------:R-:W-:Y:S01]  /*56dd0*/  LOP3.LUT R24, R24, 0xffffdfff, RZ, 0xc0, !PT ;  /* 0xffffdfff18187812 */ /* 0x000fe200078ec0ff */
[----:B------:R-:W-:Y:S01]  /*56de0*/  ULDC UR19, c[0x0][0x228] ;  /* 0x00008a0000137ab9 */ /* 0x000fe20000000800 */
[----:B------:R-:W-:Y:S01]  /*56df0*/  LOP3.LUT R61, R61, 0xefffffff, RZ, 0xc0, !PT ;  /* 0xefffffff3d3d7812 */ /* 0x000fe200078ec0ff */
[----:B------:R-:W-:Y:S01]  /*56e00*/  ULDC UR20, c[0x0][0x228] ;  /* 0x00008a0000147ab9 */ /* 0x000fe20000000800 */
[----:B------:R-:W-:-:S04]  /*56e10*/  @P1 LOP3.LUT R24, R24, 0x2000, RZ, 0xfc, !PT ;  /* 0x0000200018181812 */ /* 0x000fc800078efcff */
[----:B------:R-:W-:-:S04]  /*56e20*/  LOP3.LUT R24, R24, 0xfffff7ff, RZ, 0xc0, !PT ;  /* 0xfffff7ff18187812 */ /* 0x000fc800078ec0ff */
[----:B------:R-:W-:Y:S02]  /*56e30*/  @P3 LOP3.LUT R24, R24, 0x800, RZ, 0xfc, !PT ;  /* 0x0000080018183812 */ /* 0x000fe400078efcff */
[----:B------:R-:W-:Y:S01]  /*56e40*/  ISETP.LT.AND P1, PT, R4, UR21, !P0 ;  /* 0x0000001504007c0c */ /* 0x000fe2000c721270 */
[----:B------:R-:W-:Y:S01]  /*56e50*/  VIADD R25, R26, UR4 ;  /* 0x000000041a197c36 */ /* 0x000fe20008000000 */
[----:B------:R-:W-:Y:S01]  /*56e60*/  LOP3.LUT R24, R24, 0xfffffbff, RZ, 0xc0, !PT ;  /* 0xfffffbff18187812 */ /* 0x000fe200078ec0ff */
[----:B------:R-:W-:Y:S01]  /*56e70*/  ULDC UR4, c[0x0][0x248] ;  /* 0x0000920000047ab9 */ /* 0x000fe20000000800 */
[----:B------:R-:W-:Y:S02]  /*56e80*/  ULDC UR21, c[0x0][0x228] ;  /* 0x00008a0000157ab9 */ /* 0x000fe40000000800 */
        /* <DEDUP_REMOVED lines=47> */
[----:B---3--:R-:W-:Y:S01]  /*57180*/  LOP3.LUT R20, R20, 0xefffffff, RZ, 0xc0, !PT ;  /* 0xefffffff14147812 */ /* 0x008fe200078ec0ff */
[----:B0-----:R-:W-:Y:S01]  /*57190*/  VIADD R24, R25, UR4 ;  /* 0x0000000419187c36 */ /* 0x001fe20008000000 */
[----:B------:R-:W-:Y:S01]  /*571a0*/  ISETP.LT.AND P3, PT, R21, UR28, !P0 ;  /* 0x0000001c15007c0c */ /* 0x000fe2000c761270 */
[----:B------:R-:W-:Y:S01]  /*571b0*/  ULDC.64 UR4, c[0x0][0x228] ;  /* 0x00008a0000047ab9 */ /* 0x000fe20000000a00 */
[----:B------:R-:W-:Y:S01]  /*571c0*/  ISETP.LT.AND P2, PT, R7, UR29, !P0 ;  /* 0x0000001d07007c0c */ /* 0x000fe2000c741270 */
[----:B------:R-:W-:Y:S01]  /*571d0*/  ULDC UR6, c[0x0][0x248] ;  /* 0x0000920000067ab9 */ /* 0x000fe20000000800 */
[----:B------:R-:W-:-:S05]  /*571e0*/  LOP3.LUT R60, R60, 0xf7ffffff, RZ, 0xc0, !PT ;  /* 0xf7ffffff3c3c7812 */ /* 0x000fca00078ec0ff */
[----:B------:R-:W-:Y:S01]  /*571f0*/  @P1 LOP3.LUT R20, R20, 0x10000000, RZ, 0xfc, !PT ;  /* 0x1000000014141812 */ /* 0x000fe200078efcff */
[----:B------:R-:W-:Y:S01]  /*57200*/  ULDC UR28, c[0x0][0x228] ;  /* 0x00008a00001c7ab9 */ /* 0x000fe20000000800 */
[----:B------:R-:W-:Y:S02]  /*57210*/  ULDC UR29, c[0x0][0x228] ;  /* 0x00008a00001d7ab9 */ /* 0x000fe40000000800 */
        /* <DEDUP_REMOVED lines=29> */
[----:B------:R-:W-:Y:S02]  /*573f0*/  ISETP.LT.AND P3, PT, R21, UR57, !P0 ;  /* 0x0000003915007c0c */ /* 0x000fe4000c761270 */
[----:B------:R-:W-:-:S02]  /*57400*/  LOP3.LUT R20, R20, 0xffefffff, RZ, 0xc0, !PT ;  /* 0xffefffff14147812 */ /* 0x000fc400078ec0ff */
[----:B------:R-:W-:Y:S01]  /*57410*/  ISETP.LT.AND P2, PT, R7, UR58, !P0 ;  /* 0x0000003a07007c0c */ /* 0x000fe2000c741270 */
[----:B------:R-:W-:Y:S01]  /*57420*/  ULDC UR58, c[0x0][0x228] ;  /* 0x00008a00003a7ab9 */ /* 0x000fe20000000800 */
[----:B------:R-:W-:Y:S01]  /*57430*/  VIADD R29, R19, UR4 ;  /* 0x00000004131d7c36 */ /* 0x000fe20008000000 */
[----:B------:R-:W-:Y:S01]  /*57440*/  ULDC UR4, c[0x0][0x248] ;  /* 0x0000920000047ab9 */ /* 0x000fe20000000800 */
[----:B------:R-:W-:-:S03]  /*57450*/  ULDC UR57, c[0x0][0x228] ;  /* 0x00008a0000397ab9 */ /* 0x000fc60000000800 */
        /* <DEDUP_REMOVED lines=23> */
[----:B------:R-:W-:-:S02]  /*575d0*/  ULDC UR59, c[0x0][0x228] ;  /* 0x00008a00003b7ab9 */ /* 0x000fc40000000800 */
[----:B------:R-:W-:-:S04]  /*575e0*/  @P2 LOP3.LUT R20, R20, 0x40000, RZ, 0xfc, !PT ;  /* 0x0004000014142812 */ /* 0x000fc800078efcff */
        /* <DEDUP_REMOVED lines=24> */
[----:B------:R-:W-:-:S02]  /*57770*/  ULDC UR49, c[0x0][0x228] ;  /* 0x00008a0000317ab9 */ /* 0x000fc40000000800 */
        /* <DEDUP_REMOVED lines=26> */
[----:B------:R-:W-:-:S04]  /*57920*/  ULDC UR58, c[0x0][0x228] ;  /* 0x00008a00003a7ab9 */ /* 0x000fc80000000800 */
        /* <DEDUP_REMOVED lines=31> */
[----:B------:R-:W-:Y:S02]  /*57b20*/  ISETP.LT.AND P3, PT, R21, UR54, !P0 ;  /* 0x0000003615007c0c */ /* 0x000fe4000c761270 */
[----:B------:R-:W-:-:S09]  /*57b30*/  ISETP.LT.AND P2, PT, R7, UR53, !P0 ;  /* 0x0000003507007c0c */ /* 0x000fd2000c741270 */
        /* <DEDUP_REMOVED lines=8> */
[----:B------:R-:W-:Y:S01]  /*57bc0*/  @P3 LOP3.LUT R61, R61, 0x80000000, RZ, 0xfc, !PT ;  /* 0x800000003d3d3812 */ /* 0x000fe200078efcff */
[----:B------:R-:W-:-:S03]  /*57bd0*/  ULDC UR25, c[0x0][0x228] ;  /* 0x00008a0000197ab9 */ /* 0x000fc60000000800 */
        /* <DEDUP_REMOVED lines=31> */
[----:B------:R-:W-:Y:S01]  /*57dd0*/  VIADD R39, R38, UR4 ;  /* 0x0000000426277c36 */ /* 0x000fe20008000000 */
        /* <DEDUP_REMOVED lines=37> */
[----:B------:R-:W-:Y:S01]  /*58030*/  VIADD R40, R39, UR6 ;  /* 0x0000000627287c36 */ /* 0x000fe20008000000 */
[----:B------:R-:W-:Y:S01]  /*58040*/  ULDC UR18, c[0x0][0x228] ;  /* 0x00008a0000127ab9 */ /* 0x000fe20000000800 */
[----:B------:R-:W-:Y:S01]  /*58050*/  LOP3.LUT R2, R2, 0xf7ffffff, RZ, 0xc0, !PT ;  /* 0xf7ffffff02027812 */ /* 0x000fe200078ec0ff */
        /* <DEDUP_REMOVED lines=35> */
[----:B------:R-:W-:Y:S01]  /*58290*/  VIADD R41, R40, UR4 ;  /* 0x0000000428297c36 */ /* 0x000fe20008000000 */
[----:B------:R-:W-:Y:S01]  /*582a0*/  ULDC UR4, c[0x0][0x248] ;  /* 0x0000920000047ab9 */ /* 0x000fe20000000800 */
[----:B------:R-:W-:-:S04]  /*582b0*/  ULDC UR42, c[0x0][0x228] ;  /* 0x00008a00002a7ab9 */ /* 0x000fc80000000800 */
        /* <DEDUP_REMOVED lines=37> */
[----:B------:R-:W-:Y:S01]  /*58510*/  VIADD R45, R44, UR4 ;  /* 0x000000042c2d7c36 */ /* 0x000fe20008000000 */
[----:B------:R-:W-:Y:S01]  /*58520*/  ISETP.LT.AND P2, PT, R7, UR10, !P0 ;  /* 0x0000000a07007c0c */ /* 0x000fe2000c741270 */
[----:B------:R-:W-:Y:S01]  /*58530*/  ULDC UR10, c[0x0][0x228] ;  /* 0x00008a00000a7ab9 */ /* 0x000fe20000000800 */
[----:B------:R-:W-:-:S07]  /*58540*/  ULDC UR55, c[0x0][0x228] ;  /* 0x00008a0000377ab9 */ /* 0x000fce0000000800 */
        /* <DEDUP_REMOVED lines=52> */
[----:B------:R-:W-:-:S03]  /*58890*/  ULDC UR6, c[0x0][0x228] ;  /* 0x00008a0000067ab9 */ /* 0x000fc60000000800 */
        /* <DEDUP_REMOVED lines=43> */
[----:B------:R-:W-:Y:S01]  /*58b50*/  VIADD R47, R46, UR4 ;  /* 0x000000042e2f7c36 */ /* 0x000fe20008000000 */
[----:B------:R-:W2:Y:S01]  /*58b60*/  LDL.LU R10, [R1+0x2338] ;  /* 0x00233800010a7983 */ /* 0x000ea20000300800 */
[----:B------:R-:W-:Y:S01]  /*58b70*/  LOP3.LUT R60, R60, 0xfffffff7, RZ, 0xc0, !PT ;  /* 0xfffffff73c3c7812 */ /* 0x000fe200078ec0ff */
[----:B------:R-:W-:Y:S01]  /*58b80*/  ULDC UR4, c[0x0][0x248] ;  /* 0x0000920000047ab9 */ /* 0x000fe20000000800 */
[----:B------:R-:W-:Y:S01]  /*58b90*/  ISETP.LT.AND P1, PT, R6, UR10, !P0 ;  /* 0x0000000a06007c0c */ /* 0x000fe2000c721270 */
[----:B------:R-:W-:Y:S01]  /*58ba0*/  ULDC UR7, c[0x0][0x228] ;  /* 0x00008a0000077ab9 */ /* 0x000fe20000000800 */
[----:B------:R-:W-:Y:S02]  /*58bb0*/  ISETP.LT.AND P3, PT, R21, UR8, !P0 ;  /* 0x0000000815007c0c */ /* 0x000fe4000c761270 */
[----:B------:R-:W-:Y:S01]  /*58bc0*/  ISETP.LT.AND P2, PT, R7, UR61, !P0 ;  /* 0x0000003d07007c0c */ /* 0x000fe2000c741270 */
[----:B------:R-:W-:Y:S01]  /*58bd0*/  VIADD R48, R47, UR4 ;  /* 0x000000042f307c36 */ /* 0x000fe20008000000 */
[----:B------:R-:W-:Y:S01]  /*58be0*/  ULDC UR4, c[0x0][0x248] ;  /* 0x0000920000047ab9 */ /* 0x000fe20000000800 */
[----:B------:R-:W-:Y:S01]  /*58bf0*/  ULDC UR61, c[0x0][0x228] ;  /* 0x00008a00003d7ab9 */ /* 0x000fe20000000800 */
[----:B------:R-:W-:Y:S01]  /*58c00*/  LOP3.LUT R0, R0, 0xf7ffffff, RZ, 0xc0, !PT ;  /* 0xf7ffffff00007812 */ /* 0x000fe200078ec0ff */
[----:B------:R-:W-:-:S04]  /*58c10*/  ULDC UR10, c[0x0][0x228] ;  /* 0x00008a00000a7ab9 */ /* 0x000fc80000000800 */
        /* <DEDUP_REMOVED lines=34> */
[----:B------:R-:W-:Y:S02]  /*58e40*/  ISETP.LT.AND P3, PT, R21, UR27, !P0 ;  /* 0x0000001b15007c0c */ /* 0x000fe4000c761270 */
[----:B------:R-:W-:Y:S01]  /*58e50*/  ISETP.LT.AND P2, PT, R7, UR30, !P0 ;  /* 0x0000001e07007c0c */ /* 0x000fe2000c741270 */
[----:B0-----:R-:W-:Y:S01]  /*58e60*/  VIADD R20, R50, UR5 ;  /* 0x0000000532147c36 */ /* 0x001fe20008000000 */
[----:B------:R-:W-:Y:S01]  /*58e70*/  ULDC UR16, c[0x0][0x248] ;  /* 0x0000920000107ab9 */ /* 0x000fe20000000800 */
[----:B------:R-:W-:-:S06]  /*58e80*/  ULDC UR5, c[0x0][0x228] ;  /* 0x00008a0000057ab9 */ /* 0x000fcc0000000800 */
[----:B------:R-:W-:-:S04]  /*58e90*/  @P1 LOP3.LUT R3, R3, 0x8000000, RZ, 0xfc, !PT ;  /* 0x0800000003031812 */ /* 0x000fc800078efcff */
[----:B------:R-:W-:-:S04]  /*58ea0*/  LOP3.LUT R3, R3, 0x7fffffff, RZ, 0xc0, !PT ;  /* 0x7fffffff03037812 */ /* 0x000fc800078ec0ff */
[----:B------:R-:W-:Y:S02]  /*58eb0*/  @P3 LOP3.LUT R3, R3, 0x80000000, RZ, 0xfc, !PT ;  /* 0x8000000003033812 */ /* 0x000fe400078efcff */
[----:B------:R-:W-:Y:S01]  /*58ec0*/  ISETP.LT.AND P1, PT, R8, UR31, !P0 ;  /* 0x0000001f08007c0c */ /* 0x000fe2000c721270 */
[----:B------:R0:W-:Y:S01]  /*58ed0*/  STL [R1+0x10], R20 ;  /* 0x0000101401007387 */ /* 0x0001e20000100800 */
[----:B------:R-:W-:Y:S01]  /*58ee0*/  LOP3.LUT R3, R3, 0xbfffffff, RZ, 0xc0, !PT ;  /* 0xbfffffff03037812 */ /* 0x000fe200078ec0ff */
[----:B------:R-:W-:-:S03]  /*58ef0*/  ULDC.64 UR30, c[0x0][0x228] ;  /* 0x00008a00001e7ab9 */ /* 0x000fc60000000a00 */
[----:B------:R-:W-:Y:S02]  /*58f00*/  @P2 LOP3.LUT R3, R3, 0x40000000, RZ, 0xfc, !PT ;  /* 0x4000000003032812 */ /* 0x000fe400078efcff */
[----:B------:R-:W-:Y:S01]  /*58f10*/  ISETP.LT.AND P3, PT, R5, UR46, !P0 ;  /* 0x0000002e05007c0c */ /* 0x000fe2000c761270 */
[----:B------:R-:W-:Y:S01]  /*58f20*/  ULDC UR46, c[0x0][0x228] ;  /* 0x00008a00002e7ab9 */ /* 0x000fe20000000800 */
[----:B------:R-:W-:-:S04]  /*58f30*/  LOP3.LUT R3, R3, 0xdfffffff, RZ, 0xc0, !PT ;  /* 0xdfffffff03037812 */ /* 0x000fc800078ec0ff */
[----:B------:R-:W-:Y:S02]  /*58f40*/  @P1 LOP3.LUT R3, R3, 0x20000000, RZ, 0xfc, !PT ;  /* 0x2000000003031812 */ /* 0x000fe400078efcff */
[----:B------:R-:W-:Y:S01]  /*58f50*/  ISETP.LT.AND P2, PT, R17, UR52, !P0 ;  /* 0x0000003411007c0c */ /* 0x000fe2000c741270 */
[----:B0-----:R-:W-:Y:S01]  /*58f60*/  VIADD R20, R20, UR16 ;  /* 0x0000001014147c36 */ /* 0x001fe20008000000 */
        /* <DEDUP_REMOVED lines=19> */
[----:B------:R-:W-:Y:S01]  /*590a0*/  ULDC UR12, c[0x0][0x248] ;  /* 0x00009200000c7ab9 */ /* 0x000fe20000000800 */
[----:B------:R-:W-:-:S02]  /*590b0*/  LOP3.LUT R3, R3, 0xfff7ffff, RZ, 0xc0, !PT ;  /* 0xfff7ffff03037812 */ /* 0x000fc400078ec0ff */
[----:B------:R-:W-:Y:S01]  /*590c0*/  ISETP.LT.AND P2, PT, R7, UR13, !P0 ;  /* 0x0000000d07007c0c */ /* 0x000fe2000c741270 */
[----:B------:R0:W-:Y:S01]  /*590d0*/  STL [R1+0x14], R20 ;  /* 0x0000141401007387 */ /* 0x0001e20000100800 */
[----:B------:R-:W-:-:S05]  /*590e0*/  ULDC UR13, c[0x0][0x228] ;  /* 0x00008a00000d7ab9 */ /* 0x000fca0000000800 */
[----:B------:R-:W-:-:S04]  /*590f0*/  @P1 LOP3.LUT R3, R3, 0x80000, RZ, 0xfc, !PT ;  /* 0x0008000003031812 */ /* 0x000fc800078efcff */
        /* <DEDUP_REMOVED lines=9> */
[----:B------:R0:W-:Y:S01]  /*59190*/  STL [R1+0xc], R20 ;  /* 0x00000c1401007387 */ /* 0x0001e20000100800 */
[----:B------:R-:W-:-:S02]  /*591a0*/  ULDC UR15, c[0x0][0x228] ;  /* 0x00008a00000f7ab9 */ /* 0x000fc40000000800 */
        /* <DEDUP_REMOVED lines=12> */
[----:B------:R-:W-:-:S04]  /*59270*/  @P1 LOP3.LUT R3, R3, 0x20000, RZ, 0xfc, !PT ;  /* 0x0002000003031812 */ /* 0x000fc800078efcff */
[----:B------:R-:W-:-:S04]  /*59280*/  LOP3.LUT R3, R3, 0xfffeffff, RZ, 0xc0, !PT ;  /* 0xfffeffff03037812 */ /* 0x000fc800078ec0ff */
[----:B------:R-:W-:Y:S02]  /*59290*/  @P0 LOP3.LUT R3, R3, 0x10000, RZ, 0xfc, !PT ;  /* 0x0001000003030812 */ /* 0x000fe400078efcff */
[----:B--2---:R-:W-:Y:S01]  /*592a0*/  ISETP.GE.AND P0, PT, R10, UR17, PT ;  /* 0x000000110a007c0c */ /* 0x004fe2000bf06270 */
[----:B0-----:R-:W-:Y:S01]  /*592b0*/  VIADD R20, R20, UR24 ;  /* 0x0000001814147c36 */ /* 0x001fe20008000000 */
[----:B------:R-:W2:Y:S01]  /*592c0*/  LDL.LU R10, [R1+0x2344] ;  /* 0x00234400010a7983 */ /* 0x000ea20000300800 */
[----:B------:R-:W-:Y:S01]  /*592d0*/  LOP3.LUT R3, R3, 0xfffff7ff, RZ, 0xc0, !PT ;  /* 0xfffff7ff03037812 */ /* 0x000fe200078ec0ff */
[----:B------:R-:W-:Y:S01]  /*592e0*/  ULDC.64 UR24, c[0x0][0x228] ;  /* 0x00008a0000187ab9 */ /* 0x000fe20000000a00 */
[----:B------:R-:W-:Y:S01]  /*592f0*/  ISETP.LT.AND P1, PT, R6, UR26, !P0 ;  /* 0x0000001a06007c0c */ /* 0x000fe2000c721270 */
[----:B------:R-:W-:Y:S01]  /*59300*/  ULDC UR17, c[0x0][0x228] ;  /* 0x00008a0000117ab9 */ /* 0x000fe20000000800 */
[----:B------:R-:W-:Y:S02]  /*59310*/  ISETP.LT.AND P3, PT, R21, UR57, !P0 ;  /* 0x0000003915007c0c */ /* 0x000fe4000c761270 */
[----:B------:R-:W-:Y:S01]  /*59320*/  ISETP.LT.AND P2, PT, R7, UR18, !P0 ;  /* 0x0000001207007c0c */ /* 0x000fe2000c741270 */
[----:B------:R0:W-:Y:S01]  /*59330*/  STL [R1+0x8], R20 ;  /* 0x0000081401007387 */ /* 0x0001e20000100800 */
[----:B------:R-:W-:Y:S01]  /*59340*/  ULDC UR57, c[0x0][0x228] ;  /* 0x00008a0000397ab9 */ /* 0x000fe20000000800 */
[----:B------:R-:W-:Y:S01]  /*59350*/  ULDC UR26, c[0x0][0x248] ;  /* 0x00009200001a7ab9 */ /* 0x000fe20000000800 */
[----:B------:R-:W-:-:S05]  /*59360*/  ULDC UR18, c[0x0][0x228] ;  /* 0x00008a0000127ab9 */ /* 0x000fca0000000800 */
        /* <DEDUP_REMOVED lines=19> */
[----:B0-----:R-:W-:Y:S01]  /*594a0*/  VIADD R20, R20, UR26 ;  /* 0x0000001a14147c36 */ /* 0x001fe20008000000 */
        /* <DEDUP_REMOVED lines=18> */
[----:B------:R0:W-:Y:S01]  /*595d0*/  STL [R1], R20 ;  /* 0x0000001401007387 */ /* 0x0001e20000100800 */
[----:B------:R-:W-:Y:S01]  /*595e0*/  ULDC UR57, c[0x0][0x228] ;  /* 0x00008a0000397ab9 */ /* 0x000fe20000000800 */
[----:B------:R-:W-:Y:S01]  /*595f0*/  VIADD R59, R20, UR24 ;  /* 0x00000018143b7c36 */ /* 0x000fe20008000000 */
[----:B------:R-:W-:Y:S01]  /*59600*/  ULDC UR24, c[0x0][0x248] ;  /* 0x0000920000187ab9 */ /* 0x000fe20000000800 */
[----:B------:R-:W-:Y:S02]  /*59610*/  ULDC UR37, c[0x0][0x228] ;  /* 0x00008a0000257ab9 */ /* 0x000fe40000000800 */
        /* <DEDUP_REMOVED lines=33> */
[----:B------:R-:W-:Y:S01]  /*59830*/  ISETP.LT.AND P2, PT, R7, UR40, !P0 ;  /* 0x0000002807007c0c */ /* 0x000fe2000c741270 */
[----:B------:R-:W-:Y:S01]  /*59840*/  VIADD R57, R58, UR27 ;  /* 0x0000001b3a397c36 */ /* 0x000fe20008000000 */
[----:B------:R-:W-:-:S07]  /*59850*/  ULDC UR30, c[0x0][0x248] ;  /* 0x00009200001e7ab9 */ /* 0x000fce0000000800 */
        /* <DEDUP_REMOVED lines=10> */
[----:B------:R-:W-:Y:S01]  /*59900*/  ULDC.64 UR26, c[0x0][0x228] ;  /* 0x00008a00001a7ab9 */ /* 0x000fe20000000a00 */
[----:B------:R-:W-:Y:S01]  /*59910*/  ISETP.LT.AND P2, PT, R17, UR49, !P0 ;  /* 0x0000003111007c0c */ /* 0x000fe2000c741270 */
[----:B------:R-:W-:Y:S01]  /*59920*/  VIADD R55, R56, UR24 ;  /* 0x0000001838377c36 */ /* 0x000fe20008000000 */
[----:B------:R-:W-:Y:S01]  /*59930*/  @P1 LOP3.LUT R2, R2, 0x20000000, RZ, 0xfc, !PT ;  /* 0x2000000002021812 */ /* 0x000fe200078efcff */
[----:B------:R-:W-:Y:S01]  /*59940*/  ULDC UR48, c[0x0][0x248] ;  /* 0x0000920000307ab9 */ /* 0x000fe20000000800 */
[----:B------:R-:W-:-:S02]  /*59950*/  ULDC UR49, c[0x0][0x248] ;  /* 0x0000920000317ab9 */ /* 0x000fc40000000800 */
        /* <DEDUP_REMOVED lines=17> */
[----:B------:R-:W2:Y:S04]  /*59a70*/  LDL.LU R10, [R1+0x2350] ;  /* 0x00235000010a7983 */ /* 0x000ea80000300800 */
[----:B------:R-:W3:Y:S04]  /*59a80*/  LDL.LU R52, [R1+0x2354] ;  /* 0x0023540001347983 */ /* 0x000ee80000300800 */
[----:B------:R-:W4:Y:S04]  /*59a90*/  LDL.LU R51, [R1+0x2358] ;  /* 0x0023580001337983 */ /* 0x000f280000300800 */
[----:B0-----:R-:W3:Y:S01]  /*59aa0*/  LDL.LU R20, [R1+0x235c] ;  /* 0x00235c0001147983 */ /* 0x001ee20000300800 */
        /* <DEDUP_REMOVED lines=30> */
[----:B------:R-:W-:-:S04]  /*59c90*/  @P0 LOP3.LUT R2, R2, 0x10000, RZ, 0xfc, !PT ;  /* 0x0001000002020812 */ /* 0x000fc800078efcff */
[----:B------:R-:W-:Y:S02]  /*59ca0*/  LOP3.LUT R2, R2, 0xfffff7ff, RZ, 0xc0, !PT ;  /* 0xfffff7ff02027812 */ /* 0x000fe400078ec0ff */
[----:B--2---:R-:W-:Y:S01]  /*59cb0*/  ISETP.GE.AND P0, PT, R10, UR31, PT ;  /* 0x0000001f0a007c0c */ /* 0x004fe2000bf06270 */
[----:B------:R-:W-:Y:S01]  /*59cc0*/  ULDC UR31, c[0x0][0x228] ;  /* 0x00008a00001f7ab9 */ /* 0x000fe20000000800 */
[----:B------:R-:W2:Y:S02]  /*59cd0*/  LDL.LU R10, [R1+0x2360] ;  /* 0x00236000010a7983 */ /* 0x000ea40000300800 */
[----:B------:R-:W-:Y:S02]  /*59ce0*/  ISETP.LT.AND P1, PT, R6, UR26, !P0 ;  /* 0x0000001a06007c0c */ /* 0x000fe4000c721270 */
        /* <DEDUP_REMOVED lines=17> */
[----:B------:R-:W-:-:S04]  /*59e00*/  @P3 LOP3.LUT R2, R2, 0x1000, RZ, 0xfc, !PT ;  /* 0x0000100002023812 */ /* 0x000fc800078efcff */
[----:B------:R-:W-:-:S04]  /*59e10*/  LOP3.LUT R2, R2, 0xfffffbff, RZ, 0xc0, !PT ;  /* 0xfffffbff02027812 */ /* 0x000fc800078ec0ff */
[----:B------:R-:W-:Y:S02]  /*59e20*/  @P2 LOP3.LUT R2, R2, 0x400, RZ, 0xfc, !PT ;  /* 0x0000040002022812 */ /* 0x000fe400078efcff */
[----:B---3--:R-:W-:Y:S01]  /*59e30*/  ISETP.GE.AND P2, PT, R20, UR27, PT ;  /* 0x0000001b14007c0c */ /* 0x008fe2000bf46270 */
[----:B------:R-:W-:Y:S01]  /*59e40*/  ULDC.64 UR26, c[0x0][0x228] ;  /* 0x00008a00001a7ab9 */ /* 0x000fe20000000a00 */
[----:B------:R-:W3:Y:S01]  /*59e50*/  LDL.LU R20, [R1+0x2364] ;  /* 0x0023640001147983 */ /* 0x000ee20000300800 */
[----:B------:R-:W-:Y:S01]  /*59e60*/  ISETP.LT.AND P1, PT, R4, UR32, !P0 ;  /* 0x0000002004007c0c */ /* 0x000fe2000c721270 */
[----:B------:R-:W-:Y:S01]  /*59e70*/  ULDC.64 UR32, c[0x0][0x228] ;  /* 0x00008a0000207ab9 */ /* 0x000fe20000000a00 */
[----:B------:R-:W-:Y:S02]  /*59e80*/  ISETP.LT.AND P0, PT, R18, UR40, !P0 ;  /* 0x0000002812007c0c */ /* 0x000fe4000c701270 */
[----:B------:R-:W-:-:S09]  /*59e90*/  LOP3.LUT R2, R2, 0xfffffdff, RZ, 0xc0, !PT ;  /* 0xfffffdff02027812 */ /* 0x000fd200078ec0ff */
[----:B------:R-:W-:Y:S02]  /*59ea0*/  @P1 LOP3.LUT R2, R2, 0x200, RZ, 0xfc, !PT ;  /* 0x0000020002021812 */ /* 0x000fe400078efcff */
[----:B----4-:R-:W-:Y:S01]  /*59eb0*/  ISETP.GE.AND P1, PT, R51, UR41, PT ;  /* 0x0000002933007c0c */ /* 0x010fe2000bf26270 */
[----:B------:R-:W-:Y:S01]  /*59ec0*/  ULDC.64 UR40, c[0x0][0x228] ;  /* 0x00008a0000287ab9 */ /* 0x000fe20000000a00 */
[----:B------:R-:W-:Y:S02]  /*59ed0*/  LOP3.LUT R2, R2, 0xfffffeff, RZ, 0xc0, !PT ;  /* 0xfffffeff02027812 */ /* 0x000fe400078ec0ff */
[----:B------:R-:W-:Y:S02]  /*59ee0*/  ISETP.LT.AND P5, PT, R6, UR28, !P1 ;  /* 0x0000001c06007c0c */ /* 0x000fe4000cfa1270 */
[----:B------:R-:W-:Y:S02]  /*59ef0*/  @P0 LOP3.LUT R2, R2, 0x100, RZ, 0xfc, !PT ;  /* 0x0000010002020812 */ /* 0x000fe400078efcff */
[----:B------:R-:W-:Y:S01]  /*59f00*/  ISETP.GE.AND P0, PT, R52, UR25, PT ;  /* 0x0000001934007c0c */ /* 0x000fe2000bf06270 */
[----:B------:R-:W-:Y:S01]  /*59f10*/  VIADD R52, R53, UR51 ;  /* 0x0000003335347c36 */ /* 0x000fe20008000000 */
[----:B------:R-:W-:Y:S01]  /*59f20*/  ULDC UR51, c[0x0][0x228] ;  /* 0x00008a0000337ab9 */ /* 0x000fe20000000800 */
[----:B------:R-:W-:Y:S01]  /*59f30*/  LOP3.LUT R2, R2, 0xfffffff7, RZ, 0xc0, !PT ;  /* 0xfffffff702027812 */ /* 0x000fe200078ec0ff */
[----:B------:R-:W-:Y:S01]  /*59f40*/  ULDC UR25, c[0x0][0x228] ;  /* 0x00008a0000197ab9 */ /* 0x000fe20000000800 */
[----:B------:R-:W-:-:S04]  /*59f50*/  ISETP.LT.AND P4, PT, R21, UR51, !P1 ;  /* 0x0000003315007c0c */ /* 0x000fc8000cf81270 */
[----:B------:R-:W-:Y:S02]  /*59f60*/  @P5 LOP3.LUT R2, R2, 0x8, RZ, 0xfc, !PT ;  /* 0x0000000802025812 */ /* 0x000fe400078efcff */
[----:B------:R-:W-:Y:S02]  /*59f70*/  ISETP.LT.AND P6, PT, R7, UR53, !P1 ;  /* 0x0000003507007c0c */ /* 0x000fe4000cfc1270 */
[----:B------:R-:W-:Y:S02]  /*59f80*/  LOP3.LUT R2, R2, 0xffffff7f, RZ, 0xc0, !PT ;  /* 0xffffff7f02027812 */ /* 0x000fe400078ec0ff */
[----:B------:R-:W-:-:S03]  /*59f90*/  ISETP.LT.AND P5, PT, R8, UR25, !P1 ;  /* 0x0000001908007c0c */ /* 0x000fc6000cfa1270 */
[----:B------:R-:W-:-:S04]  /*59fa0*/  @P4 LOP3.LUT R2, R2, 0x80, RZ, 0xfc, !PT ;  /* 0x0000008002024812 */ /* 0x000fc800078efcff */
[----:B------:R-:W-:-:S04]  /*59fb0*/  LOP3.LUT R2, R2, 0xffffffbf, RZ, 0xc0, !PT ;  /* 0xffffffbf02027812 */ /* 0x000fc800078ec0ff */
[----:B------:R-:W-:Y:S02]  /*59fc0*/  @P6 LOP3.LUT R2, R2, 0x40, RZ, 0xfc, !PT ;  /* 0x0000004002026812 */ /* 0x000fe400078efcff */
[----:B------:R-:W-:Y:S02]  /*59fd0*/  ISETP.LT.AND P4, PT, R5, UR61, !P1 ;  /* 0x0000003d05007c0c */ /* 0x000fe4000cf81270 */
[----:B------:R-:W-:Y:S01]  /*59fe0*/  LOP3.LUT R2, R2, 0xffffffdf, RZ, 0xc0, !PT ;  /* 0xffffffdf02027812 */ /* 0x000fe200078ec0ff */
[----:B------:R-:W-:-:S03]  /*59ff0*/  VIADD R51, R52, UR50 ;  /* 0x0000003234337c36 */ /* 0x000fc60008000000 */
[----:B------:R-:W-:-:S04]  /*5a000*/  @P5 LOP3.LUT R2, R2, 0x20, RZ, 0xfc, !PT ;  /* 0x0000002002025812 */ /* 0x000fc800078efcff */
[----:B------:R-:W-:Y:S02]  /*5a010*/  LOP3.LUT R2, R2, 0xffffffef, RZ, 0xc0, !PT ;  /* 0xffffffef02027812 */ /* 0x000fe400078ec0ff */
[----:B------:R-:W-:Y:S02]  /*5a020*/  ISETP.LT.AND P6, PT, R17, UR60, !P1 ;  /* 0x0000003c11007c0c */ /* 0x000fe4000cfc1270 */
[----:B------:R-:W-:Y:S02]  /*5a030*/  @P4 LOP3.LUT R2, R2, 0x10, RZ, 0xfc, !PT ;  /* 0x0000001002024812 */ /* 0x000fe400078efcff */
[----:B------:R-:W-:Y:S02]  /*5a040*/  ISETP.LT.AND P5, PT, R4, UR59, !P1 ;  /* 0x0000003b04007c0c */ /* 0x000fe4000cfa1270 */
[----:B------:R-:W-:Y:S02]  /*5a050*/  ISETP.LT.AND P4, PT, R18, UR58, !P1 ;  /* 0x0000003a12007c0c */ /* 0x000fe4000cf81270 */
[----:B--2---:R-:W-:Y:S01]  /*5a060*/  ISETP.GE.AND P3, PT, R10, UR29, PT ;  /* 0x0000001d0a007c0c */ /* 0x004fe2000bf66270 */
[----:B------:R-:W-:-:S05]  /*5a070*/  VIADD R10, R51, UR48 ;  /* 0x00000030330a7c36 */ /* 0x000fca0008000000 */
[----:B------:R0:W-:Y:S01]  /*5a080*/  STL [R1+0x18], R10 ;  /* 0x0000180a01007387 */ /* 0x0001e20000100800 */
[----:B---3--:R-:W-:-:S03]  /*5a090*/  ISETP.GE.AND P1, PT, R20, UR31, PT ;  /* 0x0000001f14007c0c */ /* 0x008fc6000bf26270 */
[----:B------:R-:W2:Y:S01]  /*5a0a0*/  LDL.LU R20, [R1+0x2368] ;  /* 0x0023680001147983 */ /* 0x000ea20000300800 */
[----:B------:R-:W-:-:S04]  /*5a0b0*/  LOP3.LUT R2, R2, 0xfffffffb, RZ, 0xc0, !PT ;  /* 0xfffffffb02027812 */ /* 0x000fc800078ec0ff */
[----:B------:R-:W-:-:S04]  /*5a0c0*/  @P6 LOP3.LUT R2, R2, 0x4, RZ, 0xfc, !PT ;  /* 0x0000000402026812 */ /* 0x000fc800078efcff */
[----:B------:R-:W-:-:S04]  /*5a0d0*/  LOP3.LUT R2, R2, 0xfffffffd, RZ, 0xc0, !PT ;  /* 0xfffffffd02027812 */ /* 0x000fc800078ec0ff */
[----:B------:R-:W-:Y:S02]  /*5a0e0*/  @P5 LOP3.LUT R2, R2, 0x2, RZ, 0xfc, !PT ;  /* 0x0000000202025812 */ /* 0x000fe400078efcff */
[----:B------:R-:W-:Y:S02]  /*5a0f0*/  ISETP.LT.AND P5, PT, R6, UR30, !P2 ;  /* 0x0000001e06007c0c */ /* 0x000fe4000d7a1270 */
[----:B------:R-:W-:-:S04]  /*5a100*/  LOP3.LUT R2, R2, 0xfffffffe, RZ, 0xc0, !PT ;  /* 0xfffffffe02027812 */ /* 0x000fc800078ec0ff */
[----:B------:R-:W-:Y:S02]  /*5a110*/  @P4 LOP3.LUT R2, R2, 0x1, RZ, 0xfc, !PT ;  /* 0x0000000102024812 */ /* 0x000fe400078efcff */
[----:B------:R-:W-:Y:S02]  /*5a120*/  ISETP.LT.AND P4, PT, R21, UR52, !P2 ;  /* 0x0000003415007c0c */ /* 0x000fe4000d781270 */
[----:B------:R-:W-:-:S03]  /*5a130*/  ISETP.LT.AND P6, PT, R7, UR4, !P2 ;  /* 0x0000000407007c0c */ /* 0x000fc6000d7c1270 */
[----:B------:R-:W-:-:S04]  /*5a140*/  @P5 LOP3.LUT R0, R0, 0x8000000, RZ, 0xfc, !PT ;  /* 0x0800000000005812 */ /* 0x000fc800078efcff */
[----:B------:R-:W-:-:S04]  /*5a150*/  LOP3.LUT R0, R0, 0x7fffffff, RZ, 0xc0, !PT ;  /* 0x7fffffff00007812 */ /* 0x000fc800078ec0ff */
[----:B------:R-:W-:Y:S02]  /*5a160*/  @P4 LOP3.LUT R0, R0, 0x80000000, RZ, 0xfc, !PT ;  /* 0x8000000000004812 */ /* 0x000fe400078efcff */
[----:B------:R-:W-:Y:S02]  /*5a170*/  ISETP.LT.AND P5, PT, R8, UR5, !P2 ;  /* 0x0000000508007c0c */ /* 0x000fe4000d7a1270 */
[----:B------:R-:W-:-:S04]  /*5a180*/  LOP3.LUT R0, R0, 0xbfffffff, RZ, 0xc0, !PT ;  /* 0xbfffffff00007812 */ /* 0x000fc800078ec0ff */
[----:B------:R-:W-:Y:S02]  /*5a190*/  @P6 LOP3.LUT R0, R0, 0x40000000, RZ, 0xfc, !PT ;  /* 0x4000000000006812 */ /* 0x000fe400078efcff */
[----:B------:R-:W-:Y:S02]  /*5a1a0*/  ISETP.LT.AND P4, PT, R5, UR6, !P2 ;  /* 0x0000000605007c0c */ /* 0x000fe4000d781270 */
[----:B------:R-:W-:-:S04]  /*5a1b0*/  LOP3.LUT R0, R0, 0xdfffffff, RZ, 0xc0, !PT ;  /* 0xdfffffff00007812 */ /* 0x000fc800078ec0ff */
[----:B------:R-:W-:Y:S01]  /*5a1c0*/  @P5 LOP3.LUT R0, R0, 0x20000000, RZ, 0xfc, !PT ;  /* 0x2000000000005812 */ /* 0x000fe200078efcff */
[----:B0-----:R-:W-:-:S03]  /*5a1d0*/  VIADD R10, R10, UR49 ;  /* 0x000000310a0a7c36 */ /* 0x001fc60008000000 */
[----:B------:R-:W-:Y:S02]  /*5a1e0*/  LOP3.LUT R0, R0, 0xefffffff, RZ, 0xc0, !PT ;  /* 0xefffffff00007812 */ /* 0x000fe400078ec0ff */
[----:B------:R-:W-:Y:S02]  /*5a1f0*/  ISETP.LT.AND P6, PT, R17, UR7, !P2 ;  /* 0x0000000711007c0c */ /* 0x000fe4000d7c1270 */
[----:B------:R-:W-:Y:S02]  /*5a200*/  @P4 LOP3.LUT R0, R0, 0x10000000, RZ, 0xfc, !PT ;  /* 0x1000000000004812 */ /* 0x000fe400078efcff */
[----:B------:R-:W-:Y:S02]  /*5a210*/  ISETP.LT.AND P5, PT, R4, UR8, !P2 ;  /* 0x0000000804007c0c */ /* 0x000fe4000d7a1270 */
[----:B------:R-:W-:Y:S01]  /*5a220*/  ISETP.LT.AND P4, PT, R18, UR9, !P2 ;  /* 0x0000000912007c0c */ /* 0x000fe2000d781270 */
[----:B------:R0:W-:Y:S01]  /*5a230*/  STL [R1+0x1c], R10 ;  /* 0x00001c0a01007387 */ /* 0x0001e20000100800 */
[----:B------:R-:W-:-:S05]  /*5a240*/  LOP3.LUT R0, R0, 0xfbffffff, RZ, 0xc0, !PT ;  /* 0xfbffffff00007812 */ /* 0x000fca00078ec0ff */
        /* <DEDUP_REMOVED lines=24> */
[----:B--2---:R-:W-:Y:S01]  /*5a3d0*/  ISETP.GE.AND P2, PT, R20, UR33, PT ;  /* 0x0000002114007c0c */ /* 0x004fe2000bf46270 */
[----:B------:R-:W-:Y:S02]  /*5a3e0*/  VIADD R20, R10, UR47 ;  /* 0x0000002f0a147c36 */ /* 0x000fe40008000000 */
[----:B0-----:R-:W2:Y:S01]  /*5a3f0*/  LDL.LU R10, [R1+0x236c] ;  /* 0x00236c00010a7983 */ /* 0x001ea20000300800 */
        /* <DEDUP_REMOVED lines=44> */
[----:B------:R-:W-:-:S04]  /*5a6c0*/  @P5 LOP3.LUT R0, R0, 0x2, RZ, 0xfc, !PT ;  /* 0x0000000200005812 */ /* 0x000fc800078efcff */
[----:B------:R-:W-:-:S04]  /*5a6d0*/  LOP3.LUT R0, R0, 0xfffffffe, RZ, 0xc0, !PT ;  /* 0xfffffffe00007812 */ /* 0x000fc800078ec0ff */
[----:B------:R-:W-:Y:S02]  /*5a6e0*/  @P3 LOP3.LUT R0, R0, 0x1, RZ, 0xfc, !PT ;  /* 0x0000000100003812 */ /* 0x000fe400078efcff */
[----:B------:R-:W-:Y:S01]  /*5a6f0*/  ISETP.LT.AND P3, PT, R4, UR24, !P0 ;  /* 0x0000001804007c0c */ /* 0x000fe2000c761270 */
[----:B------:R0:W-:Y:S01]  /*5a700*/  STL [R1+0x2c], R20 ;  /* 0x00002c1401007387 */ /* 0x0001e20000100800 */
[----:B------:R-:W-:Y:S02]  /*5a710*/  ISETP.LT.AND P6, PT, R18, UR36, !P0 ;  /* 0x0000002412007c0c */ /* 0x000fe4000c7c1270 */
[----:B------:R-:W-:Y:S01]  /*5a720*/  LOP3.LUT R0, R0, 0xffffffef, RZ, 0xc0, !PT ;  /* 0xffffffef00007812 */ /* 0x000fe200078ec0ff */
[----:B0-----:R-:W-:-:S08]  /*5a730*/  VIADD R20, R20, UR54 ;  /* 0x0000003614147c36 */ /* 0x001fd00008000000 */
[----:B------:R-:W-:-:S04]  /*5a740*/  @P3 LOP3.LUT R0, R0, 0x10, RZ, 0xfc, !PT ;  /* 0x0000001000003812 */ /* 0x000fc800078efcff */
[----:B------:R-:W-:Y:S02]  /*5a750*/  LOP3.LUT R0, R0, 0xfffffff7, RZ, 0xc0, !PT ;  /* 0xfffffff700007812 */ /* 0x000fe400078ec0ff */
[----:B------:R-:W-:Y:S02]  /*5a760*/  ISETP.LT.AND P1, PT, R4, UR45, !P2 ;  /* 0x0000002d04007c0c */ /* 0x000fe4000d721270 */
[----:B------:R-:W-:Y:S02]  /*5a770*/  @P6 LOP3.LUT R0, R0, 0x8, RZ, 0xfc, !PT ;  /* 0x0000000800006812 */ /* 0x000fe400078efcff */
[C---:B------:R-:W-:Y:S02]  /*5a780*/  ISETP.LT.AND P2, PT, R18.reuse, UR46, !P2 ;  /* 0x0000002e12007c0c */ /* 0x040fe4000d741270 */
[----:B------:R-:W-:Y:S02]  /*5a790*/  ISETP.GE.AND P5, PT, R18, UR38, PT ;  /* 0x0000002612007c0c */ /* 0x000fe4000bfa6270 */
[----:B--2---:R-:W-:-:S02]  /*5a7a0*/  ISETP.GE.AND P4, PT, R10, UR41, PT ;  /* 0x000000290a007c0c */ /* 0x004fc4000bf86270 */
[----:B------:R-:W2:Y:S04]  /*5a7b0*/  LDL.LU R10, [R1+0x2a68] ;  /* 0x002a6800010a7983 */ /* 0x000ea80000300800 */
[----:B------:R0:W-:Y:S04]  /*5a7c0*/  STL [R1+0x3c], R20 ;  /* 0x00003c1401007387 */ /* 0x0001e80000100800 */
[----:B------:R-:W3:Y:S04]  /*5a7d0*/  LDL.LU R7, [R1+0x2a64] ;  /* 0x002a640001077983 */ /* 0x000ee80000300800 */
[----:B------:R-:W4:Y:S01]  /*5a7e0*/  LDL.LU R8, [R1+0x2a60] ;  /* 0x002a600001087983 */ /* 0x000f220000300800 */
[----:B0-----:R-:W-:-:S03]  /*5a7f0*/  VIADD R20, R20, UR55 ;  /* 0x0000003714147c36 */ /* 0x001fc60008000000 */
[----:B------:R-:W2:Y:S01]  /*5a800*/  LDL.LU R5, [R1+0x2a5c] ;  /* 0x002a5c0001057983 */ /* 0x000ea20000300800 */
[----:B------:R-:W-:-:S03]  /*5a810*/  VIADD R17, R20, UR56 ;  /* 0x0000003814117c36 */ /* 0x000fc60008000000 */
[----:B------:R-:W3:Y:S04]  /*5a820*/  LDL.LU R6, [R1+0x2a58] ;  /* 0x002a580001067983 */ /* 0x000ee80000300800 */
[----:B------:R0:W-:Y:S04]  /*5a830*/  STL [R1+0xa4], R17 ;  /* 0x0000a41101007387 */ /* 0x0001e80000100800 */
[----:B0-----:R-:W4:Y:S04]  /*5a840*/  LDL.LU R17, [R1+0x2a54] ;  /* 0x002a540001117983 */ /* 0x001f280000300800 */
[----:B------:R-:W2:Y:S04]  /*5a850*/  LDL.LU R4, [R1+0x2a50] ;  /* 0x002a500001047983 */ /* 0x000ea80000300800 */
[----:B------:R-:W3:Y:S04]  /*5a860*/  LDL.LU R18, [R1+0x2a4c] ;  /* 0x002a4c0001127983 */ /* 0x000ee80000300800 */
[----:B------:R0:W-:Y:S04]  /*5a870*/  STL [R1+0x290], R0 ;  /* 0x0002900001007387 */ /* 0x0001e80000100800 */
[----:B0-----:R-:W4:Y:S01]  /*5a880*/  LDL.LU R0, [R1+0x2a48] ;  /* 0x002a480001007983 */ /* 0x001f220000300800 */
[----:B------:R-:W-:-:S03]  /*5a890*/  ISETP.LT.AND P3, PT, R21, UR57, !P4 ;  /* 0x0000003915007c0c */ /* 0x000fc6000e761270 */
[----:B------:R0:W-:Y:S01]  /*5a8a0*/  STL.64 [R1+0x2e48], R38 ;  /* 0x002e482601007387 */ /* 0x0001e20000100a00 */
[----:B------:R-:W1:Y:S01]  /*5a8b0*/  S2UR UR5, SR_CgaCtaId ;  /* 0x00000000000579c3 */ /* 0x000e620000008800 */
[----:B------:R-:W-:Y:S01]  /*5a8c0*/  UMOV UR4, 0x400 ;  /* 0x0000040000047882 */ /* 0x000fe20000000000 */
[----:B------:R-:W-:Y:S01]  /*5a8d0*/  ULDC.64 UR30, c[0x0][0x228] ;  /* 0x00008a00001e7ab9 */ /* 0x000fe20000000a00 */
        /* <DEDUP_REMOVED lines=8> */
[----:B0-----:R-:W2:Y:S01]  /*5a960*/  LDL.LU R38, [R1+0x28] ;  /* 0x0000280001267983 */ /* 0x001ea20000300800 */
[----:B------:R-:W-:Y:S01]  /*5a970*/  IMAD.MOV.U32 R39, RZ, RZ, R20 ;  /* 0x000000ffff277224 */ /* 0x000fe200078e0014 */
[----:B------:R-:W-:Y:S01]  /*5a980*/  ULDC.64 UR38, c[0x0][0x228] ;  /* 0x00008a0000267ab9 */ /* 0x000fe20000000a00 */
[----:B------:R-:W-:Y:S01]  /*5a990*/  ULDC.64 UR10, c[0x0][0x228] ;  /* 0x00008a00000a7ab9 */ /* 0x000fe20000000a00 */
[----:B------:R-:W3:Y:S01]  /*5a9a0*/  LDL.LU R20, [R1+0x38] ;  /* 0x0000380001147983 */ /* 0x000ee20000300800 */
[----:B------:R-:W-:Y:S01]  /*5a9b0*/  ULDC.64 UR8, c[0x0][0x228] ;  /* 0x00008a0000087ab9 */ /* 0x000fe20000000a00 */
[----:B------:R-:W-:Y:S01]  /*5a9c0*/  ULDC.64 UR6, c[0x0][0x228] ;  /* 0x00008a0000067ab9 */ /* 0x000fe20000000a00 */
[----:B------:R-:W-:Y:S01]  /*5a9d0*/  ULDC.64 UR12, c[0x0][0x228] ;  /* 0x00008a00000c7ab9 */ /* 0x000fe20000000a00 */
[----:B------:R-:W4:Y:S01]  /*5a9e0*/  LDL.LU R21, [R1+0x34] ;  /* 0x0000340001157983 */ /* 0x000f220000300800 */
[----:B------:R-:W-:Y:S01]  /*5a9f0*/  ULDC.64 UR36, c[0x0][0x228] ;  /* 0x00008a0000247ab9 */ /* 0x000fe20000000a00 */
[----:B------:R-:W-:Y:S01]  /*5aa00*/  ULDC.64 UR44, c[0x0][0x228] ;  /* 0x00008a00002c7ab9 */ /* 0x000fe20000000a00 */
[----:B------:R-:W-:Y:S01]  /*5aa10*/  ULDC.64 UR42, c[0x0][0x228] ;  /* 0x00008a00002a7ab9 */ /* 0x000fe20000000a00 */
[----:B------:R0:W-:Y:S01]  /*5aa20*/  STL.64 [R1+0x2e40], R40 ;  /* 0x002e402801007387 */ /* 0x0001e20000100a00 */
[----:B------:R-:W-:-:S03]  /*5aa30*/  ULDC.64 UR40, c[0x0][0x228] ;  /* 0x00008a0000287ab9 */ /* 0x000fc60000000a00 */
[----:B0-----:R-:W3:Y:S04]  /*5aa40*/  LDL.LU R40, [R1+0x30] ;  /* 0x0000300001287983 */ /* 0x001ee80000300800 */
[----:B------:R-:W4:Y:S04]  /*5aa50*/  LDL.LU R41, [R1+0x20] ;  /* 0x0000200001297983 */ /* 0x000f280000300800 */
[----:B------:R0:W-:Y:S04]  /*5aa60*/  STL.64 [R1+0x2e38], R42 ;  /* 0x002e382a01007387 */ /* 0x0001e80000100a00 */
[----:B0-----:R-:W4:Y:S04]  /*5aa70*/  LDL R42, [R1+0x290] ;  /* 0x00029000012a7983 */ /* 0x001f280000100800 */
[----:B------:R-:W4:Y:S04]  /*5aa80*/  LDL.LU R43, [R1+0x24] ;  /* 0x00002400012b7983 */ /* 0x000f280000300800 */
[----:B------:R0:W-:Y:S04]  /*5aa90*/  STL.64 [R1+0x2e30], R44 ;  /* 0x002e302c01007387 */ /* 0x0001e80000100a00 */
[----:B0-----:R-:W4:Y:S04]  /*5aaa0*/  LDL.LU R45, [R1+0x2bc] ;  /* 0x0002bc00012d7983 */ /* 0x001f280000300800 */
[----:B------:R-:W-:Y:S04]  /*5aab0*/  STL.64 [R1+0x2e28], R46 ;  /* 0x002e282e01007387 */ /* 0x000fe80000100a00 */
[----:B------:R-:W-:Y:S04]  /*5aac0*/  STL.64 [R1+0x2e20], R48 ;  /* 0x002e203001007387 */ /* 0x000fe80000100a00 */
        /* <DEDUP_REMOVED lines=10> */
[----:B------:R0:W-:Y:S04]  /*5ab70*/  STL [R1+0x2acc], R3 ;  /* 0x002acc0301007387 */ /* 0x0001e80000100800 */
[----:B------:R-:W-:Y:S04]  /*5ab80*/  STL [R1+0x2ac4], R60 ;  /* 0x002ac43c01007387 */ /* 0x000fe80000100800 */
[----:B------:R-:W-:Y:S01]  /*5ab90*/  STL [R1+0x2ac0], R61 ;  /* 0x002ac03d01007387 */ /* 0x000fe20000100800 */
[----:B--2---:R-:W-:-:S02]  /*5aba0*/  LOP3.LUT R38, R38, 0xffff, RZ, 0xc0, !PT ;  /* 0x0000ffff26267812 */ /* 0x004fc400078ec0ff */
[----:B---3--:R-:W-:Y:S02]  /*5abb0*/  LOP3.LUT R40, R40, 0xffff, RZ, 0xc0, !PT ;  /* 0x0000ffff28287812 */ /* 0x008fe400078ec0ff */
[----:B----4-:R-:W-:Y:S02]  /*5abc0*/  LOP3.LUT R2, R41, 0xffff, RZ, 0xc0, !PT ;  /* 0x0000ffff29027812 */ /* 0x010fe400078ec0ff */
[----:B------:R-:W-:Y:S02]  /*5abd0*/  LOP3.LUT R45, R45, 0xfeffffff, RZ, 0xc0, !PT ;  /* 0xfeffffff2d2d7812 */ /* 0x000fe400078ec0ff */
[----:B0-----:R-:W-:Y:S02]  /*5abe0*/  LOP3.LUT R3, R43, 0xffff, RZ, 0xc0, !PT ;  /* 0x0000ffff2b037812 */ /* 0x001fe400078ec0ff */
[----:B------:R-:W-:Y:S01]  /*5abf0*/  @P0 LOP3.LUT R45, R45, 0x1000000, RZ, 0xfc, !PT ;  /* 0x010000002d2d0812 */ /* 0x000fe200078efcff */
[----:B------:R-:W-:Y:S01]  /*5ac00*/  BAR.SYNC.DEFER_BLOCKING 0x0 ;  /* 0x0000000000007b1d */ /* 0x000fe20000010000 */
[----:B------:R-:W-:-:S05]  /*5ac10*/  LOP3.LUT P0, RZ, R42, 0x1, RZ, 0xc0, !PT ;  /* 0x000000012aff7812 */ /* 0x000fca000780c0ff */
[----:B------:R0:W-:Y:S04]  /*5ac20*/  STL [R1+0x2bc], R45 ;  /* 0x0002bc2d01007387 */ /* 0x0001e80000100800 */
[----:B------:R2:W-:Y:S04]  /*5ac30*/  STL [R1+0x2a38], R40 ;  /* 0x002a382801007387 */ /* 0x0005e80000100800 */
[----:B------:R-:W3:Y:S04]  /*5ac40*/  LDL.LU R47, [R1+0xe40] ;  /* 0x000e4000012f7983 */ /* 0x000ee80000300800 */
[----:B------:R4:W-:Y:S04]  /*5ac50*/  STL [R1+0x2a44], R38 ;  /* 0x002a442601007387 */ /* 0x0009e80000100800 */
[----:B------:R-:W3:Y:S01]  /*5ac60*/  LDL.LU R44, [R1+0xe44] ;  /* 0x000e4400012c7983 */ /* 0x000ee20000300800 */
[----:B------:R-:W-:Y:S01]  /*5ac70*/  PRMT R20, R20, 0x4210, R40 ;  /* 0x0000421014147816 */ /* 0x000fe20000000028 */
[----:B-1----:R-:W-:Y:S01]  /*5ac80*/  ULEA UR4, UR5, UR4, 0x18 ;  /* 0x0000000405047291 */ /* 0x002fe2000f8ec03f */
[----:B------:R-:W-:Y:S01]  /*5ac90*/  PRMT R21, R21, 0x4210, R38 ;  /* 0x0000421015157816 */ /* 0x000fe20000000026 */
[----:B------:R-:W-:Y:S04]  /*5aca0*/  STL [R1+0x2a40], R3 ;  /* 0x002a400301007387 */ /* 0x000fe80000100800 */
[----:B0-----:R-:W3:Y:S04]  /*5acb0*/  LDL.LU R45, [R1+0xe48] ;  /* 0x000e4800012d7983 */ /* 0x001ee80000300800 */
[----:B------:R-:W-:Y:S04]  /*5acc0*/  STL [R1+0x2a3c], R2 ;  /* 0x002a3c0201007387 */ /* 0x000fe80000100800 */
[----:B------:R-:W3:Y:S04]  /*5acd0*/  LDL.LU R42, [R1+0xe4c] ;  /* 0x000e4c00012a7983 */ /* 0x000ee80000300800 */
[----:B------:R-:W3:Y:S04]  /*5ace0*/  LDL.LU R43, [R1+0xe30] ;  /* 0x000e3000012b7983 */ /* 0x000ee80000300800 */
[----:B--2---:R-:W2:Y:S01]  /*5acf0*/  LDL.LU R40, [R1+0xe34] ;  /* 0x000e340001287983 */ /* 0x004ea20000300800 */
[----:B----4-:R-:W0:Y:S03]  /*5ad00*/  S2R R38, SR_TID.X ;  /* 0x0000000000267919 */ /* 0x010e260000002100 */
[----:B------:R-:W4:Y:S04]  /*5ad10*/  LDL.LU R51, [R1+0xe38] ;  /* 0x000e380001337983 */ /* 0x000f280000300800 */
[----:B------:R-:W4:Y:S04]  /*5ad20*/  LDL.LU R52, [R1+0xe3c] ;  /* 0x000e3c0001347983 */ /* 0x000f280000300800 */
[----:B------:R-:W4:Y:S04]  /*5ad30*/  LDL.LU R55, [R1+0xe20] ;  /* 0x000e200001377983 */ /* 0x000f280000300800 */
[----:B------:R-:W4:Y:S04]  /*5ad40*/  LDL.LU R56, [R1+0xe24] ;  /* 0x000e240001387983 */ /* 0x000f280000300800 */
[----:B------:R-:W4:Y:S04]  /*5ad50*/  LDL.LU R57, [R1+0xe28] ;  /* 0x000e280001397983 */ /* 0x000f280000300800 */
[----:B------:R-:W4:Y:S04]  /*5ad60*/  LDL.LU R58, [R1+0xe2c] ;  /* 0x000e2c00013a7983 */ /* 0x000f280000300800 */
[----:B------:R-:W4:Y:S01]  /*5ad70*/  LDL.LU R41, [R1+0xe10] ;  /* 0x000e100001297983 */ /* 0x000f220000300800 */
[----:B0-----:R-:W-:-:S04]  /*5ad80*/  LOP3.LUT R38, R38, 0x1f, RZ, 0xc0, !PT ;  /* 0x0000001f26267812 */ /* 0x001fc800078ec0ff */
[----:B------:R-:W-:Y:S01]  /*5ad90*/  LEA R60, R38, UR4, 0x4 ;  /* 0x00000004263c7c11 */ /* 0x000fe2000f8e20ff */
[----:B------:R-:W-:Y:S01]  /*5ada0*/  ULDC.64 UR4, c[0x0][0x228] ;  /* 0x00008a0000047ab9 */ /* 0x000fe20000000a00 */
[----:B------:R-:W4:Y:S04]  /*5adb0*/  LDL.LU R38, [R1+0xe14] ;  /* 0x000e140001267983 */ /* 0x000f280000300800 */
[----:B------:R-:W4:Y:S04]  /*5adc0*/  LDL.LU R53, [R1+0xe18] ;  /* 0x000e180001357983 */ /* 0x000f280000300800 */
[----:B------:R-:W4:Y:S04]  /*5add0*/  LDL.LU R54, [R1+0xe1c] ;  /* 0x000e1c0001367983 */ /* 0x000f280000300800 */
[----:B------:R-:W4:Y:S04]  /*5ade0*/  LDL.LU R59, [R1+0xe00] ;  /* 0x000e0000013b7983 */ /* 0x000f280000300800 */
[----:B------:R-:W4:Y:S01]  /*5adf0*/  LDL.LU R48, [R1+0xe04] ;  /* 0x000e040001307983 */ /* 0x000f220000300800 */
[----:B------:R-:W-:-:S03]  /*5ae00*/  PRMT R23, R23, 0x4210, R2 ;  /* 0x0000421017177816 */ /* 0x000fc60000000002 */
[----:B------:R-:W4:Y:S04]  /*5ae10*/  LDL.LU R49, [R1+0xe08] ;  /* 0x000e080001317983 */ /* 0x000f280000300800 */
[----:B------:R-:W4:Y:S04]  /*5ae20*/  LDL.LU R46, [R1+0xe0c] ;  /* 0x000e0c00012e7983 */ /* 0x000f280000300800 */
[----:B------:R-:W-:Y:S04]  /*5ae30*/  STL [R1+0x9d0], R60 ;  /* 0x0009d03c01007387 */ /* 0x000fe80000100800 */
[----:B------:R-:W-:Y:S01]  /*5ae40*/  STL [R1+0x2c58], R60 ;  /* 0x002c583c01007387 */ /* 0x000fe20000100800 */
[----:B------:R-:W-:-:S05]  /*5ae50*/  PRMT R22, R22, 0x4210, R3 ;  /* 0x0000421016167816 */ /* 0x000fca0000000003 */
[----:B------:R0:W-:Y:S02]  /*5ae60*/  STSM.16.M88.4 [R60], R20 ;  /* 0x000000143c007844 */ /* 0x0001e40000000200 */
[----:B0-----:R-:W-:Y:S02]  /*5ae70*/  SHF.R.S32.HI R20, RZ, 0x1f, R28 ;  /* 0x0000001fff147819 */ /* 0x001fe4000001141c */
[----:B------:R-:W-:-:S05]  /*5ae80*/  IADD3 R22, P6, R28, R0, RZ ;  /* 0x000000001c167210 */ /* 0x000fca0007fde0ff */
[----:B------:R-:W-:Y:S01]  /*5ae90*/  IMAD.X R23, R20, 0x1, R18, P6 ;  /* 0x0000000114177824 */ /* 0x000fe200030e0612 */
[----:B---3--:R-:W-:-:S05]  /*5aea0*/  F2FP.SATFINITE.E5M2.F32.PACK_AB_MERGE_C R2, R44, R47, RZ ;  /* 0x0000002f2c02723e */ /* 0x008fca00048060ff */
[----:B------:R2:W-:Y:S04]  /*5aeb0*/  STL [R1+0x2d84], R2 ;  /* 0x002d840201007387 */ /* 0x0005e80000100800 */
[----:B------:R-:W3:Y:S04]  /*5aec0*/  LDL.LU R47, [R1+0xdf0] ;  /* 0x000df000012f7983 */ /* 0x000ee80000300800 */
[----:B------:R-:W3:Y:S01]  /*5aed0*/  LDL.LU R44, [R1+0xdf4] ;  /* 0x000df400012c7983 */ /* 0x000ee20000300800 */
[----:B------:R-:W-:-:S03]  /*5aee0*/  F2FP.SATFINITE.E5M2.F32.PACK_AB_MERGE_C R3, R42, R45, RZ ;  /* 0x0000002d2a03723e */ /* 0x000fc600048060ff */
[----:B------:R-:W-:Y:S04]  /*5aef0*/  STL.64 [R1+0x2440], R22 ;  /* 0x0024401601007387 */ /* 0x000fe80000100a00 */
[----:B------:R-:W3:Y:S01]  /*5af00*/  LDL.LU R45, [R1+0xdf8] ;  /* 0x000df800012d7983 */ /* 0x000ee20000300800 */
[----:B--2---:R-:W-:-:S03]  /*5af10*/  F2FP.SATFINITE.E5M2.F32.PACK_AB_MERGE_C R2, R40, R43, RZ ;  /* 0x0000002b2802723e */ /* 0x004fc600048060ff */
[----:B------:R-:W-:Y:S04]  /*5af20*/  STL [R1+0x2548], R3 ;  /* 0x0025480301007387 */ /* 0x000fe80000100800 */
[----:B------:R-:W2:Y:S04]  /*5af30*/  LDL.LU R42, [R1+0xdfc] ;  /* 0x000dfc00012a7983 */ /* 0x000ea80000300800 */
[----:B------:R0:W-:Y:S04]  /*5af40*/  STL [R1+0x250c], R2 ;  /* 0x00250c0201007387 */ /* 0x0001e80000100800 */
[----:B------:R-:W2:Y:S04]  /*5af50*/  LDL.LU R43, [R1+0xde0] ;  /* 0x000de000012b7983 */ /* 0x000ea80000300800 */
[----:B------:R-:W2:Y:S01]  /*5af60*/  LDL.LU R40, [R1+0xde4] ;  /* 0x000de40001287983 */ /* 0x000ea20000300800 */
[----:B0-----:R-:W-:-:S05]  /*5af70*/  IADD3 R2, P6, R28, R4, RZ ;  /* 0x000000041c027210 */ /* 0x001fca0007fde0ff */
[----:B------:R-:W-:Y:S01]  /*5af80*/  IMAD.X R3, R20, 0x1, R17, P6 ;  /* 0x0000000114037824 */ /* 0x000fe200030e0611 */
[----:B----4-:R-:W-:-:S04]  /*5af90*/  F2FP.SATFINITE.E5M2.F32.PACK_AB_MERGE_C R22, R52, R51, RZ ;  /* 0x000000333416723e */ /* 0x010fc800048060ff */
[----:B------:R0:W-:Y:S01]  /*5afa0*/  STL.64 [R1+0x2438], R2 ;  /* 0x0024380201007387 */ /* 0x0001e20000100a00 */
[----:B------:R-:W-:-:S03]  /*5afb0*/  F2FP.SATFINITE.E5M2.F32.PACK_AB_MERGE_C R21, R56, R55, RZ ;  /* 0x000000373815723e */ /* 0x000fc600048060ff */
[----:B------:R-:W-:Y:S01]  /*5afc0*/  STL [R1+0x2514], R22 ;  /* 0x0025141601007387 */ /* 0x000fe20000100800 */
[----:B0-----:R-:W-:-:S03]  /*5afd0*/  IADD3 R2, P6, R28, R6, RZ ;  /* 0x000000061c027210 */ /* 0x001fc60007fde0ff */
[----:B------:R-:W-:Y:S02]  /*5afe0*/  STL [R1+0x24d0], R21 ;  /* 0x0024d01501007387 */ /* 0x000fe40000100800 */
[----:B------:R-:W-:-:S05]  /*5aff0*/  IMAD.X R3, R20, 0x1, R5, P6 ;  /* 0x0000000114037824 */ /* 0x000fca00030e0605 */
[----:B------:R0:W-:Y:S04]  /*5b000*/  STL.64 [R1+0x2430], R2 ;  /* 0x0024300201007387 */ /* 0x0001e80000100a00 */
[----:B------:R-:W4:Y:S01]  /*5b010*/  LDL.LU R55, [R1+0xde8] ;  /* 0x000de80001377983 */ /* 0x000f220000300800 */
[----:B0-----:R-:W-:Y:S02]  /*5b020*/  F2FP.SATFINITE.E5M2.F32.PACK_AB_MERGE_C R3, R58, R57, RZ ;  /* 0x000000393a03723e */ /* 0x001fe400048060ff */
[----:B------:R-:W-:-:S03]  /*5b030*/  F2FP.SATFINITE.E5M2.F32.PACK_AB_MERGE_C R2, R38, R41, RZ ;  /* 0x000000292602723e */ /* 0x000fc600048060ff */
[----:B------:R-:W-:Y:S04]  /*5b040*/  STL [R1+0x24f4], R3 ;  /* 0x0024f40301007387 */ /* 0x000fe80000100800 */
[----:B------:R-:W4:Y:S04]  /*5b050*/  LDL.LU R56, [R1+0xdec] ;  /* 0x000dec0001387983 */ /* 0x000f280000300800 */
[----:B------:R0:W-:Y:S04]  /*5b060*/  STL [R1+0x24c8], R2 ;  /* 0x0024c80201007387 */ /* 0x0001e80000100800 */
[----:B------:R-:W4:Y:S04]  /*5b070*/  LDL.LU R57, [R1+0xdd0] ;  /* 0x000dd00001397983 */ /* 0x000f280000300800 */
[----:B------:R-:W4:Y:S01]  /*5b080*/  LDL.LU R58, [R1+0xdd4] ;  /* 0x000dd400013a7983 */ /* 0x000f220000300800 */
[----:B0-----:R-:W-:-:S03]  /*5b090*/  IADD3 R2, P6, R28, R8, RZ ;  /* 0x000000081c027210 */ /* 0x001fc60007fde0ff */
[----:B------:R-:W4:Y:S04]  /*5b0a0*/  LDL.LU R41, [R1+0xdd8] ;  /* 0x000dd80001297983 */ /* 0x000f280000300800 */
[----:B------:R-:W4:Y:S01]  /*5b0b0*/  LDL.LU R38, [R1+0xddc] ;  /* 0x000ddc0001267983 */ /* 0x000f220000300800 */
[----:B------:R-:W-:Y:S01]  /*5b0c0*/  IMAD.X R3, R20, 0x1, R7, P6 ;  /* 0x0000000114037824 */ /* 0x000fe200030e0607 */
[----:B------:R-:W-:-:S04]  /*5b0d0*/  F2FP.SATFINITE.E5M2.F32.PACK_AB_MERGE_C R22, R54, R53, RZ ;  /* 0x000000353616723e */ /* 0x000fc800048060ff */
        /* <DEDUP_REMOVED lines=8> */
[----:B0-----:R-:W-:-:S03]  /*5b160*/  F2FP.SATFINITE.E5M2.F32.PACK_AB_MERGE_C R2, R46, R49, RZ ;  /* 0x000000312e02723e */ /* 0x001fc600048060ff */
[----:B------:R-:W4:Y:S04]  /*5b170*/  LDL.LU R49, [R1+0xdc4] ;  /* 0x000dc40001317983 */ /* 0x000f280000300800 */
[----:B------:R0:W-:Y:S02]  /*5b180*/  STL [R1+0x2764], R2 ;  /* 0x0027640201007387 */ /* 0x0001e40000100800 */
[----:B0-----:R-:W-:-:S05]  /*5b190*/  IADD3 R2, P6, R28, R12, RZ ;  /* 0x0000000c1c027210 */ /* 0x001fca0007fde0ff */
[----:B------:R-:W-:Y:S01]  /*5b1a0*/  IMAD.X R3, R20, 0x1, R11, P6 ;  /* 0x0000000114037824 */ /* 0x000fe200030e060b */
[----:B---3--:R-:W-:-:S05]  /*5b1b0*/  F2FP.SATFINITE.E5M2.F32.PACK_AB_MERGE_C R21, R44, R47, RZ ;  /* 0x0000002f2c15723e */ /* 0x008fca00048060ff */
[----:B------:R-:W-:Y:S04]  /*5b1c0*/  STL [R1+0x2908], R21 ;  /* 0x0029081501007387 */ /* 0x000fe80000100800 */
[----:B------:R-:W3:Y:S04]  /*5b1d0*/  LDL.LU R47, [R1+0xdc8] ;  /* 0x000dc800012f7983 */ /* 0x000ee80000300800 */
[----:B------:R-:W3:Y:S04]  /*5b1e0*/  LDL.LU R44, [R1+0xdcc] ;  /* 0x000dcc00012c7983 */ /* 0x000ee80000300800 */
[----:B------:R0:W-:Y:S01]  /*5b1f0*/  STL.64 [R1+0x2418], R2 ;  /* 0x0024180201007387 */ /* 0x0001e20000100a00 */
[----:B--2---:R-:W-:-:S05]  /*5b200*/  F2FP.SATFINITE.E5M2.F32.PACK_AB_MERGE_C R22, R42, R45, RZ ;  /* 0x0000002d2a16723e */ /* 0x004fca00048060ff */
[----:B------:R-:W-:Y:S01]  /*5b210*/  STL [R1+0x2918], R22 ;  /* 0x0029181601007387 */ /* 0x000fe20000100800 */
[----:B0-----:R-:W-:Y:S02]  /*5b220*/  IADD3 R2, P6, R28, R14, RZ ;  /* 0x0000000e1c027210 */ /* 0x001fe40007fde0ff */
[----:B------:R-:W-:-:S03]  /*5b230*/  F2FP.SATFINITE.E5M2.F32.PACK_AB_MERGE_C R21, R40, R43, RZ ;  /* 0x0000002b2815723e */ /* 0x000fc600048060ff */
[----:B------:R-:W-:Y:S02]  /*5b240*/  IMAD.X R3, R20, 0x1, R13, P6 ;  /* 0x0000000114037824 */ /* 0x000fe400030e060d */
[----:B------:R-:W-:Y:S04]  /*5b250*/  STL [R1+0x28cc], R21 ;  /* 0x0028cc1501007387 */ /* 0x000fe80000100800 */
[----:B------:R-:W2:Y:S04]  /*5b260*/  LDL.LU R51, [R1+0xdb0] ;  /* 0x000db00001337983 */ /* 0x000ea80000300800 */
[----:B------:R-:W2:Y:S04]  /*5b270*/  LDL.LU R52, [R1+0xdb4] ;  /* 0x000db40001347983 */ /* 0x000ea80000300800 */
[----:B------:R0:W-:Y:S04]  /*5b280*/  STL.64 [R1+0x2410], R2 ;  /* 0x0024100201007387 */ /* 0x0001e80000100a00 */
[----:B------:R-:W2:Y:S04]  /*5b290*/  LDL.LU R59, [R1+0xdb8] ;  /* 0x000db800013b7983 */ /* 0x000ea80000300800 */
[----:B------:R-:W2:Y:S04]  /*5b2a0*/  LDL.LU R46, [R1+0xdbc] ;  /* 0x000dbc00012e7983 */ /* 0x000ea80000300800 */
[----:B------:R-:W2:Y:S04]  /*5b2b0*/  LDL.LU R45, [R1+0xda0] ;  /* 0x000da000012d7983 */ /* 0x000ea80000300800 */
[----:B------:R-:W2:Y:S04]  /*5b2c0*/  LDL.LU R42, [R1+0xda4] ;  /* 0x000da400012a7983 */ /* 0x000ea80000300800 */
[----:B------:R-:W2:Y:S04]  /*5b2d0*/  LDL.LU R43, [R1+0xda8] ;  /* 0x000da800012b7983 */ /* 0x000ea80000300800 */
[----:B------:R-:W2:Y:S01]  /*5b2e0*/  LDL.LU R40, [R1+0xdac] ;  /* 0x000dac0001287983 */ /* 0x000ea20000300800 */
[----:B0-----:R-:W-:-:S05]  /*5b2f0*/  IADD3 R2, P6, R28, R16, RZ ;  /* 0x000000101c027210 */ /* 0x001fca0007fde0ff */
[----:B------:R-:W-:Y:S01]  /*5b300*/  IMAD.X R3, R20, 0x1, R15, P6 ;  /* 0x0000000114037824 */ /* 0x000fe200030e060f */
[----:B----4-:R-:W-:-:S04]  /*5b310*/  F2FP.SATFINITE.E5M2.F32.PACK_AB_MERGE_C R20, R56, R55, RZ ;  /* 0x000000373814723e */ /* 0x010fc800048060ff */
[----:B------:R0:W-:Y:S04]  /*5b320*/  STL.64 [R1+0x2408], R2 ;  /* 0x0024080201007387 */ /* 0x0001e80000100a00 */
[----:B------:R1:W-:Y:S01]  /*5b330*/  STL [R1+0x28d0], R20 ;  /* 0x0028d01401007387 */ /* 0x0003e20000100800 */
[----:B0-----:R-:W-:Y:S02]  /*5b340*/  F2FP.SATFINITE.E5M2.F32.PACK_AB_MERGE_C R3, R58, R57, RZ ;  /* 0x000000393a03723e */ /* 0x001fe400048060ff */
[----:B------:R-:W-:Y:S02]  /*5b350*/  F2FP.SATFINITE.E5M2.F32.PACK_AB_MERGE_C R2, R38, R41, RZ ;  /* 0x000000292602723e */ /* 0x000fe400048060ff */
[----:B------:R-:W4:Y:S01]  /*5b360*/  LDL.LU R41, [R1+0x280] ;  /* 0x0002800001297983 */ /* 0x000f220000300800 */
[----:B-1----:R-:W-:-:S03]  /*5b370*/  SHF.R.S32.HI R20, RZ, 0x1f, R27 ;  /* 0x0000001fff147819 */ /* 0x002fc6000001141b */
[----:B------:R-:W-:Y:S04]  /*5b380*/  STL [R1+0x283c], R3 ;  /* 0x00283c0301007387 */ /* 0x000fe80000100800 */
[----:B------:R-:W4:Y:S04]  /*5b390*/  LDL.LU R38, [R1+0x284] ;  /* 0x0002840001267983 */ /* 0x000f280000300800 */
[----:B------:R0:W-:Y:S04]  /*5b3a0*/  STL [R1+0x2840], R2 ;  /* 0x0028400201007387 */ /* 0x0001e80000100800 */
[----:B------:R-:W4:Y:S04]  /*5b3b0*/  LDL.LU R53, [R1+0x288] ;  /* 0x0002880001357983 */ /* 0x000f280000300800 */
[----:B------:R-:W4:Y:S01]  /*5b3c0*/  LDL.LU R54, [R1+0x28c] ;  /* 0x00028c0001367983 */ /* 0x000f220000300800 */
[----:B0-----:R-:W-:-:S05]  /*5b3d0*/  IADD3 R2, P6, R27, R0, RZ ;  /* 0x000000001b027210 */ /* 0x001fca0007fde0ff */
[----:B------:R-:W-:-:S05]  /*5b3e0*/  IMAD.X R3, R20, 0x1, R18, P6 ;  /* 0x0000000114037824 */ /* 0x000fca00030e0612 */
[----:B------:R0:W-:Y:S04]  /*5b3f0*/  STL.64 [R1+0x2400], R2 ;  /* 0x0024000201007387 */ /* 0x0001e80000100a00 */
[----:B------:R-:W4:Y:S04]  /*5b400*/  LDL.LU R55, [R1+0xd80] ;  /* 0x000d800001377983 */ /* 0x000f280000300800 */
[----:B------:R-:W4:Y:S01]  /*5b410*/  LDL.LU R56, [R1+0xd84] ;  /* 0x000d840001387983 */ /* 0x000f220000300800 */
[----:B0-----:R-:W-:-:S05]  /*5b420*/  F2FP.SATFINITE.E5M2.F32.PACK_AB_MERGE_C R2, R49, R48, RZ ;  /* 0x000000303102723e */ /* 0x001fca00048060ff */
[----:B------:R3:W-:Y:S04]  /*5b430*/  STL [R1+0x2808], R2 ;  /* 0x0028080201007387 */ /* 0x0007e80000100800 */
[----:B------:R-:W4:Y:S04]  /*5b440*/  LDL.LU R57, [R1+0xd88] ;  /* 0x000d880001397983 */ /* 0x000f280000300800 */
[----:B------:R-:W4:Y:S04]  /*5b450*/  LDL.LU R58, [R1+0xd8c] ;  /* 0x000d8c00013a7983 */ /* 0x000f280000300800 */
[----:B------:R-:W4:Y:S04]  /*5b460*/  LDL.LU R48, [R1+0xd70] ;  /* 0x000d700001307983 */ /* 0x000f280000300800 */
[----:B------:R-:W4:Y:S01]  /*5b470*/  LDL.LU R49, [R1+0xd74] ;  /* 0x000d740001317983 */ /* 0x000f220000300800 */
[----:B---3--:R-:W-:-:S05]  /*5b480*/  F2FP.SATFINITE.E5M2.F32.PACK_AB_MERGE_C R2, R44, R47, RZ ;  /* 0x0000002f2c02723e */ /* 0x008fca00048060ff */
[----:B------:R0:W-:Y:S04]  /*5b490*/  STL [R1+0x2820], R2 ;  /* 0x0028200201007387 */ /* 0x0001e80000100800 */
[----:B------:R-:W3:Y:S04]  /*5b4a0*/  LDL.LU R47, [R1+0xd78] ;  /* 0x000d7800012f7983 */ /* 0x000ee80000300800 */
[----:B------:R-:W3:Y:S01]  /*5b4b0*/  LDL.LU R44, [R1+0xd7c] ;  /* 0x000d7c00012c7983 */ /* 0x000ee20000300800 */
[----:B0-----:R-:W-:-:S05]  /*5b4c0*/  IADD3 R2, P6, R27, R4, RZ ;  /* 0x000000041b027210 */ /* 0x001fca0007fde0ff */
[----:B------:R-:W-:-:S05]  /*5b4d0*/  IMAD.X R3, R20, 0x1, R17, P6 ;  /* 0x0000000114037824 */ /* 0x000fca00030e0611 */
[----:B------:R0:W-:Y:S01]  /*5b4e0*/  STL.64 [R1+0x23f8], R2 ;  /* 0x0023f80201007387 */ /* 0x0001e20000100a00 */
[----:B--2---:R-:W-:Y:S02]  /*5b4f0*/  F2FP.SATFINITE.E5M2.F32.PACK_AB_MERGE_C R22, R52, R51, RZ ;  /* 0x000000333416723e */ /* 0x004fe400048060ff */
[----:B0-----:R-:W-:-:S03]  /*5b500*/  IADD3 R2, P6, R27, R6, RZ ;  /* 0x000000061b027210 */ /* 0x001fc60007fde0ff */
[----:B------:R-:W-:Y:S02]  /*5b510*/  STL [R1+0x24bc], R22 ;  /* 0x0024bc1601007387 */ /* 0x000fe40000100800 */
[----:B------:R-:W-:Y:S01]  /*5b520*/  IMAD.X R3, R20, 0x1, R5, P6 ;  /* 0x0000000114037824 */ /* 0x000fe200030e0605 */
[----:B------:R-:W-:-:S05]  /*5b530*/  F2FP.SATFINITE.E5M2.F32.PACK_AB_MERGE_C R21, R46, R59, RZ ;  /* 0x0000003b2e15723e */ /* 0x000fca00048060ff */
[----:B------:R-:W-:Y:S04]  /*5b540*/  STL [R1+0x27d4], R21 ;  /* 0x0027d41501007387 */ /* 0x000fe80000100800 */
[----:B------:R0:W-:Y:S02]  /*5b550*/  STL.64 [R1+0x23f0], R2 ;  /* 0x0023f00201007387 */ /* 0x0001e40000100a00 */
[----:B0-----:R-:W-:Y:S02]  /*5b560*/  F2FP.SATFINITE.E5M2.F32.PACK_AB_MERGE_C R3, R42, R45, RZ ;  /* 0x0000002d2a03723e */ /* 0x001fe400048060ff */
[----:B------:R-:W-:Y:S02]  /*5b570*/  F2FP.SATFINITE.E5M2.F32.PACK_AB_MERGE_C R2, R40, R43, RZ ;  /* 0x0000002b2802723e */ /* 0x000fe400048060ff */
[----:B------:R-:W2:Y:S04]  /*5b580*/  LDL.LU R43, [R1+0xd60] ;  /* 0x000d6000012b7983 */ /* 0x000ea80000300800 */
[----:B------:R-:W-:Y:S04]  /*5b590*/  STL [R1+0x24a8], R3 ;  /* 0x0024a80301007387 */ /* 0x000fe80000100800 */
[----:B------:R-:W2:Y:S04]  /*5b5a0*/  LDL.LU R40, [R1+0xd64] ;  /* 0x000d640001287983 */ /* 0x000ea80000300800 */
[----:B------:R0:W-:Y:S04]  /*5b5b0*/  STL [R1+0x24a4], R2 ;  /* 0x0024a40201007387 */ /* 0x0001e80000100800 */
[----:B------:R-:W2:Y:S04]  /*5b5c0*/  LDL.LU R59, [R1+0xd68] ;  /* 0x000d6800013b7983 */ /* 0x000ea80000300800 */
[----:B------:R-:W2:Y:S04]  /*5b5d0*/  LDL.LU R46, [R1+0xd6c] ;  /* 0x000d6c00012e7983 */ /* 0x000ea80000300800 */
[----:B------:R-:W2:Y:S04]  /*5b5e0*/  LDL.LU R45, [R1+0xd50] ;  /* 0x000d5000012d7983 */ /* 0x000ea80000300800 */
[----:B------:R-:W2:Y:S01]  /*5b5f0*/  LDL.LU R42, [R1+0xd54] ;  /* 0x000d5400012a7983 */ /* 0x000ea20000300800 */
[----:B0-----:R-:W-:-:S05]  /*5b600*/  IADD3 R2, P6, R27, R8, RZ ;  /* 0x000000081b027210 */ /* 0x001fca0007fde0ff */
[----:B------:R-:W-:-:S05]  /*5b610*/  IMAD.X R3, R20, 0x1, R7, P6 ;  /* 0x0000000114037824 */ /* 0x000fca00030e0607 */
[----:B------:R4:W-:Y:S02]  /*5b620*/  STL.64 [R1+0x23e8], R2 ;  /* 0x0023e80201007387 */ /* 0x0009e40000100a00 */
[----:B----4-:R-:W-:Y:S02]  /*5b630*/  F2FP.SATFINITE.E5M2.F32.PACK_AB_MERGE_C R2, R38, R41, RZ ;  /* 0x000000292602723e */ /* 0x010fe400048060ff */
[----:B------:R-:W4:Y:S04]  /*5b640*/  LDL.LU R41, [R1+0xd58] ;  /* 0x000d580001297983 */ /* 0x000f280000300800 */
[----:B------:R-:W4:Y:S04]  /*5b650*/  LDL.LU R38, [R1+0xd5c] ;  /* 0x000d5c0001267983 */ /* 0x000f280000300800 */
[----:B------:R0:W-:Y:S01]  /*5b660*/  STL [R1+0x2490], R2 ;  /* 0x0024900201007387 */ /* 0x0001e20000100800 */
[----:B------:R-:W-:-:S02]  /*5b670*/  F2FP.SATFINITE.E5M2.F32.PACK_AB_MERGE_C R21, R54, R53, RZ ;  /* 0x000000353615723e */ /* 0x000fc400048060ff */
[----:B------:R-:W-:Y:S02]  /*5b680*/  F2FP.SATFINITE.E5M2.F32.PACK_AB_MERGE_C R56, R56, R55, RZ ;  /* 0x000000373838723e */ /* 0x000fe400048060ff */
[----:B0-----:R-:W-:Y:S01]  /*5b690*/  IADD3 R2, P6, R27, R10, RZ ;  /* 0x0000000a1b027210 */ /* 0x001fe20007fde0ff */
[----:B------:R0:W-:Y:S04]  /*5b6a0*/  STL [R1+0x2498], R21 ;  /* 0x0024981501007387 */ /* 0x0001e80000100800 */
[----:B------:R-:W-:Y:S01]  /*5b6b0*/  IMAD.X R3, R20, 0x1, R9, P6 ;  /* 0x0000000114037824 */ /* 0x000fe200030e0609 */
[----:B------:R-:W-:Y:S04]  /*5b6c0*/  STL [R1+0x2d4c], R56 ;  /* 0x002d4c3801007387 */ /* 0x000fe80000100800 */
[----:B------:R1:W-:Y:S01]  /*5b6d0*/  STL.64 [R1+0x23e0], R2 ;  /* 0x0023e00201007387 */ /* 0x0003e20000100a00 */
[----:B0-----:R-:W-:-:S02]  /*5b6e0*/  F2FP.SATFINITE.E5M2.F32.PACK_AB_MERGE_C R21, R58, R57, RZ ;  /* 0x000000393a15723e */ /* 0x001fc400048060ff */
[----:B------:R-:W-:Y:S02]  /*5b6f0*/  F2FP.SATFINITE.E5M2.F32.PACK_AB_MERGE_C R51, R49, R48, RZ ;  /* 0x000000303133723e */ /* 0x000fe400048060ff */
[C---:B-1----:R-:W-:Y:S01]  /*5b700*/  IADD3 R2, P6, R27.reuse, R12, RZ ;  /* 0x0000000c1b027210 */ /* 0x042fe20007fde0ff */
[----:B------:R-:W-:Y:S04]  /*5b710*/  STL [R1+0x25c4], R21 ;  /* 0x0025c41501007387 */ /* 0x000fe80000100800 */
[----:B------:R-:W-:Y:S01]  /*5b720*/  IMAD.X R3, R20, 0x1, R11, P6 ;  /* 0x0000000114037824 */ /* 0x000fe200030e060b */
[----:B------:R-:W-:Y:S04]  /*5b730*/  STL [R1+0x2d58], R51 ;  /* 0x002d583301007387 */ /* 0x000fe80000100800 */
[----:B------:R0:W-:Y:S02]  /*5b740*/  STL.64 [R1+0x23d8], R2 ;  /* 0x0023d80201007387 */ /* 0x0001e40000100a00 */
[----:B0-----:R-:W-:-:S05]  /*5b750*/  IADD3 R2, P6, R27, R14, RZ ;  /* 0x0000000e1b027210 */ /* 0x001fca0007fde0ff */
[----:B------:R-:W-:Y:S01]  /*5b760*/  IMAD.X R3, R20, 0x1, R13, P6 ;  /* 0x0000000114037824 */ /* 0x000fe200030e060d */
[----:B------:R-:W-:-:S05]  /*5b770*/  IADD3 R22, P6, R27, R16, RZ ;  /* 0x000000101b167210 */ /* 0x000fca0007fde0ff */
[----:B------:R-:W-:Y:S01]  /*5b780*/  IMAD.X R23, R20, 0x1, R15, P6 ;  /* 0x0000000114177824 */ /* 0x000fe200030e060f */
[----:B---3--:R-:W-:-:S05]  /*5b790*/  F2FP.SATFINITE.E5M2.F32.PACK_AB_MERGE_C R21, R44, R47, RZ ;  /* 0x0000002f2c15723e */ /* 0x008fca00048060ff */
[----:B------:R-:W-:Y:S04]  /*5b7a0*/  STL [R1+0x258c], R21 ;  /* 0x00258c1501007387 */ /* 0x000fe80000100800 */
[----:B------:R-:W3:Y:S04]  /*5b7b0*/  LDL.LU R61, [R1+0xd40] ;  /* 0x000d4000013d7983 */ /* 0x000ee80000300800 */
[----:B------:R0:W-:Y:S04]  /*5b7c0*/  STL.64 [R1+0x23d0], R2 ;  /* 0x0023d00201007387 */ /* 0x0001e80000100a00 */
[----:B0-----:R-:W3:Y:S04]  /*5b7d0*/  LDL.LU R3, [R1+0xd44] ;  /* 0x000d440001037983 */ /* 0x001ee80000300800 */
[----:B------:R-:W3:Y:S04]  /*5b7e0*/  LDL.LU R48, [R1+0xd48] ;  /* 0x000d480001307983 */ /* 0x000ee80000300800 */
[----:B------:R-:W3:Y:S04]  /*5b7f0*/  LDL.LU R49, [R1+0xd4c] ;  /* 0x000d4c0001317983 */ /* 0x000ee80000300800 */
[----:B------:R-:W3:Y:S04]  /*5b800*/  LDL.LU R47, [R1+0xd30] ;  /* 0x000d3000012f7983 */ /* 0x000ee80000300800 */
[----:B------:R0:W-:Y:S04]  /*5b810*/  STL.64 [R1+0x23c8], R22 ;  /* 0x0023c81601007387 */ /* 0x0001e80000100a00 */
[----:B------:R-:W3:Y:S01]  /*5b820*/  LDL.LU R44, [R1+0xd34] ;  /* 0x000d3400012c7983 */ /* 0x000ee20000300800 */
[----:B--2---:R-:W-:-:S03]  /*5b830*/  F2FP.SATFINITE.E5M2.F32.PACK_AB_MERGE_C R2, R40, R43, RZ ;  /* 0x0000002b2802723e */ /* 0x004fc600048060ff */
[----:B------:R-:W2:Y:S04]  /*5b840*/  LDL.LU R43, [R1+0xd38] ;  /* 0x000d3800012b7983 */ /* 0x000ea80000300800 */
[----:B------:R-:W2:Y:S04]  /*5b850*/  LDL.LU R40, [R1+0xd3c] ;  /* 0x000d3c0001287983 */ /* 0x000ea80000300800 */
[----:B------:R1:W-:Y:S01]  /*5b860*/  STL [R1+0x255c], R2 ;  /* 0x00255c0201007387 */ /* 0x0003e20000100800 */
[----:B------:R-:W-:Y:S02]  /*5b870*/  F2FP.SATFINITE.E5M2.F32.PACK_AB_MERGE_C R21, R46, R59, RZ ;  /* 0x0000003b2e15723e */ /* 0x000fe400048060ff */
[----:B------:R-:W-:-:S02]  /*5b880*/  SHF.R.S32.HI R20, RZ, 0x1f, R26 ;  /* 0x0000001fff147819 */ /* 0x000fc4000001141a */
[----:B0-----:R-:W-:Y:S02]  /*5b890*/  IADD3 R22, P6, R26, R0, RZ ;  /* 0x000000001a167210 */ /* 0x001fe40007fde0ff */
[----:B-1----:R-:W-:Y:S01]  /*5b8a0*/  F2FP.SATFINITE.E5M2.F32.PACK_AB_MERGE_C R2, R42, R45, RZ ;  /* 0x0000002d2a02723e */ /* 0x002fe200048060ff */
[----:B------:R0:W-:Y:S04]  /*5b8b0*/  STL [R1+0x2568], R21 ;  /* 0x0025681501007387 */ /* 0x0001e80000100800 */
[----:B------:R-:W-:Y:S01]  /*5b8c0*/  STL [R1+0x252c], R2 ;  /* 0x00252c0201007387 */ /* 0x000fe20000100800 */
[----:B------:R-:W-:-:S03]  /*5b8d0*/  IMAD.X R23, R20, 0x1, R18, P6 ;  /* 0x0000000114177824 */ /* 0x000fc600030e0612 */
[----:B0-----:R-:W2:Y:S04]  /*5b8e0*/  LDL.LU R21, [R1+0xd20] ;  /* 0x000d200001157983 */ /* 0x001ea80000300800 */
[----:B------:R-:W2:Y:S04]  /*5b8f0*/  LDL.LU R52, [R1+0xd24] ;  /* 0x000d240001347983 */ /* 0x000ea80000300800 */
[----:B------:R0:W-:Y:S04]  /*5b900*/  STL.64 [R1+0x23c0], R22 ;  /* 0x0023c01601007387 */ /* 0x0001e80000100a00 */
[----:B0-----:R-:W2:Y:S04]  /*5b910*/  LDL.LU R22, [R1+0xd28] ;  /* 0x000d280001167983 */ /* 0x001ea80000300800 */
[----:B------:R-:W2:Y:S04]  /*5b920*/  LDL.LU R23, [R1+0xd2c] ;  /* 0x000d2c0001177983 */ /* 0x000ea80000300800 */
[----:B------:R-:W2:Y:S04]  /*5b930*/  LDL.LU R53, [R1+0xd10] ;  /* 0x000d100001357983 */ /* 0x000ea80000300800 */
[----:B------:R-:W2:Y:S04]  /*5b940*/  LDL.LU R55, [R1+0xd14] ;  /* 0x000d140001377983 */ /* 0x000ea80000300800 */
[----:B------:R-:W2:Y:S04]  /*5b950*/  LDL.LU R57, [R1+0xd18] ;  /* 0x000d180001397983 */ /* 0x000ea80000300800 */
[----:B------:R-:W2:Y:S04]  /*5b960*/  LDL.LU R58, [R1+0xd1c] ;  /* 0x000d1c00013a7983 */ /* 0x000ea80000300800 */
[----:B------:R-:W2:Y:S04]  /*5b970*/  LDL.LU R59, [R1+0xd00] ;  /* 0x000d0000013b7983 */ /* 0x000ea80000300800 */
[----:B------:R-:W2:Y:S01]  /*5b980*/  LDL.LU R46, [R1+0xd04] ;  /* 0x000d0400012e7983 */ /* 0x000ea20000300800 */
[----:B----4-:R-:W-:-:S03]  /*5b990*/  F2FP.SATFINITE.E5M2.F32.PACK_AB_MERGE_C R54, R38, R41, RZ ;  /* 0x000000292636723e */ /* 0x010fc600048060ff */
[----:B------:R-:W4:Y:S04]  /*5b9a0*/  LDL.LU R45, [R1+0xd08] ;  /* 0x000d0800012d7983 */ /* 0x000f280000300800 */
[----:B------:R-:W4:Y:S04]  /*5b9b0*/  LDL.LU R42, [R1+0xd0c] ;  /* 0x000d0c00012a7983 */ /* 0x000f280000300800 */
[----:B------:R-:W4:Y:S04]  /*5b9c0*/  LDL.LU R41, [R1+0xcf0] ;  /* 0x000cf00001297983 */ /* 0x000f280000300800 */
[----:B------:R-:W4:Y:S01]  /*5b9d0*/  LDL.LU R38, [R1+0xcf4] ;  /* 0x000cf40001267983 */ /* 0x000f220000300800 */
[----:B------:R-:W-:-:S03]  /*5b9e0*/  IADD3 R2, P6, R26, R4, RZ ;  /* 0x000000041a027210 */ /* 0x000fc60007fde0ff */
[----:B------:R-:W-:Y:S01]  /*5b9f0*/  STL [R1+0x2d34], R54 ;  /* 0x002d343601007387 */ /* 0x000fe20000100800 */
[----:B---3--:R-:W-:Y:S01]  /*5ba00*/  F2FP.SATFINITE.E5M2.F32.PACK_AB_MERGE_C R27, R3, R61, RZ ;  /* 0x0000003d031b723e */ /* 0x008fe200048060ff */
[----:B------:R-:W-:-:S04]  /*5ba10*/  IMAD.X R3, R20, 0x1, R17, P6 ;  /* 0x0000000114037824 */ /* 0x000fc800030e0611 */
[----:B------:R-:W-:Y:S04]  /*5ba20*/  STL [R1+0x2500], R27 ;  /* 0x0025001b01007387 */ /* 0x000fe80000100800 */
[----:B------:R0:W-:Y:S02]  /*5ba30*/  STL.64 [R1+0x23b8], R2 ;  /* 0x0023b80201007387 */ /* 0x0001e40000100a00 */
[----:B0-----:R-:W-:Y:S02]  /*5ba40*/  F2FP.SATFINITE.E5M2.F32.PACK_AB_MERGE_C R3, R49, R48, RZ ;  /* 0x000000303103723e */ /* 0x001fe400048060ff */
[----:B------:R-:W-:Y:S02]  /*5ba50*/  IADD3 R2, P6, R26, R6, RZ ;  /* 0x000000061a027210 */ /* 0x000fe40007fde0ff */
[----:B------:R-:W-:Y:S01]  /*5ba60*/  F2FP.SATFINITE.E5M2.F32.PACK_AB_MERGE_C R27, R44, R47, RZ ;  /* 0x0000002f2c1b723e */ /* 0x000fe200048060ff */
[----:B------:R0:W-:Y:S04]  /*5ba70*/  STL [R1+0x2d2c], R3 ;  /* 0x002d2c0301007387 */ /* 0x0001e80000100800 */
[----:B------:R-:W-:Y:S04]  /*5ba80*/  STL [R1+0x24c0], R27 ;  /* 0x0024c01b01007387 */ /* 0x000fe80000100800 */
[----:B------:R-:W3:Y:S01]  /*5ba90*/  LDL.LU R48, [R1+0xcf8] ;  /* 0x000cf80001307983 */ /* 0x000ee20000300800 */
[----:B0-----:R-:W-:-:S03]  /*5baa0*/  IMAD.X R3, R20, 0x1, R5, P6 ;  /* 0x0000000114037824 */ /* 0x001fc600030e0605 */
[----:B------:R-:W3:Y:S04]  /*5bab0*/  LDL.LU R49, [R1+0xcfc] ;  /* 0x000cfc0001317983 */ /* 0x000ee80000300800 */
[----:B------:R0:W-:Y:S04]  /*5bac0*/  STL.64 [R1+0x23b0], R2 ;  /* 0x0023b00201007387 */ /* 0x0001e80000100a00 */
[----:B------:R-:W3:Y:S04]  /*5bad0*/  LDL.LU R47, [R1+0xce0] ;  /* 0x000ce000012f7983 */ /* 0x000ee80000300800 */
[----:B------:R-:W3:Y:S01]  /*5bae0*/  LDL.LU R44, [R1+0xce4] ;  /* 0x000ce400012c7983 */ /* 0x000ee20000300800 */
[----:B--2---:R-:W-:-:S03]  /*5baf0*/  F2FP.SATFINITE.E5M2.F32.PACK_AB_MERGE_C R61, R40, R43, RZ ;  /* 0x0000002b283d723e */ /* 0x004fc600048060ff */
[----:B------:R-:W2:Y:S04]  /*5bb00*/  LDL.LU R43, [R1+0xce8] ;  /* 0x000ce800012b7983 */ /* 0x000ea80000300800 */
[----:B------:R-:W2:Y:S01]  /*5bb10*/  LDL.LU R40, [R1+0xcec] ;  /* 0x000cec0001287983 */ /* 0x000ea20000300800 */
[----:B0-----:R-:W-:-:S05]  /*5bb20*/  IADD3 R2, P6, R26, R8, RZ ;  /* 0x000000081a027210 */ /* 0x001fca0007fde0ff */
[----:B------:R-:W-:Y:S01]  /*5bb30*/  IMAD.X R3, R20, 0x1, R7, P6 ;  /* 0x0000000114037824 */ /* 0x000fe200030e0607 */
[----:B------:R-:W-:Y:S01]  /*5bb40*/  STL [R1+0x2d9c], R61 ;  /* 0x002d9c3d01007387 */ /* 0x000fe20000100800 */
[----:B------:R-:W-:-:S05]  /*5bb50*/  F2FP.SATFINITE.E5M2.F32.PACK_AB_MERGE_C R52, R52, R21, RZ ;  /* 0x000000153434723e */ /* 0x000fca00048060ff */
[----:B------:R-:W-:Y:S04]  /*5bb60*/  STL [R1+0x2da8], R52 ;  /* 0x002da83401007387 */ /* 0x000fe80000100800 */
[----:B------:R0:W-:Y:S02]  /*5bb70*/  STL.64 [R1+0x23a8], R2 ;  /* 0x0023a80201007387 */ /* 0x0001e40000100a00 */
[----:B0-----:R-:W-:Y:S02]  /*5bb80*/  IADD3 R2, P6, R26, R10, RZ ;  /* 0x0000000a1a027210 */ /* 0x001fe40007fde0ff */
[----:B------:R-:W-:-:S03]  /*5bb90*/  F2FP.SATFINITE.E5M2.F32.PACK_AB_MERGE_C R22, R23, R22, RZ ;  /* 0x000000161716723e */ /* 0x000fc600048060ff */
[----:B------:R-:W-:Y:S01]  /*5bba0*/  IMAD.X R3, R20, 0x1, R9, P6 ;  /* 0x0000000114037824 */ /* 0x000fe200030e0609 */
[----:B------:R-:W-:Y:S01]  /*5bbb0*/  F2FP.SATFINITE.E5M2.F32.PACK_AB_MERGE_C R21, R55, R53, RZ ;  /* 0x000000353715723e */ /* 0x000fe200048060ff */
[----:B------:R0:W-:Y:S04]  /*5bbc0*/  STL [R1+0x24b8], R22 ;  /* 0x0024b81601007387 */ /* 0x0001e80000100800 */
[----:B------:R1:W-:Y:S04]  /*5bbd0*/  STL [R1+0x2734], R21 ;  /* 0x0027341501007387 */ /* 0x0003e80000100800 */
[----:B------:R1:W-:Y:S01]  /*5bbe0*/  STL.64 [R1+0x23a0], R2 ;  /* 0x0023a00201007387 */ /* 0x0003e20000100a00 */
[----:B0-----:R-:W-:-:S02]  /*5bbf0*/  F2FP.SATFINITE.E5M2.F32.PACK_AB_MERGE_C R22, R58, R57, RZ ;  /* 0x000000393a16723e */ /* 0x001fc400048060ff */
[----:B-1----:R-:W-:Y:S02]  /*5bc00*/  F2FP.SATFINITE.E5M2.F32.PACK_AB_MERGE_C R21, R46, R59, RZ ;  /* 0x0000003b2e15723e */ /* 0x002fe400048060ff */
[----:B------:R-:W-:Y:S01]  /*5bc10*/  IADD3 R2, P6, R26, R12, RZ ;  /* 0x0000000c1a027210 */ /* 0x000fe20007fde0ff */
[----:B------:R4:W-:Y:S04]  /*5bc20*/  STL [R1+0x2738], R22 ;  /* 0x0027381601007387 */ /* 0x0009e80000100800 */
[----:B------:R-:W-:Y:S01]  /*5bc30*/  IMAD.X R3, R20, 0x1, R11, P6 ;  /* 0x0000000114037824 */ /* 0x000fe200030e060b */
[----:B------:R0:W-:Y:S04]  /*5bc40*/  STL [R1+0x28e8], R21 ;  /* 0x0028e81501007387 */ /* 0x0001e80000100800 */
[----:B------:R1:W-:Y:S01]  /*5bc50*/  STL.64 [R1+0x2398], R2 ;  /* 0x0023980201007387 */ /* 0x0003e20000100a00 */
[----:B----4-:R-:W-:-:S02]  /*5bc60*/  F2FP.SATFINITE.E5M2.F32.PACK_AB_MERGE_C R22, R42, R45, RZ ;  /* 0x0000002d2a16723e */ /* 0x010fc400048060ff */
[----:B0-----:R-:W-:Y:S02]  /*5bc70*/  F2FP.SATFINITE.E5M2.F32.PACK_AB_MERGE_C R21, R38, R41, RZ ;  /* 0x000000292615723e */ /* 0x001fe400048060ff */
[----:B-1----:R-:W-:Y:S01]  /*5bc80*/  IADD3 R2, P6, R26, R14, RZ ;  /* 0x0000000e1a027210 */ /* 0x002fe20007fde0ff */
[----:B------:R-:W-:Y:S04]  /*5bc90*/  STL [R1+0x28f8], R22 ;  /* 0x0028f81601007387 */ /* 0x000fe80000100800 */
[----:B------:R-:W-:Y:S01]  /*5bca0*/  IMAD.X R3, R20, 0x1, R13, P6 ;  /* 0x0000000114037824 */ /* 0x000fe200030e060d */
[----:B------:R-:W-:Y:S04]  /*5bcb0*/  STL [R1+0x2890], R21 ;  /* 0x0028901501007387 */ /* 0x000fe80000100800 */
[----:B------:R-:W4:Y:S04]  /*5bcc0*/  LDL.LU R51, [R1+0xcd0] ;  /* 0x000cd00001337983 */ /* 0x000f280000300800 */
[----:B------:R-:W4:Y:S04]  /*5bcd0*/  LDL.LU R56, [R1+0xcd4] ;  /* 0x000cd40001387983 */ /* 0x000f280000300800 */
[----:B------:R0:W-:Y:S04]  /*5bce0*/  STL.64 [R1+0x2390], R2 ;  /* 0x0023900201007387 */ /* 0x0001e80000100a00 */
[----:B------:R-:W4:Y:S04]  /*5bcf0*/  LDL.LU R28, [R1+0xcd8] ;  /* 0x000cd800011c7983 */ /* 0x000f280000300800 */
[----:B0-----:R-:W4:Y:S04]  /*5bd00*/  LDL.LU R2, [R1+0xcdc] ;  /* 0x000cdc0001027983 */ /* 0x001f280000300800 */
[----:B------:R-:W4:Y:S04]  /*5bd10*/  LDL.LU R59, [R1+0xcc0] ;  /* 0x000cc000013b7983 */ /* 0x000f280000300800 */
[----:B------:R-:W4:Y:S04]  /*5bd20*/  LDL.LU R46, [R1+0xcc4] ;  /* 0x000cc400012e7983 */ /* 0x000f280000300800 */
[----:B------:R-:W4:Y:S04]  /*5bd30*/  LDL.LU R45, [R1+0xcc8] ;  /* 0x000cc800012d7983 */ /* 0x000f280000300800 */
[----:B------:R-:W4:Y:S01]  /*5bd40*/  LDL.LU R42, [R1+0xccc] ;  /* 0x000ccc00012a7983 */ /* 0x000f220000300800 */
[----:B------:R-:W-:Y:S01]  /*5bd50*/  IADD3 R22, P6, R26, R16, RZ ;  /* 0x000000101a167210 */ /* 0x000fe20007fde0ff */
[----:B------:R-:W-:-:S02]  /*5bd60*/  IMAD.MOV.U32 R41, RZ, RZ, R39 ;  /* 0x000000ffff297224 */ /* 0x000fc400078e0027 */
[----:B------:R-:W4:Y:S04]  /*5bd70*/  LDL.LU R38, [R1+0xcb0] ;  /* 0x000cb00001267983 */ /* 0x000f280000300800 */
[----:B------:R-:W4:Y:S01]  /*5bd80*/  LDL.LU R39, [R1+0xcb4] ;  /* 0x000cb40001277983 */ /* 0x000f220000300800 */
[----:B------:R-:W-:-:S05]  /*5bd90*/  IMAD.X R23, R20, 0x1, R15, P6 ;  /* 0x0000000114177824 */ /* 0x000fca00030e060f */
[----:B------:R-:W-:Y:S01]  /*5bda0*/  STL.64 [R1+0x2388], R22 ;  /* 0x0023881601007387 */ /* 0x000fe20000100a00 */
[----:B---3--:R-:W-:-:S05]  /*5bdb0*/  F2FP.SATFINITE.E5M2.F32.PACK_AB_MERGE_C R21, R49, R48, RZ ;  /* 0x000000303115723e */ /* 0x008fca00048060ff */
[----:B------:R0:W-:Y:S04]  /*5bdc0*/  STL [R1+0x28a8], R21 ;  /* 0x0028a81501007387 */ /* 0x0001e80000100800 */
[----:B------:R-:W3:Y:S01]  /*5bdd0*/  LDL.LU R60, [R1+0xcb8] ;  /* 0x000cb800013c7983 */ /* 0x000ee20000300800 */
[----:B------:R-:W-:-:S05]  /*5bde0*/  F2FP.SATFINITE.E5M2.F32.PACK_AB_MERGE_C R20, R44, R47, RZ ;  /* 0x0000002f2c14723e */ /* 0x000fca00048060ff */
[----:B------:R1:W-:Y:S04]  /*5bdf0*/  STL [R1+0x2828], R20 ;  /* 0x0028281401007387 */ /* 0x0003e80000100800 */
[----:B0-----:R-:W3:Y:S01]  /*5be00*/  LDL.LU R21, [R1+0xcbc] ;  /* 0x000cbc0001157983 */ /* 0x001ee20000300800 */
[----:B--2---:R-:W-:-:S05]  /*5be10*/  F2FP.SATFINITE.E5M2.F32.PACK_AB_MERGE_C R3, R40, R43, RZ ;  /* 0x0000002b2803723e */ /* 0x004fca00048060ff */
[----:B------:R4:W-:Y:S04]  /*5be20*/  STL [R1+0x2830], R3 ;  /* 0x0028300301007387 */ /* 0x0009e80000100800 */
        /* <DEDUP_REMOVED lines=12> */
[----:B-1----:R-:W-:-:S02]  /*5bef0*/  SHF.R.S32.HI R20, RZ, 0x1f, R25 ;  /* 0x0000001fff147819 */ /* 0x002fc40000011419 */
[----:B------:R-:W-:-:S05]  /*5bf00*/  IADD3 R26, P6, R25, R0, RZ ;  /* 0x00000000191a7210 */ /* 0x000fca0007fde0ff */
[----:B------:R-:W-:-:S05]  /*5bf10*/  IMAD.X R27, R20, 0x1, R18, P6 ;  /* 0x00000001141b7824 */ /* 0x000fca00030e0612 */
[----:B------:R0:W-:Y:S01]  /*5bf20*/  STL.64 [R1+0x2380], R26 ;  /* 0x0023801a01007387 */ /* 0x0001e20000100a00 */
[----:B----4-:R-:W-:-:S05]  /*5bf30*/  F2FP.SATFINITE.E5M2.F32.PACK_AB_MERGE_C R3, R56, R51, RZ ;  /* 0x000000333803723e */ /* 0x010fca00048060ff */
[----:B------:R1:W-:Y:S01]  /*5bf40*/  STL [R1+0x27fc], R3 ;  /* 0x0027fc0301007387 */ /* 0x0003e20000100800 */
[----:B0-----:R-:W-:Y:S02]  /*5bf50*/  F2FP.SATFINITE.E5M2.F32.PACK_AB_MERGE_C R26, R2, R28, RZ ;  /* 0x0000001c021a723e */ /* 0x001fe400048060ff */
[----:B------:R-:W-:-:S05]  /*5bf60*/  IADD3 R2, P6, R25, R4, RZ ;  /* 0x0000000419027210 */ /* 0x000fca0007fde0ff */
[----:B-1----:R-:W-:Y:S01]  /*5bf70*/  IMAD.X R3, R20, 0x1, R17, P6 ;  /* 0x0000000114037824 */ /* 0x002fe200030e0611 */
[----:B------:R0:W-:Y:S04]  /*5bf80*/  STL [R1+0x2930], R26 ;  /* 0x0029301a01007387 */ /* 0x0001e80000100800 */
[----:B------:R1:W-:Y:S01]  /*5bf90*/  STL.64 [R1+0x2378], R2 ;  /* 0x0023780201007387 */ /* 0x0003e20000100a00 */
[----:B------:R-:W-:Y:S02]  /*5bfa0*/  F2FP.SATFINITE.E5M2.F32.PACK_AB_MERGE_C R27, R46, R59, RZ ;  /* 0x0000003b2e1b723e */ /* 0x000fe400048060ff */
[----:B0-----:R-:W-:Y:S02]  /*5bfb0*/  F2FP.SATFINITE.E5M2.F32.PACK_AB_MERGE_C R26, R42, R45, RZ ;  /* 0x0000002d2a1a723e */ /* 0x001fe400048060ff */
[----:B-1----:R-:W-:Y:S01]  /*5bfc0*/  IADD3 R2, P6, R25, R6, RZ ;  /* 0x0000000619027210 */ /* 0x002fe20007fde0ff */
[----:B------:R-:W-:Y:S04]  /*5bfd0*/  STL [R1+0x271c], R27 ;  /* 0x00271c1b01007387 */ /* 0x000fe80000100800 */
[----:B------:R-:W-:Y:S01]  /*5bfe0*/  IMAD.X R3, R20, 0x1, R5, P6 ;  /* 0x0000000114037824 */ /* 0x000fe200030e0605 */
[----:B------:R-:W-:Y:S04]  /*5bff0*/  STL [R1+0x2934], R26 ;  /* 0x0029341a01007387 */ /* 0x000fe80000100800 */
[----:B------:R0:W-:Y:S04]  /*5c000*/  STL.64 [R1+0x2370], R2 ;  /* 0x0023700201007387 */ /* 0x0001e80000100a00 */
[----:B------:R-:W4:Y:S04]  /*5c010*/  LDL.LU R59, [R1+0xc70] ;  /* 0x000c7000013b7983 */ /* 0x000f280000300800 */
[----:B------:R-:W4:Y:S01]  /*5c020*/  LDL.LU R46, [R1+0xc74] ;  /* 0x000c7400012e7983 */ /* 0x000f220000300800 */
[----:B0-----:R-:W-:-:S05]  /*5c030*/  F2FP.SATFINITE.E5M2.F32.PACK_AB_MERGE_C R2, R39, R38, RZ ;  /* 0x000000262702723e */ /* 0x001fca00048060ff */
[----:B------:R0:W-:Y:S04]  /*5c040*/  STL [R1+0x2480], R2 ;  /* 0x0024800201007387 */ /* 0x0001e80000100800 */
[----:B------:R-:W4:Y:S04]  /*5c050*/  LDL.LU R45, [R1+0xc78] ;  /* 0x000c7800012d7983 */ /* 0x000f280000300800 */
[----:B------:R-:W4:Y:S01]  /*5c060*/  LDL.LU R42, [R1+0xc7c] ;  /* 0x000c7c00012a7983 */ /* 0x000f220000300800 */
[----:B0-----:R-:W-:-:S03]  /*5c070*/  IADD3 R2, P6, R25, R8, RZ ;  /* 0x0000000819027210 */ /* 0x001fc60007fde0ff */
[----:B------:R-:W4:Y:S04]  /*5c080*/  LDL.LU R38, [R1+0xc60] ;  /* 0x000c600001267983 */ /* 0x000f280000300800 */
[----:B------:R-:W4:Y:S01]  /*5c090*/  LDL.LU R39, [R1+0xc64] ;  /* 0x000c640001277983 */ /* 0x000f220000300800 */
[----:B------:R-:W-:Y:S01]  /*5c0a0*/  IMAD.X R3, R20, 0x1, R7, P6 ;  /* 0x0000000114037824 */ /* 0x000fe200030e0607 */
[----:B---3--:R-:W-:-:S05]  /*5c0b0*/  F2FP.SATFINITE.E5M2.F32.PACK_AB_MERGE_C R21, R21, R60, RZ ;  /* 0x0000003c1515723e */ /* 0x008fca00048060ff */
[----:B------:R-:W-:Y:S04]  /*5c0c0*/  STL [R1+0x2488], R21 ;  /* 0x0024881501007387 */ /* 0x000fe80000100800 */
[----:B------:R0:W-:Y:S01]  /*5c0d0*/  STL.64 [R1+0x2368], R2 ;  /* 0x0023680201007387 */ /* 0x0001e20000100a00 */
[----:B--2---:R-:W-:Y:S02]  /*5c0e0*/  F2FP.SATFINITE.E5M2.F32.PACK_AB_MERGE_C R22, R23, R22, RZ ;  /* 0x000000161716723e */ /* 0x004fe400048060ff */
[----:B0-----:R-:W-:Y:S02]  /*5c0f0*/  IADD3 R2, P6, R25, R10, RZ ;  /* 0x0000000a19027210 */ /* 0x001fe40007fde0ff */
[----:B------:R-:W-:-:S03]  /*5c100*/  F2FP.SATFINITE.E5M2.F32.PACK_AB_MERGE_C R21, R55, R53, RZ ;  /* 0x000000353715723e */ /* 0x000fc600048060ff */
[----:B------:R-:W-:Y:S01]  /*5c110*/  IMAD.X R3, R20, 0x1, R9, P6 ;  /* 0x0000000114037824 */ /* 0x000fe200030e0609 */
[----:B------:R0:W-:Y:S04]  /*5c120*/  STL [R1+0x246c], R22 ;  /* 0x00246c1601007387 */ /* 0x0001e80000100800 */
[----:B------:R1:W-:Y:S04]  /*5c130*/  STL [R1+0x2478], R21 ;  /* 0x0024781501007387 */ /* 0x0003e80000100800 */
[----:B------:R2:W-:Y:S01]  /*5c140*/  STL.64 [R1+0x2360], R2 ;  /* 0x0023600201007387 */ /* 0x0005e20000100a00 */
[----:B0-----:R-:W-:-:S02]  /*5c150*/  F2FP.SATFINITE.E5M2.F32.PACK_AB_MERGE_C R22, R58, R57, RZ ;  /* 0x000000393a16723e */ /* 0x001fc400048060ff */
[----:B-1----:R-:W-:Y:S02]  /*5c160*/  F2FP.SATFINITE.E5M2.F32.PACK_AB_MERGE_C R21, R49, R48, RZ ;  /* 0x000000303115723e */ /* 0x002fe400048060ff */
[----:B--2---:R-:W-:Y:S01]  /*5c170*/  IADD3 R2, P6, R25, R12, RZ ;  /* 0x0000000c19027210 */ /* 0x004fe20007fde0ff */
[----:B------:R-:W-:Y:S04]  /*5c180*/  STL [R1+0x2598], R22 ;  /* 0x0025981601007387 */ /* 0x000fe80000100800 */
[----:B------:R-:W-:Y:S01]  /*5c190*/  IMAD.X R3, R20, 0x1, R11, P6 ;  /* 0x0000000114037824 */ /* 0x000fe200030e060b */
[----:B------:R-:W-:Y:S01]  /*5c1a0*/  STL [R1+0x25a4], R21 ;  /* 0x0025a41501007387 */ /* 0x000fe20000100800 */
[----:B------:R-:W-:-:S03]  /*5c1b0*/  F2FP.SATFINITE.E5M2.F32.PACK_AB_MERGE_C R51, R40, R43, RZ ;  /* 0x0000002b2833723e */ /* 0x000fc600048060ff */
[----:B------:R0:W-:Y:S04]  /*5c1c0*/  STL.64 [R1+0x2358], R2 ;  /* 0x0023580201007387 */ /* 0x0001e80000100a00 */
[----:B------:R-:W-:Y:S01]  /*5c1d0*/  STL [R1+0x2d64], R51 ;  /* 0x002d643301007387 */ /* 0x000fe20000100800 */
[----:B0-----:R-:W-:-:S05]  /*5c1e0*/  F2FP.SATFINITE.E5M2.F32.PACK_AB_MERGE_C R2, R44, R47, RZ ;  /* 0x0000002f2c02723e */ /* 0x001fca00048060ff */
[----:B------:R0:W-:Y:S04]  /*5c1f0*/  STL [R1+0x2570], R2 ;  /* 0x0025700201007387 */ /* 0x0001e80000100800 */
[----:B------:R-:W2:Y:S04]  /*5c200*/  LDL.LU R23, [R1+0xc68] ;  /* 0x000c680001177983 */ /* 0x000ea80000300800 */
[----:B------:R-:W2:Y:S01]  /*5c210*/  LDL.LU R53, [R1+0xc6c] ;  /* 0x000c6c0001357983 */ /* 0x000ea20000300800 */
[----:B0-----:R-:W-:-:S05]  /*5c220*/  IADD3 R2, P6, R25, R14, RZ ;  /* 0x0000000e19027210 */ /* 0x001fca0007fde0ff */
[----:B------:R-:W-:-:S05]  /*5c230*/  IMAD.X R3, R20, 0x1, R13, P6 ;  /* 0x0000000114037824 */ /* 0x000fca00030e060d */
[----:B------:R0:W-:Y:S04]  /*5c240*/  STL.64 [R1+0x2350], R2 ;  /* 0x0023500201007387 */ /* 0x0001e80000100a00 */
[----:B------:R-:W3:Y:S04]  /*5c250*/  LDL.LU R48, [R1+0xc50] ;  /* 0x000c500001307983 */ /* 0x000ee80000300800 */
[----:B------:R-:W3:Y:S01]  /*5c260*/  LDL.LU R49, [R1+0xc54] ;  /* 0x000c540001317983 */ /* 0x000ee20000300800 */
[----:B------:R-:W-:-:S03]  /*5c270*/  IMAD.MOV.U32 R43, RZ, RZ, R41 ;  /* 0x000000ffff2b7224 */ /* 0x000fc600078e0029 */
[----:B------:R-:W3:Y:S04]  /*5c280*/  LDL.LU R47, [R1+0xc58] ;  /* 0x000c5800012f7983 */ /* 0x000ee80000300800 */
[----:B------:R-:W3:Y:S04]  /*5c290*/  LDL.LU R44, [R1+0xc5c] ;  /* 0x000c5c00012c7983 */ /* 0x000ee80000300800 */
[----:B------:R-:W3:Y:S04]  /*5c2a0*/  LDL.LU R40, [R1+0xc40] ;  /* 0x000c400001287983 */ /* 0x000ee80000300800 */
[----:B------:R-:W3:Y:S01]  /*5c2b0*/  LDL.LU R41, [R1+0xc44] ;  /* 0x000c440001297983 */ /* 0x000ee20000300800 */
[----:B0-----:R-:W-:-:S05]  /*5c2c0*/  IADD3 R2, P6, R25, R16, RZ ;  /* 0x0000001019027210 */ /* 0x001fca0007fde0ff */
[----:B------:R-:W-:Y:S01]  /*5c2d0*/  IMAD.X R3, R20, 0x1, R15, P6 ;  /* 0x0000000114037824 */ /* 0x000fe200030e060f */
[----:B----4-:R-:W-:-:S05]  /*5c2e0*/  F2FP.SATFINITE.E5M2.F32.PACK_AB_MERGE_C R58, R46, R59, RZ ;  /* 0x0000003b2e3a723e */ /* 0x010fca00048060ff */
[----:B------:R-:W-:Y:S04]  /*5c2f0*/  STL [R1+0x2d78], R58 ;  /* 0x002d783a01007387 */ /* 0x000fe80000100800 */
[----:B------:R0:W-:Y:S04]  /*5c300*/  STL.64 [R1+0x2348], R2 ;  /* 0x0023480201007387 */ /* 0x0001e80000100a00 */
[----:B------:R-:W4:Y:S01]  /*5c310*/  LDL.LU R61, [R1+0xc48] ;  /* 0x000c4800013d7983 */ /* 0x000f220000300800 */
[----:B0-----:R-:W-:Y:S02]  /*5c320*/  F2FP.SATFINITE.E5M2.F32.PACK_AB_MERGE_C R3, R42, R45, RZ ;  /* 0x0000002d2a03723e */ /* 0x001fe400048060ff */
[----:B------:R-:W-:-:S03]  /*5c330*/  F2FP.SATFINITE.E5M2.F32.PACK_AB_MERGE_C R2, R39, R38, RZ ;  /* 0x000000262702723e */ /* 0x000fc600048060ff */
[----:B------:R0:W-:Y:S04]  /*5c340*/  STL [R1+0x253c], R3 ;  /* 0x00253c0301007387 */ /* 0x0001e80000100800 */
[----:B0-----:R-:W4:Y:S04]  /*5c350*/  LDL.LU R3, [R1+0xc4c] ;  /* 0x000c4c0001037983 */ /* 0x001f280000300800 */
[----:B------:R0:W-:Y:S04]  /*5c360*/  STL [R1+0x2508], R2 ;  /* 0x0025080201007387 */ /* 0x0001e80000100800 */
[----:B------:R-:W4:Y:S04]  /*5c370*/  LDL.LU R54, [R1+0xc30] ;  /* 0x000c300001367983 */ /* 0x000f280000300800 */
[----:B------:R-:W4:Y:S04]  /*5c380*/  LDL.LU R27, [R1+0xc34] ;  /* 0x000c3400011b7983 */ /* 0x000f280000300800 */
[----:B------:R-:W4:Y:S04]  /*5c390*/  LDL.LU R56, [R1+0xc38] ;  /* 0x000c380001387983 */ /* 0x000f280000300800 */
[----:B------:R-:W4:Y:S04]  /*5c3a0*/  LDL.LU R28, [R1+0xc3c] ;  /* 0x000c3c00011c7983 */ /* 0x000f280000300800 */
        /* <DEDUP_REMOVED lines=10> */
[----:B------:R-:W-:-:S02]  /*5c450*/  SHF.R.S32.HI R20, RZ, 0x1f, R24 ;  /* 0x0000001fff147819 */ /* 0x000fc40000011418 */
[----:B------:R-:W-:-:S05]  /*5c460*/  IADD3 R38, P6, R24, R0, RZ ;  /* 0x0000000018267210 */ /* 0x000fca0007fde0ff */
[----:B------:R-:W-:-:S05]  /*5c470*/  IMAD.X R39, R20, 0x1, R18, P6 ;  /* 0x0000000114277824 */ /* 0x000fca00030e0612 */
[----:B------:R0:W-:Y:S04]  /*5c480*/  STL.64 [R1+0x2340], R38 ;  /* 0x0023402601007387 */ /* 0x0001e80000100a00 */
[----:B0-----:R-:W4:Y:S01]  /*5c490*/  LDL.LU.64 R38, [R1+0x2e48] ;  /* 0x002e480001267983 */ /* 0x001f220000300a00 */
[----:B--2---:R-:W-:-:S05]  /*5c4a0*/  F2FP.SATFINITE.E5M2.F32.PACK_AB_MERGE_C R25, R53, R23, RZ ;  /* 0x000000173519723e */ /* 0x004fca00048060ff */
[----:B------:R-:W-:Y:S01]  /*5c4b0*/  STL [R1+0x2510], R25 ;  /* 0x0025101901007387 */ /* 0x000fe20000100800 */
[----:B---3--:R-:W-:Y:S02]  /*5c4c0*/  F2FP.SATFINITE.E5M2.F32.PACK_AB_MERGE_C R23, R49, R48, RZ ;  /* 0x000000303117723e */ /* 0x008fe400048060ff */
[----:B------:R-:W-:-:S03]  /*5c4d0*/  IADD3 R48, P6, R24, R4, RZ ;  /* 0x0000000418307210 */ /* 0x000fc60007fde0ff */
[----:B------:R0:W-:Y:S02]  /*5c4e0*/  STL [R1+0x24ac], R23 ;  /* 0x0024ac1701007387 */ /* 0x0001e40000100800 */
[----:B------:R-:W-:Y:S01]  /*5c4f0*/  IMAD.X R49, R20, 0x1, R17, P6 ;  /* 0x0000000114317824 */ /* 0x000fe200030e0611 */
[----:B0-----:R-:W-:-:S04]  /*5c500*/  F2FP.SATFINITE.E5M2.F32.PACK_AB_MERGE_C R23, R44, R47, RZ ;  /* 0x0000002f2c17723e */ /* 0x001fc800048060ff */
[----:B------:R-:W-:Y:S01]  /*5c510*/  STL.64 [R1+0x2338], R48 ;  /* 0x0023383001007387 */ /* 0x000fe20000100a00 */
[----:B------:R-:W-:-:S03]  /*5c520*/  F2FP.SATFINITE.E5M2.F32.PACK_AB_MERGE_C R25, R41, R40, RZ ;  /* 0x000000282919723e */ /* 0x000fc600048060ff */
[----:B------:R0:W-:Y:S04]  /*5c530*/  STL [R1+0x24b4], R23 ;  /* 0x0024b41701007387 */ /* 0x0001e80000100800 */
[----:B0-----:R-:W2:Y:S04]  /*5c540*/  LDL.LU R23, [R1+0xc08] ;  /* 0x000c080001177983 */ /* 0x001ea80000300800 */
[----:B------:R-:W2:Y:S04]  /*5c550*/  LDL.LU R53, [R1+0xc0c] ;  /* 0x000c0c0001357983 */ /* 0x000ea80000300800 */
[----:B------:R-:W-:Y:S04]  /*5c560*/  STL [R1+0x2494], R25 ;  /* 0x0024941901007387 */ /* 0x000fe80000100800 */
[----:B------:R-:W3:Y:S04]  /*5c570*/  LDL.LU R48, [R1+0xbf0] ;  /* 0x000bf00001307983 */ /* 0x000ee80000300800 */
[----:B------:R-:W3:Y:S04]  /*5c580*/  LDL.LU R49, [R1+0xbf4] ;  /* 0x000bf40001317983 */ /* 0x000ee80000300800 */
[----:B------:R-:W3:Y:S04]  /*5c590*/  LDL.LU R47, [R1+0xbf8] ;  /* 0x000bf800012f7983 */ /* 0x000ee80000300800 */
[----:B------:R-:W3:Y:S01]  /*5c5a0*/  LDL.LU R44, [R1+0xbfc] ;  /* 0x000bfc00012c7983 */ /* 0x000ee20000300800 */
[----:B------:R-:W-:-:S05]  /*5c5b0*/  IADD3 R40, P6, R24, R6, RZ ;  /* 0x0000000618287210 */ /* 0x000fca0007fde0ff */
[----:B------:R-:W-:Y:S01]  /*5c5c0*/  IMAD.X R41, R20, 0x1, R5, P6 ;  /* 0x0000000114297824 */ /* 0x000fe200030e0605 */
[----:B------:R-:W-:-:S04]  /*5c5d0*/  IADD3 R26, P6, R24, R8, RZ ;  /* 0x00000008181a7210 */ /* 0x000fc80007fde0ff */
[----:B------:R0:W-:Y:S04]  /*5c5e0*/  STL.64 [R1+0x2330], R40 ;  /* 0x0023302801007387 */ /* 0x0001e80000100a00 */
[----:B0-----:R-:W3:Y:S01]  /*5c5f0*/  LDL.LU.64 R40, [R1+0x2e40] ;  /* 0x002e400001287983 */ /* 0x001ee20000300a00 */
[----:B----4-:R-:W-:Y:S02]  /*5c600*/  F2FP.SATFINITE.E5M2.F32.PACK_AB_MERGE_C R3, R3, R61, RZ ;  /* 0x0000003d0303723e */ /* 0x010fe400048060ff */
[----:B------:R-:W-:Y:S01]  /*5c610*/  F2FP.SATFINITE.E5M2.F32.PACK_AB_MERGE_C R52, R27, R54, RZ ;  /* 0x000000361b34723e */ /* 0x000fe200048060ff */
[----:B------:R-:W-:-:S04]  /*5c620*/  IMAD.X R27, R20, 0x1, R7, P6 ;  /* 0x00000001141b7824 */ /* 0x000fc800030e0607 */
[----:B------:R-:W-:Y:S04]  /*5c630*/  STL [R1+0x2dac], R52 ;  /* 0x002dac3401007387 */ /* 0x000fe80000100800 */
[----:B------:R0:W-:Y:S04]  /*5c640*/  STL [R1+0x249c], R3 ;  /* 0x00249c0301007387 */ /* 0x0001e80000100800 */
[----:B------:R1:W-:Y:S01]  /*5c650*/  STL.64 [R1+0x2328], R26 ;  /* 0x0023281a01007387 */ /* 0x0003e20000100a00 */
[----:B------:R-:W-:Y:S02]  /*5c660*/  F2FP.SATFINITE.E5M2.F32.PACK_AB_MERGE_C R25, R60, R2, RZ ;  /* 0x000000023c19723e */ /* 0x000fe400048060ff */
[----:B------:R-:W-:-:S05]  /*5c670*/  IADD3 R2, P6, R24, R10, RZ ;  /* 0x0000000a18027210 */ /* 0x000fca0007fde0ff */
[----:B0-----:R-:W-:Y:S01]  /*5c680*/  IMAD.X R3, R20, 0x1, R9, P6 ;  /* 0x0000000114037824 */ /* 0x001fe200030e0609 */
[----:B-1----:R-:W-:-:S05]  /*5c690*/  F2FP.SATFINITE.E5M2.F32.PACK_AB_MERGE_C R26, R28, R56, RZ ;  /* 0x000000381c1a723e */ /* 0x002fca00048060ff */
[----:B------:R-:W-:Y:S04]  /*5c6a0*/  STL [R1+0x2484], R26 ;  /* 0x0024841a01007387 */ /* 0x000fe80000100800 */
[----:B------:R-:W-:Y:S04]  /*5c6b0*/  STL [R1+0x2708], R25 ;  /* 0x0027081901007387 */ /* 0x000fe80000100800 */
[----:B------:R0:W-:Y:S01]  /*5c6c0*/  STL.64 [R1+0x2320], R2 ;  /* 0x0023200201007387 */ /* 0x0001e20000100a00 */
[----:B------:R-:W-:Y:S02]  /*5c6d0*/  F2FP.SATFINITE.E5M2.F32.PACK_AB_MERGE_C R22, R22, R21, RZ ;  /* 0x000000151616723e */ /* 0x000fe400048060ff */
[----:B------:R-:W-:-:S02]  /*5c6e0*/  F2FP.SATFINITE.E5M2.F32.PACK_AB_MERGE_C R21, R57, R55, RZ ;  /* 0x000000373915723e */ /* 0x000fc400048060ff */
[----:B0-----:R-:W-:Y:S01]  /*5c6f0*/  IADD3 R2, P6, R24, R12, RZ ;  /* 0x0000000c18027210 */ /* 0x001fe20007fde0ff */
[----:B------:R-:W-:Y:S04]  /*5c700*/  STL [R1+0x2714], R22 ;  /* 0x0027141601007387 */ /* 0x000fe80000100800 */
[----:B------:R-:W-:Y:S01]  /*5c710*/  IMAD.X R3, R20, 0x1, R11, P6 ;  /* 0x0000000114037824 */ /* 0x000fe200030e060b */
[----:B------:R-:W-:Y:S04]  /*5c720*/  STL [R1+0x28b0], R21 ;  /* 0x0028b01501007387 */ /* 0x000fe80000100800 */
[----:B------:R0:W-:Y:S04]  /*5c730*/  STL.64 [R1+0x2318], R2 ;  /* 0x0023180201007387 */ /* 0x0001e80000100a00 */
[----:B------:R-:W4:Y:S01]  /*5c740*/  LDL.LU R55, [R1+0xbe0] ;  /* 0x000be00001377983 */ /* 0x000f220000300800 */
[----:B0-----:R-:W-:-:S02]  /*5c750*/  F2FP.SATFINITE.E5M2.F32.PACK_AB_MERGE_C R3, R46, R59, RZ ;  /* 0x0000003b2e03723e */ /* 0x001fc400048060ff */
[----:B------:R-:W-:-:S03]  /*5c760*/  F2FP.SATFINITE.E5M2.F32.PACK_AB_MERGE_C R2, R42, R45, RZ ;  /* 0x0000002d2a02723e */ /* 0x000fc600048060ff */
[----:B------:R-:W-:Y:S04]  /*5c770*/  STL [R1+0x28c4], R3 ;  /* 0x0028c40301007387 */ /* 0x000fe80000100800 */
[----:B------:R-:W4:Y:S04]  /*5c780*/  LDL.LU R57, [R1+0xbe4] ;  /* 0x000be40001397983 */ /* 0x000f280000300800 */
[----:B------:R0:W-:Y:S04]  /*5c790*/  STL [R1+0x2838], R2 ;  /* 0x0028380201007387 */ /* 0x0001e80000100800 */
[----:B------:R-:W4:Y:S04]  /*5c7a0*/  LDL.LU R59, [R1+0xbe8] ;  /* 0x000be800013b7983 */ /* 0x000f280000300800 */
[----:B------:R-:W4:Y:S01]  /*5c7b0*/  LDL.LU R46, [R1+0xbec] ;  /* 0x000bec00012e7983 */ /* 0x000f220000300800 */
[----:B0-----:R-:W-:-:S03]  /*5c7c0*/  IADD3 R2, P6, R24, R14, RZ ;  /* 0x0000000e18027210 */ /* 0x001fc60007fde0ff */
[----:B------:R-:W4:Y:S02]  /*5c7d0*/  LDL.LU R45, [R1+0xbd0] ;  /* 0x000bd000012d7983 */ /* 0x000f240000300800 */
[----:B------:R-:W-:Y:S02]  /*5c7e0*/  IMAD.X R3, R20, 0x1, R13, P6 ;  /* 0x0000000114037824 */ /* 0x000fe400030e060d */
[----:B------:R-:W4:Y:S04]  /*5c7f0*/  LDL.LU R42, [R1+0xbd4] ;  /* 0x000bd400012a7983 */ /* 0x000f280000300800 */
[----:B------:R0:W-:Y:S02]  /*5c800*/  STL.64 [R1+0x2310], R2 ;  /* 0x0023100201007387 */ /* 0x0001e40000100a00 */
[----:B0-----:R-:W-:-:S05]  /*5c810*/  IADD3 R2, P6, R24, R16, RZ ;  /* 0x0000001018027210 */ /* 0x001fca0007fde0ff */
[----:B------:R-:W-:-:S05]  /*5c820*/  IMAD.X R3, R20, 0x1, R15, P6 ;  /* 0x0000000114037824 */ /* 0x000fca00030e060f */
[----:B------:R3:W-:Y:S01]  /*5c830*/  STL.64 [R1+0x2308], R2 ;  /* 0x0023080201007387 */ /* 0x0007e20000100a00 */
[----:B--2---:R-:W-:-:S05]  /*5c840*/  F2FP.SATFINITE.E5M2.F32.PACK_AB_MERGE_C R20, R53, R23, RZ ;  /* 0x000000173514723e */ /* 0x004fca00048060ff */
[----:B------:R-:W-:Y:S04]  /*5c850*/  STL [R1+0x2834], R20 ;  /* 0x0028341401007387 */ /* 0x000fe80000100800 */
[----:B------:R-:W2:Y:S01]  /*5c860*/  LDL.LU R51, [R1+0xbd8] ;  /* 0x000bd80001337983 */ /* 0x000ea20000300800 */
[----:B---3--:R-:W-:-:S05]  /*5c870*/  F2FP.SATFINITE.E5M2.F32.PACK_AB_MERGE_C R3, R49, R48, RZ ;  /* 0x000000303103723e */ /* 0x008fca00048060ff */
[----:B------:R0:W-:Y:S04]  /*5c880*/  STL [R1+0x27f8], R3 ;  /* 0x0027f80301007387 */ /* 0x0001e80000100800 */
[----:B------:R-:W2:Y:S01]  /*5c890*/  LDL.LU R26, [R1+0xbdc] ;  /* 0x000bdc00011a7983 */ /* 0x000ea20000300800 */
[----:B------:R-:W-:-:S05]  /*5c8a0*/  F2FP.SATFINITE.E5M2.F32.PACK_AB_MERGE_C R2, R44, R47, RZ ;  /* 0x0000002f2c02723e */ /* 0x000fca00048060ff */
[----:B------:R1:W-:Y:S04]  /*5c8b0*/  STL [R1+0x280c], R2 ;  /* 0x00280c0201007387 */ /* 0x0003e80000100800 */
[----:B------:R-:W3:Y:S04]  /*5c8c0*/  LDL.LU R61, [R1+0xbc0] ;  /* 0x000bc000013d7983 */ /* 0x000ee80000300800 */
[----:B0-----:R-:W3:Y:S04]  /*5c8d0*/  LDL.LU R3, [R1+0xbc4] ;  /* 0x000bc40001037983 */ /* 0x001ee80000300800 */
[----:B------:R-:W3:Y:S04]  /*5c8e0*/  LDL.LU R54, [R1+0xbc8] ;  /* 0x000bc80001367983 */ /* 0x000ee80000300800 */
[----:B------:R-:W3:Y:S04]  /*5c8f0*/  LDL.LU R27, [R1+0xbcc] ;  /* 0x000bcc00011b7983 */ /* 0x000ee80000300800 */
[----:B------:R-:W3:Y:S04]  /*5c900*/  LDL.LU R56, [R1+0x260] ;  /* 0x0002600001387983 */ /* 0x000ee80000300800 */
[----:B------:R-:W3:Y:S04]  /*5c910*/  LDL.LU R28, [R1+0x264] ;  /* 0x00026400011c7983 */ /* 0x000ee80000300800 */
[----:B-1----:R-:W3:Y:S04]  /*5c920*/  LDL.LU R2, [R1+0x268] ;  /* 0x0002680001027983 */ /* 0x002ee80000300800 */
[----:B------:R-:W3:Y:S04]  /*5c930*/  LDL.LU R60, [R1+0x26c] ;  /* 0x00026c00013c7983 */ /* 0x000ee80000300800 */
[----:B------:R-:W3:Y:S04]  /*5c940*/  LDL.LU R21, [R1+0xba0] ;  /* 0x000ba00001157983 */ /* 0x000ee80000300800 */
[----:B------:R-:W3:Y:S04]  /*5c950*/  LDL.LU R22, [R1+0xba4] ;  /* 0x000ba40001167983 */ /* 0x000ee80000300800 */
[----:B------:R-:W3:Y:S04]  /*5c960*/  LDL.LU R48, [R1+0xba8] ;  /* 0x000ba80001307983 */ /* 0x000ee80000300800 */
[----:B------:R-:W3:Y:S04]  /*5c970*/  LDL.LU R49, [R1+0xbac] ;  /* 0x000bac0001317983 */ /* 0x000ee80000300800 */
[----:B------:R-:W3:Y:S04]  /*5c980*/  LDL.LU R47, [R1+0xb90] ;  /* 0x000b9000012f7983 */ /* 0x000ee80000300800 */
[----:B------:R-:W3:Y:S01]  /*5c990*/  LDL.LU R44, [R1+0xb94] ;  /* 0x000b9400012c7983 */ /* 0x000ee20000300800 */
[----:B------:R-:W-:-:S02]  /*5c9a0*/  SHF.R.S32.HI R20, RZ, 0x1f, R19 ;  /* 0x0000001fff147819 */ /* 0x000fc40000011413 */
[----:B------:R-:W-:-:S05]  /*5c9b0*/  IADD3 R24, P6, R19, R0, RZ ;  /* 0x0000000013187210 */ /* 0x000fca0007fde0ff */
[----:B------:R-:W-:-:S05]  /*5c9c0*/  IMAD.X R25, R20, 0x1, R18, P6 ;  /* 0x0000000114197824 */ /* 0x000fca00030e0612 */
[----:B------:R4:W-:Y:S04]  /*5c9d0*/  STL.64 [R1+0x2300], R24 ;  /* 0x0023001801007387 */ /* 0x0009e80000100a00 */
[----:B------:R-:W3:Y:S01]  /*5c9e0*/  LDL.LU R23, [R1+0xb98] ;  /* 0x000b980001177983 */ /* 0x000ee20000300800 */
[----:B----4-:R-:W-:-:S05]  /*5c9f0*/  F2FP.SATFINITE.E5M2.F32.PACK_AB_MERGE_C R25, R57, R55, RZ ;  /* 0x000000373919723e */ /* 0x010fca00048060ff */
[----:B------:R-:W-:Y:S04]  /*5ca00*/  STL [R1+0x279c], R25 ;  /* 0x00279c1901007387 */ /* 0x000fe80000100800 */
[----:B------:R-:W4:Y:S01]  /*5ca10*/  LDL.LU R53, [R1+0xb9c] ;  /* 0x000b9c0001357983 */ /* 0x000f220000300800 */
[----:B------:R-:W-:-:S05]  /*5ca20*/  F2FP.SATFINITE.E5M2.F32.PACK_AB_MERGE_C R24, R46, R59, RZ ;  /* 0x0000003b2e18723e */ /* 0x000fca00048060ff */
[----:B------:R0:W-:Y:S02]  /*5ca30*/  STL [R1+0x27b8], R24 ;  /* 0x0027b81801007387 */ /* 0x0001e40000100800 */
[----:B0-----:R-:W-:-:S05]  /*5ca40*/  IADD3 R24, P6, R19, R4, RZ ;  /* 0x0000000413187210 */ /* 0x001fca0007fde0ff */
[----:B------:R-:W-:-:S05]  /*5ca50*/  IMAD.X R25, R20, 0x1, R17, P6 ;  /* 0x0000000114197824 */ /* 0x000fca00030e0611 */
[----:B------:R0:W-:Y:S04]  /*5ca60*/  STL.64 [R1+0x22f8], R24 ;  /* 0x0022f81801007387 */ /* 0x0001e80000100a00 */
[----:B------:R-:W4:Y:S01]  /*5ca70*/  LDL.LU R55, [R1+0xb80] ;  /* 0x000b800001377983 */ /* 0x000f220000300800 */
[----:B0-----:R-:W-:Y:S01]  /*5ca80*/  F2FP.SATFINITE.E5M2.F32.PACK_AB_MERGE_C R24, R42, R45, RZ ;  /* 0x0000002d2a18723e */ /* 0x001fe200048060ff */
[----:B------:R-:W-:-:S04]  /*5ca90*/  IMAD.MOV.U32 R45, RZ, RZ, R43 ;  /* 0x000000ffff2d7224 */ /* 0x000fc800078e002b */
[----:B------:R0:W-:Y:S04]  /*5caa0*/  STL [R1+0x2468], R24 ;  /* 0x0024681801007387 */ /* 0x0001e80000100800 */
[----:B------:R-:W4:Y:S04]  /*5cab0*/  LDL.LU R57, [R1+0xb84] ;  /* 0x000b840001397983 */ /* 0x000f280000300800 */
[----:B------:R-:W4:Y:S01]  /*5cac0*/  LDL.LU R59, [R1+0xb88] ;  /* 0x000b8800013b7983 */ /* 0x000f220000300800 */
[----:B0-----:R-:W-:-:S03]  /*5cad0*/  IADD3 R24, P6, R19, R6, RZ ;  /* 0x0000000613187210 */ /* 0x001fc60007fde0ff */
[----:B------:R-:W4:Y:S04]  /*5cae0*/  LDL.LU R46, [R1+0xb8c] ;  /* 0x000b8c00012e7983 */ /* 0x000f280000300800 */
[----:B------:R-:W4:Y:S04]  /*5caf0*/  LDL.LU R42, [R1+0xb70] ;  /* 0x000b7000012a7983 */ /* 0x000f280000300800 */
[----:B------:R-:W4:Y:S01]  /*5cb00*/  LDL.LU R43, [R1+0xb74] ;  /* 0x000b7400012b7983 */ /* 0x000f220000300800 */
[----:B------:R-:W-:Y:S01]  /*5cb10*/  IMAD.X R25, R20, 0x1, R5, P6 ;  /* 0x0000000114197824 */ /* 0x000fe200030e0605 */
[----:B--2---:R-:W-:-:S05]  /*5cb20*/  F2FP.SATFINITE.E5M2.F32.PACK_AB_MERGE_C R26, R26, R51, RZ ;  /* 0x000000331a1a723e */ /* 0x004fca00048060ff */
[----:B------:R3:W-:Y:S04]  /*5cb30*/  STL [R1+0x2778], R26 ;  /* 0x0027781a01007387 */ /* 0x0007e80000100800 */
[----:B------:R0:W-:Y:S01]  /*5cb40*/  STL.64 [R1+0x22f0], R24 ;  /* 0x0022f01801007387 */ /* 0x0001e20000100a00 */
[----:B---3--:R-:W-:Y:S02]  /*5cb50*/  F2FP.SATFINITE.E5M2.F32.PACK_AB_MERGE_C R26, R3, R61, RZ ;  /* 0x0000003d031a723e */ /* 0x008fe400048060ff */
[----:B0-----:R-:W-:Y:S02]  /*5cb60*/  IADD3 R24, P6, R19, R8, RZ ;  /* 0x0000000813187210 */ /* 0x001fe40007fde0ff */
[----:B------:R-:W-:-:S03]  /*5cb70*/  F2FP.SATFINITE.E5M2.F32.PACK_AB_MERGE_C R3, R27, R54, RZ ;  /* 0x000000361b03723e */ /* 0x000fc600048060ff */
[----:B------:R-:W-:Y:S01]  /*5cb80*/  IMAD.X R25, R20, 0x1, R7, P6 ;  /* 0x0000000114197824 */ /* 0x000fe200030e0607 */
[----:B------:R-:W-:Y:S04]  /*5cb90*/  STL [R1+0x245c], R26 ;  /* 0x00245c1a01007387 */ /* 0x000fe80000100800 */
[----:B------:R-:W-:Y:S04]  /*5cba0*/  STL [R1+0x2458], R3 ;  /* 0x0024580301007387 */ /* 0x000fe80000100800 */
[----:B------:R0:W-:Y:S02]  /*5cbb0*/  STL.64 [R1+0x22e8], R24 ;  /* 0x0022e81801007387 */ /* 0x0001e40000100a00 */
[----:B0-----:R-:W-:-:S02]  /*5cbc0*/  F2FP.SATFINITE.E5M2.F32.PACK_AB_MERGE_C R24, R60, R2, RZ ;  /* 0x000000023c18723e */ /* 0x001fc400048060ff */
[----:B------:R-:W-:Y:S02]  /*5cbd0*/  IADD3 R2, P6, R19, R10, RZ ;  /* 0x0000000a13027210 */ /* 0x000fe40007fde0ff */
[----:B------:R-:W-:-:S03]  /*5cbe0*/  F2FP.SATFINITE.E5M2.F32.PACK_AB_MERGE_C R25, R28, R56, RZ ;  /* 0x000000381c19723e */ /* 0x000fc600048060ff */
[----:B------:R-:W-:Y:S02]  /*5cbf0*/  IMAD.X R3, R20, 0x1, R9, P6 ;  /* 0x0000000114037824 */ /* 0x000fe400030e0609 */
[----:B------:R-:W-:Y:S04]  /*5cc00*/  STL [R1+0x2450], R25 ;  /* 0x0024501901007387 */ /* 0x000fe80000100800 */
[----:B------:R-:W-:Y:S04]  /*5cc10*/  STL [R1+0x2454], R24 ;  /* 0x0024541801007387 */ /* 0x000fe80000100800 */
[----:B------:R0:W-:Y:S01]  /*5cc20*/  STL.64 [R1+0x22e0], R2 ;  /* 0x0022e00201007387 */ /* 0x0001e20000100a00 */
[----:B------:R-:W-:-:S02]  /*5cc30*/  F2FP.SATFINITE.E5M2.F32.PACK_AB_MERGE_C R22, R22, R21, RZ ;  /* 0x000000151616723e */ /* 0x000fc400048060ff */
[----:B------:R-:W-:Y:S02]  /*5cc40*/  F2FP.SATFINITE.E5M2.F32.PACK_AB_MERGE_C R21, R49, R48, RZ ;  /* 0x000000303115723e */ /* 0x000fe400048060ff */
[----:B0-----:R-:W-:Y:S01]  /*5cc50*/  IADD3 R2, P6, R19, R12, RZ ;  /* 0x0000000c13027210 */ /* 0x001fe20007fde0ff */
[----:B------:R-:W-:Y:S04]  /*5cc60*/  STL [R1+0x2580], R22 ;  /* 0x0025801601007387 */ /* 0x000fe80000100800 */
[----:B------:R-:W-:Y:S01]  /*5cc70*/  IMAD.X R3, R20, 0x1, R11, P6 ;  /* 0x0000000114037824 */ /* 0x000fe200030e060b */
[----:B------:R-:W-:Y:S04]  /*5cc80*/  STL [R1+0x2594], R21 ;  /* 0x0025941501007387 */ /* 0x000fe80000100800 */
[----:B------:R0:W-:Y:S04]  /*5cc90*/  STL.64 [R1+0x22d8], R2 ;  /* 0x0022d80201007387 */ /* 0x0001e80000100a00 */
[----:B------:R-:W2:Y:S04]  /*5cca0*/  LDL.LU R48, [R1+0xb78] ;  /* 0x000b780001307983 */ /* 0x000ea80000300800 */
[----:B------:R-:W2:Y:S01]  /*5ccb0*/  LDL.LU R49, [R1+0xb7c] ;  /* 0x000b7c0001317983 */ /* 0x000ea20000300800 */
[----:B0-----:R-:W-:-:S05]  /*5ccc0*/  F2FP.SATFINITE.E5M2.F32.PACK_AB_MERGE_C R2, R44, R47, RZ ;  /* 0x0000002f2c02723e */ /* 0x001fca00048060ff */
[----:B------:R0:W-:Y:S04]  /*5ccd0*/  STL [R1+0x2560], R2 ;  /* 0x0025600201007387 */ /* 0x0001e80000100800 */
[----:B------:R-:W3:Y:S04]  /*5cce0*/  LDL.LU R47, [R1+0xb60] ;  /* 0x000b6000012f7983 */ /* 0x000ee80000300800 */
[----:B------:R-:W3:Y:S01]  /*5ccf0*/  LDL.LU R44, [R1+0xb64] ;  /* 0x000b6400012c7983 */ /* 0x000ee20000300800 */
[----:B0-----:R-:W-:-:S05]  /*5cd00*/  IADD3 R2, P6, R19, R14, RZ ;  /* 0x0000000e13027210 */ /* 0x001fca0007fde0ff */
[----:B------:R-:W-:Y:S01]  /*5cd10*/  IMAD.X R3, R20, 0x1, R13, P6 ;  /* 0x0000000114037824 */ /* 0x000fe200030e060d */
[----:B----4-:R-:W-:-:S05]  /*5cd20*/  F2FP.SATFINITE.E5M2.F32.PACK_AB_MERGE_C R21, R53, R23, RZ ;  /* 0x000000173515723e */ /* 0x010fca00048060ff */
[----:B------:R-:W-:Y:S04]  /*5cd30*/  STL [R1+0x2564], R21 ;  /* 0x0025641501007387 */ /* 0x000fe80000100800 */
[----:B------:R0:W-:Y:S04]  /*5cd40*/  STL.64 [R1+0x22d0], R2 ;  /* 0x0022d00201007387 */ /* 0x0001e80000100a00 */
[----:B------:R-:W4:Y:S04]  /*5cd50*/  LDL.LU R23, [R1+0xb68] ;  /* 0x000b680001177983 */ /* 0x000f280000300800 */
[----:B------:R-:W4:Y:S01]  /*5cd60*/  LDL.LU R53, [R1+0xb6c] ;  /* 0x000b6c0001357983 */ /* 0x000f220000300800 */
[----:B0-----:R-:W-:-:S05]  /*5cd70*/  IADD3 R2, P6, R19, R16, RZ ;  /* 0x0000001013027210 */ /* 0x001fca0007fde0ff */
[----:B------:R-:W-:-:S05]  /*5cd80*/  IMAD.X R3, R20, 0x1, R15, P6 ;  /* 0x0000000114037824 */ /* 0x000fca00030e060f */
[----:B------:R0:W-:Y:S01]  /*5cd90*/  STL.64 [R1+0x22c8], R2 ;  /* 0x0022c80201007387 */ /* 0x0001e20000100a00 */
[----:B------:R-:W-:-:S05]  /*5cda0*/  F2FP.SATFINITE.E5M2.F32.PACK_AB_MERGE_C R19, R57, R55, RZ ;  /* 0x000000373913723e */ /* 0x000fca00048060ff */
        /* <DEDUP_REMOVED lines=10> */
[----:B0-----:R-:W-:-:S03]  /*5ce50*/  IADD3 R2, P6, R29, R0, RZ ;  /* 0x000000001d027210 */ /* 0x001fc60007fde0ff */
[----:B------:R-:W4:Y:S02]  /*5ce60*/  LDL.LU R51, [R1+0xb40] ;  /* 0x000b400001337983 */ /* 0x000f240000300800 */
[----:B------:R-:W-:-:S05]  /*5ce70*/  IMAD.X R3, R19, 0x1, R18, P6 ;  /* 0x0000000113037824 */ /* 0x000fca00030e0612 */
        /* <DEDUP_REMOVED lines=10> */
[----:B--2---:R-:W-:-:S05]  /*5cf20*/  F2FP.SATFINITE.E5M2.F32.PACK_AB_MERGE_C R3, R49, R48, RZ ;  /* 0x000000303103723e */ /* 0x004fca00048060ff */
[----:B------:R-:W-:Y:S04]  /*5cf30*/  STL [R1+0x2d38], R3 ;  /* 0x002d380301007387 */ /* 0x000fe80000100800 */
[----:B------:R-:W2:Y:S04]  /*5cf40*/  LDL.LU R48, [R1+0xb28] ;  /* 0x000b280001307983 */ /* 0x000ea80000300800 */
[----:B------:R-:W2:Y:S01]  /*5cf50*/  LDL.LU R49, [R1+0xb2c] ;  /* 0x000b2c0001317983 */ /* 0x000ea20000300800 */
[----:B---3--:R-:W-:-:S05]  /*5cf60*/  F2FP.SATFINITE.E5M2.F32.PACK_AB_MERGE_C R2, R44, R47, RZ ;  /* 0x0000002f2c02723e */ /* 0x008fca00048060ff */
[----:B------:R0:W-:Y:S04]  /*5cf70*/  STL [R1+0x248c], R2 ;  /* 0x00248c0201007387 */ /* 0x0001e80000100800 */
[----:B------:R-:W3:Y:S04]  /*5cf80*/  LDL.LU R47, [R1+0xb10] ;  /* 0x000b1000012f7983 */ /* 0x000ee80000300800 */
[----:B------:R-:W3:Y:S01]  /*5cf90*/  LDL.LU R44, [R1+0xb14] ;  /* 0x000b1400012c7983 */ /* 0x000ee20000300800 */
[----:B0-----:R-:W-:-:S05]  /*5cfa0*/  IADD3 R2, P6, R29, R4, RZ ;  /* 0x000000041d027210 */ /* 0x001fca0007fde0ff */
[----:B------:R-:W-:-:S05]  /*5cfb0*/  IMAD.X R3, R19, 0x1, R17, P6 ;  /* 0x0000000113037824 */ /* 0x000fca00030e0611 */
[----:B------:R0:W-:Y:S04]  /*5cfc0*/  STL.64 [R1+0x22b8], R2 ;  /* 0x0022b80201007387 */ /* 0x0001e80000100a00 */
[----:B0-----:R-:W3:Y:S01]  /*5cfd0*/  LDL.LU R2, [R1+0xb18] ;  /* 0x000b180001027983 */ /* 0x001ee20000300800 */
[----:B----4-:R-:W-:-:S05]  /*5cfe0*/  F2FP.SATFINITE.E5M2.F32.PACK_AB_MERGE_C R3, R53, R23, RZ ;  /* 0x000000173503723e */ /* 0x010fca00048060ff */
[----:B------:R-:W-:Y:S04]  /*5cff0*/  STL [R1+0x25c8], R3 ;  /* 0x0025c80301007387 */ /* 0x000fe80000100800 */
[----:B------:R-:W4:Y:S04]  /*5d000*/  LDL.LU R60, [R1+0xb1c] ;  /* 0x000b1c00013c7983 */ /* 0x000f280000300800 */
[----:B------:R-:W4:Y:S04]  /*5d010*/  LDL.LU R21, [R1+0xb00] ;  /* 0x000b000001157983 */ /* 0x000f280000300800 */
[----:B------:R-:W4:Y:S04]  /*5d020*/  LDL.LU R22, [R1+0xb04] ;  /* 0x000b040001167983 */ /* 0x000f280000300800 */
[----:B------:R-:W4:Y:S04]  /*5d030*/  LDL.LU R23, [R1+0xb08] ;  /* 0x000b080001177983 */ /* 0x000f280000300800 */
[----:B------:R-:W4:Y:S01]  /*5d040*/  LDL.LU R53, [R1+0xb0c] ;  /* 0x000b0c0001357983 */ /* 0x000f220000300800 */
[----:B------:R-:W-:-:S02]  /*5d050*/  F2FP.SATFINITE.E5M2.F32.PACK_AB_MERGE_C R61, R43, R42, RZ ;  /* 0x0000002a2b3d723e */ /* 0x000fc400048060ff */
[----:B------:R-:W-:-:S05]  /*5d060*/  IADD3 R42, P6, R29, R6, RZ ;  /* 0x000000061d2a7210 */ /* 0x000fca0007fde0ff */
[----:B------:R-:W-:Y:S01]  /*5d070*/  IMAD.X R43, R19, 0x1, R5, P6 ;  /* 0x00000001132b7824 */ /* 0x000fe200030e0605 */
[----:B------:R-:W-:Y:S01]  /*5d080*/  IADD3 R24, P6, R29, R8, RZ ;  /* 0x000000081d187210 */ /* 0x000fe20007fde0ff */
[----:B------:R-:W-:Y:S01]  /*5d090*/  STL [R1+0x2da0], R61 ;  /* 0x002da03d01007387 */ /* 0x000fe20000100800 */
[----:B------:R-:W-:-:S03]  /*5d0a0*/  F2FP.SATFINITE.E5M2.F32.PACK_AB_MERGE_C R20, R25, R58, RZ ;  /* 0x0000003a1914723e */ /* 0x000fc600048060ff */
[----:B------:R-:W-:Y:S01]  /*5d0b0*/  IMAD.X R25, R19, 0x1, R7, P6 ;  /* 0x0000000113197824 */ /* 0x000fe200030e0607 */
[----:B------:R0:W-:Y:S04]  /*5d0c0*/  STL.64 [R1+0xe48], R42 ;  /* 0x000e482a01007387 */ /* 0x0001e80000100a00 */
[----:B0-----:R-:W4:Y:S01]  /*5d0d0*/  LDL.LU.64 R42, [R1+0x2e38] ;  /* 0x002e3800012a7983 */ /* 0x001f220000300a00 */
[----:B------:R-:W-:-:S03]  /*5d0e0*/  F2FP.SATFINITE.E5M2.F32.PACK_AB_MERGE_C R3, R26, R51, RZ ;  /* 0x000000331a03723e */ /* 0x000fc600048060ff */
[----:B------:R0:W-:Y:S04]  /*5d0f0*/  STL [R1+0x2474], R20 ;  /* 0x0024741401007387 */ /* 0x0001e80000100800 */
[----:B------:R1:W-:Y:S04]  /*5d100*/  STL [R1+0x2460], R3 ;  /* 0x0024600301007387 */ /* 0x0003e80000100800 */
[----:B------:R1:W-:Y:S01]  /*5d110*/  STL.64 [R1+0xe38], R24 ;  /* 0x000e381801007387 */ /* 0x0003e20000100a00 */
[----:B0-----:R-:W-:Y:S02]  /*5d120*/  F2FP.SATFINITE.E5M2.F32.PACK_AB_MERGE_C R20, R27, R54, RZ ;  /* 0x000000361b14723e */ /* 0x001fe400048060ff */
[----:B-1----:R-:W-:-:S02]  /*5d130*/  F2FP.SATFINITE.E5M2.F32.PACK_AB_MERGE_C R3, R28, R56, RZ ;  /* 0x000000381c03723e */ /* 0x002fc400048060ff */
[----:B------:R-:W-:Y:S01]  /*5d140*/  IADD3 R24, P6, R29, R10, RZ ;  /* 0x0000000a1d187210 */ /* 0x000fe20007fde0ff */
[----:B------:R0:W-:Y:S04]  /*5d150*/  STL [R1+0x2464], R20 ;  /* 0x0024641401007387 */ /* 0x0001e80000100800 */
[----:B------:R-:W-:Y:S01]  /*5d160*/  IMAD.X R25, R19, 0x1, R9, P6 ;  /* 0x0000000113197824 */ /* 0x000fe200030e0609 */
[----:B------:R1:W-:Y:S04]  /*5d170*/  STL [R1+0x26dc], R3 ;  /* 0x0026dc0301007387 */ /* 0x0003e80000100800 */
[----:B------:R1:W-:Y:S01]  /*5d180*/  STL.64 [R1+0xe40], R24 ;  /* 0x000e401801007387 */ /* 0x0003e20000100a00 */
[----:B0-----:R-:W-:-:S02]  /*5d190*/  F2FP.SATFINITE.E5M2.F32.PACK_AB_MERGE_C R20, R57, R55, RZ ;  /* 0x000000373914723e */ /* 0x001fc400048060ff */
[----:B-1----:R-:W-:-:S03]  /*5d1a0*/  F2FP.SATFINITE.E5M2.F32.PACK_AB_MERGE_C R3, R46, R59, RZ ;  /* 0x0000003b2e03723e */ /* 0x002fc600048060ff */
[----:B------:R-:W-:Y:S01]  /*5d1b0*/  STL [R1+0x26e8], R20 ;  /* 0x0026e81401007387 */ /* 0x000fe20000100800 */
[----:B------:R-:W-:-:S03]  /*5d1c0*/  IADD3 R24, P6, R29, R12, RZ ;  /* 0x0000000c1d187210 */ /* 0x000fc60007fde0ff */
[----:B------:R-:W-:Y:S02]  /*5d1d0*/  STL [R1+0x286c], R3 ;  /* 0x00286c0301007387 */ /* 0x000fe40000100800 */
[----:B------:R-:W-:Y:S02]  /*5d1e0*/  IMAD.X R25, R19, 0x1, R11, P6 ;  /* 0x0000000113197824 */ /* 0x000fe400030e060b */
[----:B------:R-:W4:Y:S04]  /*5d1f0*/  LDL.LU R55, [R1+0xaf0] ;  /* 0x000af00001377983 */ /* 0x000f280000300800 */
[----:B------:R-:W4:Y:S04]  /*5d200*/  LDL.LU R57, [R1+0xaf4] ;  /* 0x000af40001397983 */ /* 0x000f280000300800 */
[----:B------:R-:W4:Y:S04]  /*5d210*/  LDL.LU R59, [R1+0xaf8] ;  /* 0x000af800013b7983 */ /* 0x000f280000300800 */
[----:B------:R0:W-:Y:S04]  /*5d220*/  STL.64 [R1+0xe30], R24 ;  /* 0x000e301801007387 */ /* 0x0001e80000100a00 */
[----:B------:R-:W4:Y:S01]  /*5d230*/  LDL.LU R46, [R1+0xafc] ;  /* 0x000afc00012e7983 */ /* 0x000f220000300800 */
[----:B0-----:R-:W-:-:S05]  /*5d240*/  IADD3 R24, P6, R29, R14, RZ ;  /* 0x0000000e1d187210 */ /* 0x001fca0007fde0ff */
[----:B------:R-:W-:Y:S01]  /*5d250*/  IMAD.X R25, R19, 0x1, R13, P6 ;  /* 0x0000000113197824 */ /* 0x000fe200030e060d */
[----:B--2---:R-:W-:-:S05]  /*5d260*/  F2FP.SATFINITE.E5M2.F32.PACK_AB_MERGE_C R20, R49, R48, RZ ;  /* 0x000000303114723e */ /* 0x004fca00048060ff */
[----:B------:R-:W-:Y:S01]  /*5d270*/  STL [R1+0x2884], R20 ;  /* 0x0028841401007387 */ /* 0x000fe20000100800 */
[----:B---3--:R-:W-:-:S05]  /*5d280*/  F2FP.SATFINITE.E5M2.F32.PACK_AB_MERGE_C R3, R44, R47, RZ ;  /* 0x0000002f2c03723e */ /* 0x008fca00048060ff */
[----:B------:R-:W-:Y:S04]  /*5d290*/  STL [R1+0x2824], R3 ;  /* 0x0028240301007387 */ /* 0x000fe80000100800 */
[----:B------:R-:W2:Y:S04]  /*5d2a0*/  LDL.LU R48, [R1+0xae0] ;  /* 0x000ae00001307983 */ /* 0x000ea80000300800 */
[----:B------:R-:W2:Y:S04]  /*5d2b0*/  LDL.LU R49, [R1+0xae4] ;  /* 0x000ae40001317983 */ /* 0x000ea80000300800 */
[----:B------:R-:W3:Y:S04]  /*5d2c0*/  LDL.LU R47, [R1+0xae8] ;  /* 0x000ae800012f7983 */ /* 0x000ee80000300800 */
[----:B------:R0:W-:Y:S04]  /*5d2d0*/  STL.64 [R1+0xe18], R24 ;  /* 0x000e181801007387 */ /* 0x0001e80000100a00 */
[----:B------:R-:W3:Y:S01]  /*5d2e0*/  LDL.LU R44, [R1+0xaec] ;  /* 0x000aec00012c7983 */ /* 0x000ee20000300800 */
[----:B0-----:R-:W-:-:S05]  /*5d2f0*/  IADD3 R24, P6, R29, R16, RZ ;  /* 0x000000101d187210 */ /* 0x001fca0007fde0ff */
[----:B------:R-:W-:Y:S01]  /*5d300*/  IMAD.X R25, R19, 0x1, R15, P6 ;  /* 0x0000000113197824 */ /* 0x000fe200030e060f */
[----:B----4-:R-:W-:-:S04]  /*5d310*/  F2FP.SATFINITE.E5M2.F32.PACK_AB_MERGE_C R19, R60, R2, RZ ;  /* 0x000000023c13723e */ /* 0x010fc800048060ff */
[----:B------:R0:W-:Y:S01]  /*5d320*/  STL.64 [R1+0xe28], R24 ;  /* 0x000e281801007387 */ /* 0x0001e20000100a00 */
[----:B------:R-:W-:-:S03]  /*5d330*/  F2FP.SATFINITE.E5M2.F32.PACK_AB_MERGE_C R3, R22, R21, RZ ;  /* 0x000000151603723e */ /* 0x000fc600048060ff */
[----:B------:R-:W-:Y:S04]  /*5d340*/  STL [R1+0x282c], R19 ;  /* 0x00282c1301007387 */ /* 0x000fe80000100800 */
[----:B0-----:R-:W4:Y:S01]  /*5d350*/  LDL.LU R24, [R1+0xad0] ;  /* 0x000ad00001187983 */ /* 0x001f220000300800 */
[----:B------:R-:W-:-:S03]  /*5d360*/  F2FP.SATFINITE.E5M2.F32.PACK_AB_MERGE_C R2, R53, R23, RZ ;  /* 0x000000173502723e */ /* 0x000fc600048060ff */
[----:B------:R-:W-:Y:S04]  /*5d370*/  STL [R1+0x27d8], R3 ;  /* 0x0027d80301007387 */ /* 0x000fe80000100800 */
[----:B------:R-:W4:Y:S04]  /*5d380*/  LDL.LU R52, [R1+0xad4] ;  /* 0x000ad40001347983 */ /* 0x000f280000300800 */
[----:B------:R0:W-:Y:S04]  /*5d390*/  STL [R1+0x27ec], R2 ;  /* 0x0027ec0201007387 */ /* 0x0001e80000100800 */
        /* <DEDUP_REMOVED lines=9> */
[----:B------:R-:W4:Y:S01]  /*5d430*/  LDL.LU R60, [R1+0xabc] ;  /* 0x000abc00013c7983 */ /* 0x000f220000300800 */
[----:B------:R-:W-:-:S02]  /*5d440*/  SHF.R.S32.HI R19, RZ, 0x1f, R30 ;  /* 0x0000001fff137819 */ /* 0x000fc4000001141e */
[----:B------:R-:W-:-:S05]  /*5d450*/  IADD3 R20, P6, R30, R0, RZ ;  /* 0x000000001e147210 */ /* 0x000fca0007fde0ff */
[----:B------:R-:W-:-:S05]  /*5d460*/  IMAD.X R21, R19, 0x1, R18, P6 ;  /* 0x0000000113157824 */ /* 0x000fca00030e0612 */
[----:B------:R0:W-:Y:S04]  /*5d470*/  STL.64 [R1+0xe20], R20 ;  /* 0x000e201401007387 */ /* 0x0001e80000100a00 */
[----:B0-----:R-:W4:Y:S01]  /*5d480*/  LDL.LU R21, [R1+0xaa0] ;  /* 0x000aa00001157983 */ /* 0x001f220000300800 */
[----:B------:R-:W-:-:S05]  /*5d490*/  IADD3 R22, P6, R30, R4, RZ ;  /* 0x000000041e167210 */ /* 0x000fca0007fde0ff */
[----:B------:R-:W-:Y:S01]  /*5d4a0*/  IMAD.X R23, R19, 0x1, R17, P6 ;  /* 0x0000000113177824 */ /* 0x000fe200030e0611 */
[----:B------:R-:W-:-:S05]  /*5d4b0*/  F2FP.SATFINITE.E5M2.F32.PACK_AB_MERGE_C R20, R57, R55, RZ ;  /* 0x000000373914723e */ /* 0x000fca00048060ff */
[----:B------:R2:W-:Y:S04]  /*5d4c0*/  STL [R1+0x2794], R20 ;  /* 0x0027941401007387 */ /* 0x0005e80000100800 */
[----:B------:R-:W4:Y:S01]  /*5d4d0*/  LDL.LU R53, [R1+0xaa4] ;  /* 0x000aa40001357983 */ /* 0x000f220000300800 */
[----:B------:R-:W-:-:S05]  /*5d4e0*/  F2FP.SATFINITE.E5M2.F32.PACK_AB_MERGE_C R3, R46, R59, RZ ;  /* 0x0000003b2e03723e */ /* 0x000fca00048060ff */
[----:B------:R-:W-:Y:S04]  /*5d4f0*/  STL [R1+0x28d4], R3 ;  /* 0x0028d40301007387 */ /* 0x000fe80000100800 */
[----:B------:R-:W4:Y:S04]  /*5d500*/  LDL.LU R59, [R1+0xaa8] ;  /* 0x000aa800013b7983 */ /* 0x000f280000300800 */
[----:B------:R-:W4:Y:S04]  /*5d510*/  LDL.LU R46, [R1+0xaac] ;  /* 0x000aac00012e7983 */ /* 0x000f280000300800 */
[----:B------:R0:W-:Y:S01]  /*5d520*/  STL.64 [R1+0xe10], R22 ;  /* 0x000e101601007387 */ /* 0x0001e20000100a00 */
[----:B--2---:R-:W-:-:S05]  /*5d530*/  F2FP.SATFINITE.E5M2.F32.PACK_AB_MERGE_C R20, R49, R48, RZ ;  /* 0x000000303114723e */ /* 0x004fca00048060ff */
[----:B------:R4:W-:Y:S04]  /*5d540*/  STL [R1+0x26bc], R20 ;  /* 0x0026bc1401007387 */ /* 0x0009e80000100800 */
[----:B0-----:R-:W2:Y:S01]  /*5d550*/  LDL.LU R22, [R1+0xa90] ;  /* 0x000a900001167983 */ /* 0x001ea20000300800 */
[----:B---3--:R-:W-:-:S05]  /*5d560*/  F2FP.SATFINITE.E5M2.F32.PACK_AB_MERGE_C R3, R44, R47, RZ ;  /* 0x0000002f2c03723e */ /* 0x008fca00048060ff */
[----:B------:R0:W-:Y:S04]  /*5d570*/  STL [R1+0x28dc], R3 ;  /* 0x0028dc0301007387 */ /* 0x0001e80000100800 */
[----:B------:R-:W2:Y:S04]  /*5d580*/  LDL.LU R23, [R1+0xa94] ;  /* 0x000a940001177983 */ /* 0x000ea80000300800 */
[----:B------:R-:W3:Y:S04]  /*5d590*/  LDL.LU R55, [R1+0xa98] ;  /* 0x000a980001377983 */ /* 0x000ee80000300800 */
[----:B------:R-:W3:Y:S04]  /*5d5a0*/  LDL.LU R57, [R1+0xa9c] ;  /* 0x000a9c0001397983 */ /* 0x000ee80000300800 */
[----:B------:R-:W3:Y:S04]  /*5d5b0*/  LDL.LU R48, [R1+0xa80] ;  /* 0x000a800001307983 */ /* 0x000ee80000300800 */
[----:B------:R-:W3:Y:S01]  /*5d5c0*/  LDL.LU R49, [R1+0xa84] ;  /* 0x000a840001317983 */ /* 0x000ee20000300800 */
[----:B------:R-:W-:Y:S01]  /*5d5d0*/  IADD3 R44, P6, R30, R6, RZ ;  /* 0x000000061e2c7210 */ /* 0x000fe20007fde0ff */
[----:B------:R-:W-:-:S04]  /*5d5e0*/  IMAD.MOV.U32 R47, RZ, RZ, R45 ;  /* 0x000000ffff2f7224 */ /* 0x000fc800078e002d */
[----:B------:R-:W-:Y:S01]  /*5d5f0*/  IMAD.X R45, R19, 0x1, R5, P6 ;  /* 0x00000001132d7824 */ /* 0x000fe200030e0605 */
[----:B----4-:R-:W-:Y:S02]  /*5d600*/  F2FP.SATFINITE.E5M2.F32.PACK_AB_MERGE_C R20, R52, R24, RZ ;  /* 0x000000183414723e */ /* 0x010fe400048060ff */
[----:B------:R-:W-:Y:S02]  /*5d610*/  IADD3 R24, P6, R30, R8, RZ ;  /* 0x000000081e187210 */ /* 0x000fe40007fde0ff */
[----:B------:R1:W-:Y:S01]  /*5d620*/  STL.64 [R1+0xe00], R44 ;  /* 0x000e002c01007387 */ /* 0x0003e20000100a00 */
[----:B0-----:R-:W-:Y:S02]  /*5d630*/  F2FP.SATFINITE.E5M2.F32.PACK_AB_MERGE_C R3, R25, R58, RZ ;  /* 0x0000003a1903723e */ /* 0x001fe400048060ff */
[----:B------:R-:W-:Y:S01]  /*5d640*/  IMAD.X R25, R19, 0x1, R7, P6 ;  /* 0x0000000113197824 */ /* 0x000fe200030e0607 */
[----:B-1----:R-:W4:Y:S04]  /*5d650*/  LDL.LU.64 R44, [R1+0x2e30] ;  /* 0x002e3000012c7983 */ /* 0x002f280000300a00 */
        /* <DEDUP_REMOVED lines=10> */
[----:B0-----:R-:W-:-:S02]  /*5d700*/  F2FP.SATFINITE.E5M2.F32.PACK_AB_MERGE_C R20, R60, R2, RZ ;  /* 0x000000023c14723e */ /* 0x001fc400048060ff */
[----:B------:R-:W-:-:S05]  /*5d710*/  IADD3 R2, P6, R30, R12, RZ ;  /* 0x0000000c1e027210 */ /* 0x000fca0007fde0ff */
[----:B-1----:R-:W-:Y:S01]  /*5d720*/  IMAD.X R3, R19, 0x1, R11, P6 ;  /* 0x0000000113037824 */ /* 0x002fe200030e060b */
[----:B------:R-:W-:-:S05]  /*5d730*/  F2FP.SATFINITE.E5M2.F32.PACK_AB_MERGE_C R24, R28, R56, RZ ;  /* 0x000000381c18723e */ /* 0x000fca00048060ff */
[----:B------:R-:W-:Y:S04]  /*5d740*/  STL [R1+0x2680], R24 ;  /* 0x0026801801007387 */ /* 0x000fe80000100800 */
[----:B------:R0:W-:Y:S04]  /*5d750*/  STL [R1+0x2684], R20 ;  /* 0x0026841401007387 */ /* 0x0001e80000100800 */
[----:B------:R-:W4:Y:S04]  /*5d760*/  LDL.LU R56, [R1+0xa88] ;  /* 0x000a880001387983 */ /* 0x000f280000300800 */
[----:B------:R-:W4:Y:S04]  /*5d770*/  LDL.LU R28, [R1+0xa8c] ;  /* 0x000a8c00011c7983 */ /* 0x000f280000300800 */
[----:B------:R1:W-:Y:S01]  /*5d780*/  STL.64 [R1+0xdf8], R2 ;  /* 0x000df80201007387 */ /* 0x0003e20000100a00 */
[----:B0-----:R-:W-:-:S03]  /*5d790*/  IADD3 R20, P6, R30, R14, RZ ;  /* 0x0000000e1e147210 */ /* 0x001fc60007fde0ff */
[----:B-1----:R-:W4:Y:S04]  /*5d7a0*/  LDL.LU R2, [R1+0xa70] ;  /* 0x000a700001027983 */ /* 0x002f280000300800 */
[----:B------:R-:W4:Y:S01]  /*5d7b0*/  LDL.LU R60, [R1+0xa74] ;  /* 0x000a7400013c7983 */ /* 0x000f220000300800 */
[----:B------:R-:W-:Y:S01]  /*5d7c0*/  F2FP.SATFINITE.E5M2.F32.PACK_AB_MERGE_C R24, R53, R21, RZ ;  /* 0x000000153518723e */ /* 0x000fe200048060ff */
[----:B------:R-:W-:-:S04]  /*5d7d0*/  IMAD.X R21, R19, 0x1, R13, P6 ;  /* 0x0000000113157824 */ /* 0x000fc800030e060d */
[----:B------:R0:W-:Y:S01]  /*5d7e0*/  STL [R1+0x2654], R24 ;  /* 0x0026541801007387 */ /* 0x0001e20000100800 */
[----:B------:R-:W-:-:S05]  /*5d7f0*/  F2FP.SATFINITE.E5M2.F32.PACK_AB_MERGE_C R3, R46, R59, RZ ;  /* 0x0000003b2e03723e */ /* 0x000fca00048060ff */
[----:B------:R-:W-:Y:S04]  /*5d800*/  STL [R1+0x2664], R3 ;  /* 0x0026640301007387 */ /* 0x000fe80000100800 */
[----:B------:R1:W-:Y:S01]  /*5d810*/  STL.64 [R1+0xde8], R20 ;  /* 0x000de81401007387 */ /* 0x0003e20000100a00 */
[----:B0-----:R-:W-:-:S03]  /*5d820*/  IADD3 R24, P6, R30, R16, RZ ;  /* 0x000000101e187210 */ /* 0x001fc60007fde0ff */
[----:B-1----:R-:W4:Y:S04]  /*5d830*/  LDL.LU R21, [R1+0xa78] ;  /* 0x000a780001157983 */ /* 0x002f280000300800 */
[----:B------:R-:W4:Y:S04]  /*5d840*/  LDL.LU R53, [R1+0xa7c] ;  /* 0x000a7c0001357983 */ /* 0x000f280000300800 */
[----:B------:R-:W4:Y:S04]  /*5d850*/  LDL.LU R59, [R1+0xa60] ;  /* 0x000a6000013b7983 */ /* 0x000f280000300800 */
[----:B------:R-:W4:Y:S01]  /*5d860*/  LDL.LU R46, [R1+0xa64] ;  /* 0x000a6400012e7983 */ /* 0x000f220000300800 */
[----:B------:R-:W-:-:S05]  /*5d870*/  IMAD.X R25, R19, 0x1, R15, P6 ;  /* 0x0000000113197824 */ /* 0x000fca00030e060f */
[----:B------:R-:W-:Y:S01]  /*5d880*/  STL.64 [R1+0xde0], R24 ;  /* 0x000de01801007387 */ /* 0x000fe20000100a00 */
[----:B--2---:R-:W-:-:S05]  /*5d890*/  F2FP.SATFINITE.E5M2.F32.PACK_AB_MERGE_C R3, R23, R22, RZ ;  /* 0x000000161703723e */ /* 0x004fca00048060ff */
[----:B------:R0:W-:Y:S01]  /*5d8a0*/  STL [R1+0x263c], R3 ;  /* 0x00263c0301007387 */ /* 0x0001e20000100800 */
[----:B---3--:R-:W-:-:S03]  /*5d8b0*/  F2FP.SATFINITE.E5M2.F32.PACK_AB_MERGE_C R20, R57, R55, RZ ;  /* 0x000000373914723e */ /* 0x008fc600048060ff */
[----:B0-----:R-:W2:Y:S01]  /*5d8c0*/  LDL.LU R3, [R1+0xa68] ;  /* 0x000a680001037983 */ /* 0x001ea20000300800 */
[----:B------:R-:W-:-:S03]  /*5d8d0*/  F2FP.SATFINITE.E5M2.F32.PACK_AB_MERGE_C R19, R49, R48, RZ ;  /* 0x000000303113723e */ /* 0x000fc600048060ff */
[----:B------:R0:W-:Y:S04]  /*5d8e0*/  STL [R1+0x2638], R20 ;  /* 0x0026381401007387 */ /* 0x0001e80000100800 */
[----:B0-----:R-:W2:Y:S04]  /*5d8f0*/  LDL.LU R20, [R1+0xa6c] ;  /* 0x000a6c0001147983 */ /* 0x001ea80000300800 */
[----:B------:R0:W-:Y:S04]  /*5d900*/  STL [R1+0x2630], R19 ;  /* 0x0026301301007387 */ /* 0x0001e80000100800 */
        /* <DEDUP_REMOVED lines=10> */
[----:B0-----:R-:W-:-:S02]  /*5d9b0*/  SHF.R.S32.HI R19, RZ, 0x1f, R31 ;  /* 0x0000001fff137819 */ /* 0x001fc4000001141f */
        /* <DEDUP_REMOVED lines=8> */
[----:B------:R0:W-:Y:S04]  /*5da40*/  STL [R1+0x2614], R2 ;  /* 0x0026140201007387 */ /* 0x0001e80000100800 */
[----:B------:R-:W4:Y:S04]  /*5da50*/  LDL.LU R56, [R1+0xa20] ;  /* 0x000a200001387983 */ /* 0x000f280000300800 */
[----:B------:R-:W4:Y:S01]  /*5da60*/  LDL.LU R28, [R1+0xa24] ;  /* 0x000a2400011c7983 */ /* 0x000f220000300800 */
[----:B------:R-:W-:-:S05]  /*5da70*/  IADD3 R60, P6, R31, R4, RZ ;  /* 0x000000041f3c7210 */ /* 0x000fca0007fde0ff */
[----:B------:R-:W-:-:S05]  /*5da80*/  IMAD.X R61, R19, 0x1, R17, P6 ;  /* 0x00000001133d7824 */ /* 0x000fca00030e0611 */
[----:B------:R-:W-:Y:S01]  /*5da90*/  STL.64 [R1+0xdd8], R60 ;  /* 0x000dd83c01007387 */ /* 0x000fe20000100a00 */
[----:B------:R-:W-:-:S05]  /*5daa0*/  F2FP.SATFINITE.E5M2.F32.PACK_AB_MERGE_C R21, R53, R21, RZ ;  /* 0x000000153515723e */ /* 0x000fca00048060ff */
[----:B------:R-:W-:Y:S01]  /*5dab0*/  STL [R1+0x261c], R21 ;  /* 0x00261c1501007387 */ /* 0x000fe20000100800 */
[----:B0-----:R-:W-:-:S03]  /*5dac0*/  F2FP.SATFINITE.E5M2.F32.PACK_AB_MERGE_C R2, R46, R59, RZ ;  /* 0x0000003b2e02723e */ /* 0x001fc600048060ff */
[----:B------:R-:W4:Y:S04]  /*5dad0*/  LDL.LU R51, [R1+0xa28] ;  /* 0x000a280001337983 */ /* 0x000f280000300800 */
[----:B------:R0:W-:Y:S04]  /*5dae0*/  STL [R1+0x2608], R2 ;  /* 0x0026080201007387 */ /* 0x0001e80000100800 */
[----:B------:R-:W4:Y:S04]  /*5daf0*/  LDL.LU R26, [R1+0xa2c] ;  /* 0x000a2c00011a7983 */ /* 0x000f280000300800 */
[----:B0-----:R-:W4:Y:S04]  /*5db00*/  LDL.LU R2, [R1+0xa10] ;  /* 0x000a100001027983 */ /* 0x001f280000300800 */
[----:B------:R-:W4:Y:S04]  /*5db10*/  LDL.LU R60, [R1+0xa14] ;  /* 0x000a1400013c7983 */ /* 0x000f280000300800 */
[----:B------:R-:W4:Y:S04]  /*5db20*/  LDL.LU R21, [R1+0xa18] ;  /* 0x000a180001157983 */ /* 0x000f280000300800 */
[----:B------:R-:W4:Y:S01]  /*5db30*/  LDL.LU R53, [R1+0xa1c] ;  /* 0x000a1c0001357983 */ /* 0x000f220000300800 */
[----:B------:R-:W-:Y:S01]  /*5db40*/  IADD3 R46, P6, R31, R6, RZ ;  /* 0x000000061f2e7210 */ /* 0x000fe20007fde0ff */
[----:B------:R-:W-:-:S04]  /*5db50*/  IMAD.MOV.U32 R59, RZ, RZ, R47 ;  /* 0x000000ffff3b7224 */ /* 0x000fc800078e002f */
[----:B------:R-:W-:-:S05]  /*5db60*/  IMAD.X R47, R19, 0x1, R5, P6 ;  /* 0x00000001132f7824 */ /* 0x000fca00030e0605 */
[----:B------:R0:W-:Y:S04]  /*5db70*/  STL.64 [R1+0xdc8], R46 ;  /* 0x000dc82e01007387 */ /* 0x0001e80000100a00 */
[----:B0-----:R-:W4:Y:S01]  /*5db80*/  LDL.LU.64 R46, [R1+0x2e28] ;  /* 0x002e2800012e7983 */ /* 0x001f220000300a00 */
[----:B--2---:R-:W-:-:S05]  /*5db90*/  F2FP.SATFINITE.E5M2.F32.PACK_AB_MERGE_C R20, R20, R3, RZ ;  /* 0x000000031414723e */ /* 0x004fca00048060ff */
[----:B------:R0:W-:Y:S01]  /*5dba0*/  STL [R1+0x2610], R20 ;  /* 0x0026101401007387 */ /* 0x0001e20000100800 */
[----:B---3--:R-:W-:Y:S02]  /*5dbb0*/  F2FP.SATFINITE.E5M2.F32.PACK_AB_MERGE_C R3, R49, R48, RZ ;  /* 0x000000303103723e */ /* 0x008fe400048060ff */
[----:B------:R-:W-:-:S05]  /*5dbc0*/  IADD3 R48, P6, R31, R8, RZ ;  /* 0x000000081f307210 */ /* 0x000fca0007fde0ff */
[----:B------:R-:W-:Y:S01]  /*5dbd0*/  IMAD.X R49, R19, 0x1, R7, P6 ;  /* 0x0000000113317824 */ /* 0x000fe200030e0607 */
[----:B0-----:R-:W-:Y:S01]  /*5dbe0*/  F2FP.SATFINITE.E5M2.F32.PACK_AB_MERGE_C R20, R52, R24, RZ ;  /* 0x000000183414723e */ /* 0x001fe200048060ff */
[----:B------:R0:W-:Y:S01]  /*5dbf0*/  STL [R1+0x25f0], R3 ;  /* 0x0025f00301007387 */ /* 0x0001e20000100800 */
[----:B------:R-:W-:-:S03]  /*5dc00*/  IADD3 R24, P6, R31, R10, RZ ;  /* 0x0000000a1f187210 */ /* 0x000fc60007fde0ff */
[----:B------:R1:W-:Y:S01]  /*5dc10*/  STL.64 [R1+0xdb8], R48 ;  /* 0x000db83001007387 */ /* 0x0003e20000100a00 */
[----:B0-----:R-:W-:Y:S01]  /*5dc20*/  F2FP.SATFINITE.E5M2.F32.PACK_AB_MERGE_C R3, R25, R58, RZ ;  /* 0x0000003a1903723e */ /* 0x001fe200048060ff */
[----:B------:R-:W-:Y:S02]  /*5dc30*/  IMAD.X R25, R19, 0x1, R9, P6 ;  /* 0x0000000113197824 */ /* 0x000fe400030e0609 */
[----:B-1----:R-:W2:Y:S04]  /*5dc40*/  LDL.LU.64 R48, [R1+0x2e20] ;  /* 0x002e200001307983 */ /* 0x002ea80000300a00 */
[----:B------:R0:W-:Y:S04]  /*5dc50*/  STL [R1+0x25f8], R20 ;  /* 0x0025f81401007387 */ /* 0x0001e80000100800 */
[----:B------:R1:W-:Y:S01]  /*5dc60*/  STL [R1+0x2728], R3 ;  /* 0x0027280301007387 */ /* 0x0003e20000100800 */
[----:B0-----:R-:W-:-:S02]  /*5dc70*/  F2FP.SATFINITE.E5M2.F32.PACK_AB_MERGE_C R20, R23, R22, RZ ;  /* 0x000000161714723e */ /* 0x001fc400048060ff */
[----:B------:R-:W-:Y:S02]  /*5dc80*/  IADD3 R22, P6, R31, R12, RZ ;  /* 0x0000000c1f167210 */ /* 0x000fe40007fde0ff */
[----:B-1----:R-:W-:Y:S01]  /*5dc90*/  F2FP.SATFINITE.E5M2.F32.PACK_AB_MERGE_C R3, R57, R55, RZ ;  /* 0x000000373903723e */ /* 0x002fe200048060ff */
[----:B------:R-:W-:Y:S02]  /*5dca0*/  STL.64 [R1+0xdc0], R24 ;  /* 0x000dc01801007387 */ /* 0x000fe40000100a00 */
[----:B------:R-:W-:Y:S02]  /*5dcb0*/  IMAD.X R23, R19, 0x1, R11, P6 ;  /* 0x0000000113177824 */ /* 0x000fe400030e060b */
[----:B------:R-:W-:Y:S04]  /*5dcc0*/  STL [R1+0x2720], R20 ;  /* 0x0027201401007387 */ /* 0x000fe80000100800 */
[----:B------:R-:W-:Y:S04]  /*5dcd0*/  STL [R1+0x2904], R3 ;  /* 0x0029040301007387 */ /* 0x000fe80000100800 */
[----:B------:R0:W-:Y:S04]  /*5dce0*/  STL.64 [R1+0xdb0], R22 ;  /* 0x000db01601007387 */ /* 0x0001e80000100a00 */
[----:B0-----:R-:W3:Y:S04]  /*5dcf0*/  LDL.LU R22, [R1+0xa00] ;  /* 0x000a000001167983 */ /* 0x001ee80000300800 */
[----:B------:R-:W3:Y:S04]  /*5dd00*/  LDL.LU R23, [R1+0xa04] ;  /* 0x000a040001177983 */ /* 0x000ee80000300800 */
[----:B------:R-:W2:Y:S04]  /*5dd10*/  LDL.LU R55, [R1+0xa08] ;  /* 0x000a080001377983 */ /* 0x000ea80000300800 */
[----:B------:R-:W2:Y:S01]  /*5dd20*/  LDL.LU R57, [R1+0xa0c] ;  /* 0x000a0c0001397983 */ /* 0x000ea20000300800 */
[----:B----4-:R-:W-:-:S02]  /*5dd30*/  F2FP.SATFINITE.E5M2.F32.PACK_AB_MERGE_C R20, R27, R54, RZ ;  /* 0x000000361b14723e */ /* 0x010fc400048060ff */
[----:B------:R-:W-:-:S03]  /*5dd40*/  IADD3 R24, P6, R31, R14, RZ ;  /* 0x0000000e1f187210 */ /* 0x000fc60007fde0ff */
[----:B------:R-:W-:Y:S02]  /*5dd50*/  STL [R1+0x2900], R20 ;  /* 0x0029001401007387 */ /* 0x000fe40000100800 */
[----:B------:R-:W-:Y:S01]  /*5dd60*/  IMAD.X R25, R19, 0x1, R13, P6 ;  /* 0x0000000113197824 */ /* 0x000fe200030e060d */
[----:B------:R-:W-:-:S05]  /*5dd70*/  F2FP.SATFINITE.E5M2.F32.PACK_AB_MERGE_C R3, R28, R56, RZ ;  /* 0x000000381c03723e */ /* 0x000fca00048060ff */
[----:B------:R-:W-:Y:S04]  /*5dd80*/  STL [R1+0x2924], R3 ;  /* 0x0029240301007387 */ /* 0x000fe80000100800 */
[----:B------:R-:W4:Y:S04]  /*5dd90*/  LDL.LU R54, [R1+0x9f0] ;  /* 0x0009f00001367983 */ /* 0x000f280000300800 */
[----:B------:R-:W4:Y:S04]  /*5dda0*/  LDL.LU R27, [R1+0x9f4] ;  /* 0x0009f400011b7983 */ /* 0x000f280000300800 */
[----:B------:R-:W4:Y:S04]  /*5ddb0*/  LDL.LU R56, [R1+0x9f8] ;  /* 0x0009f80001387983 */ /* 0x000f280000300800 */
[----:B------:R0:W-:Y:S04]  /*5ddc0*/  STL.64 [R1+0xda8], R24 ;  /* 0x000da81801007387 */ /* 0x0001e80000100a00 */
[----:B------:R-:W4:Y:S01]  /*5ddd0*/  LDL.LU R28, [R1+0x9fc] ;  /* 0x0009fc00011c7983 */ /* 0x000f220000300800 */
[----:B0-----:R-:W-:-:S05]  /*5dde0*/  IADD3 R24, P6, R31, R16, RZ ;  /* 0x000000101f187210 */ /* 0x001fca0007fde0ff */
[----:B------:R-:W-:-:S05]  /*5ddf0*/  IMAD.X R25, R19, 0x1, R15, P6 ;  /* 0x0000000113197824 */ /* 0x000fca00030e060f */
[----:B------:R-:W-:Y:S01]  /*5de00*/  STL.64 [R1+0xda0], R24 ;  /* 0x000da01801007387 */ /* 0x000fe20000100a00 */
[----:B------:R-:W-:-:S05]  /*5de10*/  F2FP.SATFINITE.E5M2.F32.PACK_AB_MERGE_C R19, R26, R51, RZ ;  /* 0x000000331a13723e */ /* 0x000fca00048060ff */
[----:B------:R-:W-:Y:S04]  /*5de20*/  STL [R1+0x2920], R19 ;  /* 0x0029201301007387 */ /* 0x000fe80000100800 */
[----:B------:R-:W4:Y:S01]  /*5de30*/  LDL.LU R29, [R1+0x9e0] ;  /* 0x0009e000011d7983 */ /* 0x000f220000300800 */
[----:B------:R-:W-:-:S05]  /*5de40*/  F2FP.SATFINITE.E5M2.F32.PACK_AB_MERGE_C R3, R60, R2, RZ ;  /* 0x000000023c03723e */ /* 0x000fca00048060ff */
[----:B------:R0:W-:Y:S01]  /*5de50*/  STL [R1+0x293c], R3 ;  /* 0x00293c0301007387 */ /* 0x0001e20000100800 */
[----:B------:R-:W-:-:S03]  /*5de60*/  F2FP.SATFINITE.E5M2.F32.PACK_AB_MERGE_C R2, R53, R21, RZ ;  /* 0x000000153502723e */ /* 0x000fc600048060ff */
[----:B------:R-:W4:Y:S04]  /*5de70*/  LDL.LU R61, [R1+0x9e4] ;  /* 0x0009e400013d7983 */ /* 0x000f280000300800 */
[----:B------:R1:W-:Y:S04]  /*5de80*/  STL [R1+0x2938], R2 ;  /* 0x0029380201007387 */ /* 0x0003e80000100800 */
[----:B0-----:R-:W4:Y:S04]  /*5de90*/  LDL.LU R3, [R1+0x9e8] ;  /* 0x0009e80001037983 */ /* 0x001f280000300800 */
[----:B------:R-:W4:Y:S04]  /*5dea0*/  LDL.LU R20, [R1+0x9ec] ;  /* 0x0009ec0001147983 */ /* 0x000f280000300800 */
[----:B------:R-:W4:Y:S04]  /*5deb0*/  LDL.LU R24, [R1+0x240] ;  /* 0x0002400001187983 */ /* 0x000f280000300800 */
[----:B------:R-:W4:Y:S04]  /*5dec0*/  LDL.LU R52, [R1+0x244] ;  /* 0x0002440001347983 */ /* 0x000f280000300800 */
[----:B------:R-:W4:Y:S04]  /*5ded0*/  LDL.LU R58, [R1+0x248] ;  /* 0x00024800013a7983 */ /* 0x000f280000300800 */
[----:B------:R-:W4:Y:S04]  /*5dee0*/  LDL.LU R25, [R1+0x24c] ;  /* 0x00024c0001197983 */ /* 0x000f280000300800 */
[----:B-1----:R-:W4:Y:S04]  /*5def0*/  LDL.LU R2, [R1+0x9c0] ;  /* 0x0009c00001027983 */ /* 0x002f280000300800 */
[----:B------:R-:W4:Y:S04]  /*5df00*/  LDL.LU R60, [R1+0x9c4] ;  /* 0x0009c400013c7983 */ /* 0x000f280000300800 */
[----:B------:R-:W4:Y:S04]  /*5df10*/  LDL.LU R21, [R1+0x9c8] ;  /* 0x0009c80001157983 */ /* 0x000f280000300800 */
[----:B------:R-:W4:Y:S01]  /*5df20*/  LDL.LU R53, [R1+0x9cc] ;  /* 0x0009cc0001357983 */ /* 0x000f220000300800 */
[----:B------:R-:W-:-:S02]  /*5df30*/  SHF.R.S32.HI R19, RZ, 0x1f, R32 ;  /* 0x0000001fff137819 */ /* 0x000fc40000011420 */
[----:B------:R-:W-:-:S05]  /*5df40*/  IADD3 R30, P6, R32, R0, RZ ;  /* 0x00000000201e7210 */ /* 0x000fca0007fde0ff */
[----:B------:R-:W-:Y:S01]  /*5df50*/  IMAD.X R31, R19, 0x1, R18, P6 ;  /* 0x00000001131f7824 */ /* 0x000fe200030e0612 */
[----:B---3--:R-:W-:Y:S02]  /*5df60*/  F2FP.SATFINITE.E5M2.F32.PACK_AB_MERGE_C R23, R23, R22, RZ ;  /* 0x000000161717723e */ /* 0x008fe400048060ff */
[----:B------:R-:W3:Y:S04]  /*5df70*/  LDL.LU R22, [R1+0x9b0] ;  /* 0x0009b00001167983 */ /* 0x000ee80000300800 */
[----:B------:R-:W-:Y:S01]  /*5df80*/  STL.64 [R1+0xd88], R30 ;  /* 0x000d881e01007387 */ /* 0x000fe20000100a00 */
[----:B--2---:R-:W-:-:S03]  /*5df90*/  F2FP.SATFINITE.E5M2.F32.PACK_AB_MERGE_C R26, R57, R55, RZ ;  /* 0x00000037391a723e */ /* 0x004fc600048060ff */
[----:B------:R0:W-:Y:S04]  /*5dfa0*/  STL [R1+0x2954], R23 ;  /* 0x0029541701007387 */ /* 0x0001e80000100800 */
[----:B0-----:R-:W3:Y:S04]  /*5dfb0*/  LDL.LU R23, [R1+0x9b4] ;  /* 0x0009b40001177983 */ /* 0x001ee80000300800 */
[----:B------:R0:W-:Y:S04]  /*5dfc0*/  STL [R1+0x2950], R26 ;  /* 0x0029501a01007387 */ /* 0x0001e80000100800 */
[----:B------:R-:W2:Y:S04]  /*5dfd0*/  LDL.LU R55, [R1+0x9b8] ;  /* 0x0009b80001377983 */ /* 0x000ea80000300800 */
[----:B------:R-:W2:Y:S01]  /*5dfe0*/  LDL.LU R57, [R1+0x9bc] ;  /* 0x0009bc0001397983 */ /* 0x000ea20000300800 */
[----:B------:R-:W-:-:S05]  /*5dff0*/  IADD3 R30, P6, R32, R4, RZ ;  /* 0x00000004201e7210 */ /* 0x000fca0007fde0ff */
[----:B------:R-:W-:Y:S01]  /*5e000*/  IMAD.X R31, R19, 0x1, R17, P6 ;  /* 0x00000001131f7824 */ /* 0x000fe200030e0611 */
[----:B----4-:R-:W-:-:S04]  /*5e010*/  F2FP.SATFINITE.E5M2.F32.PACK_AB_MERGE_C R27, R27, R54, RZ ;  /* 0x000000361b1b723e */ /* 0x010fc800048060ff */
[----:B------:R1:W-:Y:S04]  /*5e020*/  STL.64 [R1+0xd78], R30 ;  /* 0x000d781e01007387 */ /* 0x0003e80000100a00 */
[----:B------:R-:W-:Y:S04]  /*5e030*/  STL [R1+0x296c], R27 ;  /* 0x00296c1b01007387 */ /* 0x000fe80000100800 */
[----:B------:R-:W4:Y:S01]  /*5e040*/  LDL.LU R51, [R1+0x9a0] ;  /* 0x0009a00001337983 */ /* 0x000f220000300800 */
[----:B0-----:R-:W-:-:S05]  /*5e050*/  F2FP.SATFINITE.E5M2.F32.PACK_AB_MERGE_C R26, R28, R56, RZ ;  /* 0x000000381c1a723e */ /* 0x001fca00048060ff */
[----:B------:R0:W-:Y:S01]  /*5e060*/  STL [R1+0x2968], R26 ;  /* 0x0029681a01007387 */ /* 0x0001e20000100800 */
[----:B-1----:R-:W-:-:S03]  /*5e070*/  IADD3 R30, P6, R32, R6, RZ ;  /* 0x00000006201e7210 */ /* 0x002fc60007fde0ff */
[----:B0-----:R-:W4:Y:S04]  /*5e080*/  LDL.LU R26, [R1+0x9a4] ;  /* 0x0009a400011a7983 */ /* 0x001f280000300800 */
[----:B------:R-:W4:Y:S04]  /*5e090*/  LDL.LU R54, [R1+0x9a8] ;  /* 0x0009a80001367983 */ /* 0x000f280000300800 */
[----:B------:R-:W4:Y:S04]  /*5e0a0*/  LDL.LU R27, [R1+0x9ac] ;  /* 0x0009ac00011b7983 */ /* 0x000f280000300800 */
[----:B------:R-:W4:Y:S01]  /*5e0b0*/  LDL.LU R56, [R1+0x990] ;  /* 0x0009900001387983 */ /* 0x000f220000300800 */
[----:B------:R-:W-:-:S03]  /*5e0c0*/  IMAD.X R31, R19, 0x1, R5, P6 ;  /* 0x00000001131f7824 */ /* 0x000fc600030e0605 */
[----:B------:R-:W4:Y:S04]  /*5e0d0*/  LDL.LU R28, [R1+0x994] ;  /* 0x00099400011c7983 */ /* 0x000f280000300800 */
[----:B------:R0:W-:Y:S02]  /*5e0e0*/  STL.64 [R1+0xd80], R30 ;  /* 0x000d801e01007387 */ /* 0x0001e40000100a00 */
[----:B0-----:R-:W-:-:S05]  /*5e0f0*/  IADD3 R30, P6, R32, R8, RZ ;  /* 0x00000008201e7210 */ /* 0x001fca0007fde0ff */
[----:B------:R-:W-:Y:S01]  /*5e100*/  IMAD.X R31, R19, 0x1, R7, P6 ;  /* 0x00000001131f7824 */ /* 0x000fe200030e0607 */
[----:B------:R-:W-:-:S05]  /*5e110*/  F2FP.SATFINITE.E5M2.F32.PACK_AB_MERGE_C R29, R61, R29, RZ ;  /* 0x0000001d3d1d723e */ /* 0x000fca00048060ff */
[----:B------:R-:W-:Y:S01]  /*5e120*/  STL [R1+0x297c], R29 ;  /* 0x00297c1d01007387 */ /* 0x000fe20000100800 */
[----:B------:R-:W-:Y:S02]  /*5e130*/  F2FP.SATFINITE.E5M2.F32.PACK_AB_MERGE_C R3, R20, R3, RZ ;  /* 0x000000031403723e */ /* 0x000fe400048060ff */
[----:B------:R-:W-:Y:S02]  /*5e140*/  F2FP.SATFINITE.E5M2.F32.PACK_AB_MERGE_C R20, R52, R24, RZ ;  /* 0x000000183414723e */ /* 0x000fe400048060ff */
[----:B------:R-:W-:Y:S01]  /*5e150*/  IADD3 R24, P6, R32, R10, RZ ;  /* 0x0000000a20187210 */ /* 0x000fe20007fde0ff */
[----:B------:R0:W-:Y:S04]  /*5e160*/  STL [R1+0x2978], R3 ;  /* 0x0029780301007387 */ /* 0x0001e80000100800 */
[----:B------:R-:W-:Y:S01]  /*5e170*/  STL.64 [R1+0xd70], R30 ;  /* 0x000d701e01007387 */ /* 0x000fe20000100a00 */
[----:B0-----:R-:W-:Y:S01]  /*5e180*/  F2FP.SATFINITE.E5M2.F32.PACK_AB_MERGE_C R3, R25, R58, RZ ;  /* 0x0000003a1903723e */ /* 0x001fe200048060ff */
[----:B------:R-:W-:-:S02]  /*5e190*/  IMAD.X R25, R19, 0x1, R9, P6 ;  /* 0x0000000113197824 */ /* 0x000fc400030e0609 */
[----:B------:R0:W-:Y:S04]  /*5e1a0*/  STL [R1+0x298c], R20 ;  /* 0x00298c1401007387 */ /* 0x0001e80000100800 */
[----:B------:R-:W-:Y:S04]  /*5e1b0*/  STL [R1+0x2988], R3 ;  /* 0x0029880301007387 */ /* 0x000fe80000100800 */
[----:B------:R1:W-:Y:S01]  /*5e1c0*/  STL.64 [R1+0xd68], R24 ;  /* 0x000d681801007387 */ /* 0x0003e20000100a00 */
[----:B0-----:R-:W-:Y:S02]  /*5e1d0*/  F2FP.SATFINITE.E5M2.F32.PACK_AB_MERGE_C R20, R53, R21, RZ ;  /* 0x000000153514723e */ /* 0x001fe400048060ff */
[----:B-1----:R-:W-:-:S02]  /*5e1e0*/  F2FP.SATFINITE.E5M2.F32.PACK_AB_MERGE_C R24, R60, R2, RZ ;  /* 0x000000023c18723e */ /* 0x002fc400048060ff */
[----:B------:R-:W-:-:S05]  /*5e1f0*/  IADD3 R2, P6, R32, R12, RZ ;  /* 0x0000000c20027210 */ /* 0x000fca0007fde0ff */
[----:B------:R-:W-:Y:S01]  /*5e200*/  IMAD.X R3, R19, 0x1, R11, P6 ;  /* 0x0000000113037824 */ /* 0x000fe200030e060b */
[----:B------:R-:W-:Y:S04]  /*5e210*/  STL [R1+0x2640], R24 ;  /* 0x0026401801007387 */ /* 0x000fe80000100800 */
[----:B------:R-:W-:Y:S04]  /*5e220*/  STL [R1+0x2660], R20 ;  /* 0x0026601401007387 */ /* 0x000fe80000100800 */
[----:B------:R0:W-:Y:S04]  /*5e230*/  STL.64 [R1+0xd60], R2 ;  /* 0x000d600201007387 */ /* 0x0001e80000100a00 */
[----:B0-----:R-:W4:Y:S04]  /*5e240*/  LDL.LU R2, [R1+0x998] ;  /* 0x0009980001027983 */ /* 0x001f280000300800 */
[----:B------:R-:W4:Y:S04]  /*5e250*/  LDL.LU R60, [R1+0x99c] ;  /* 0x00099c00013c7983 */ /* 0x000f280000300800 */
[----:B------:R-:W4:Y:S04]  /*5e260*/  LDL.LU R21, [R1+0x980] ;  /* 0x0009800001157983 */ /* 0x000f280000300800 */
[----:B------:R-:W4:Y:S01]  /*5e270*/  LDL.LU R53, [R1+0x984] ;  /* 0x0009840001357983 */ /* 0x000f220000300800 */
[----:B---3--:R-:W-:-:S02]  /*5e280*/  F2FP.SATFINITE.E5M2.F32.PACK_AB_MERGE_C R20, R23, R22, RZ ;  /* 0x000000161714723e */ /* 0x008fc400048060ff */
[----:B------:R-:W-:-:S05]  /*5e290*/  IADD3 R22, P6, R32, R14, RZ ;  /* 0x0000000e20167210 */ /* 0x000fca0007fde0ff */
[----:B------:R-:W-:Y:S01]  /*5e2a0*/  IMAD.X R23, R19, 0x1, R13, P6 ;  /* 0x0000000113177824 */ /* 0x000fe200030e060d */
[----:B------:R-:W-:Y:S01]  /*5e2b0*/  STL [R1+0x2634], R20 ;  /* 0x0026341401007387 */ /* 0x000fe20000100800 */
[----:B--2---:R-:W-:-:S05]  /*5e2c0*/  F2FP.SATFINITE.E5M2.F32.PACK_AB_MERGE_C R3, R57, R55, RZ ;  /* 0x000000373903723e */ /* 0x004fca00048060ff */
[----:B------:R-:W-:Y:S04]  /*5e2d0*/  STL [R1+0x2668], R3 ;  /* 0x0026680301007387 */ /* 0x000fe80000100800 */
[----:B------:R0:W-:Y:S04]  /*5e2e0*/  STL.64 [R1+0xd58], R22 ;  /* 0x000d581601007387 */ /* 0x0001e80000100a00 */
[----:B0-----:R-:W2:Y:S04]  /*5e2f0*/  LDL.LU R22, [R1+0x988] ;  /* 0x0009880001167983 */ /* 0x001ea80000300800 */
[----:B------:R-:W2:Y:S04]  /*5e300*/  LDL.LU R23, [R1+0x98c] ;  /* 0x00098c0001177983 */ /* 0x000ea80000300800 */
[----:B------:R-:W3:Y:S04]  /*5e310*/  LDL.LU R55, [R1+0x970] ;  /* 0x0009700001377983 */ /* 0x000ee80000300800 */
[----:B------:R-:W3:Y:S01]  /*5e320*/  LDL.LU R57, [R1+0x974] ;  /* 0x0009740001397983 */ /* 0x000ee20000300800 */
[----:B------:R-:W-:-:S02]  /*5e330*/  IADD3 R24, P6, R32, R16, RZ ;  /* 0x0000001020187210 */ /* 0x000fc40007fde0ff */
[----:B----4-:R-:W-:-:S03]  /*5e340*/  F2FP.SATFINITE.E5M2.F32.PACK_AB_MERGE_C R20, R26, R51, RZ ;  /* 0x000000331a14723e */ /* 0x010fc600048060ff */
[----:B------:R-:W-:Y:S01]  /*5e350*/  IMAD.X R25, R19, 0x1, R15, P6 ;  /* 0x0000000113197824 */ /* 0x000fe200030e060f */
[----:B------:R-:W-:-:S04]  /*5e360*/  F2FP.SATFINITE.E5M2.F32.PACK_AB_MERGE_C R19, R27, R54, RZ ;  /* 0x000000361b13723e */ /* 0x000fc800048060ff */
[----:B------:R-:W-:Y:S04]  /*5e370*/  STL.64 [R1+0xd50], R24 ;  /* 0x000d501801007387 */ /* 0x000fe80000100a00 */
[----:B------:R-:W-:Y:S01]  /*5e380*/  STL [R1+0x2618], R20 ;  /* 0x0026181401007387 */ /* 0x000fe20000100800 */
[----:B------:R-:W-:-:S03]  /*5e390*/  F2FP.SATFINITE.E5M2.F32.PACK_AB_MERGE_C R3, R28, R56, RZ ;  /* 0x000000381c03723e */ /* 0x000fc600048060ff */
[----:B------:R-:W4:Y:S04]  /*5e3a0*/  LDL.LU R29, [R1+0x978] ;  /* 0x00097800011d7983 */ /* 0x000f280000300800 */
[----:B------:R-:W-:Y:S04]  /*5e3b0*/  STL [R1+0x2670], R19 ;  /* 0x0026701301007387 */ /* 0x000fe80000100800 */
        /* <DEDUP_REMOVED lines=14> */
[----:B------:R-:W-:Y:S01]  /*5e4a0*/  IMAD.X R31, R19, 0x1, R18, P6 ;  /* 0x00000001131f7824 */ /* 0x000fe200030e0612 */
[----:B------:R-:W-:Y:S02]  /*5e4b0*/  F2FP.SATFINITE.E5M2.F32.PACK_AB_MERGE_C R26, R60, R2, RZ ;  /* 0x000000023c1a723e */ /* 0x000fe400048060ff */
[----:B------:R-:W4:Y:S04]  /*5e4c0*/  LDL.LU R2, [R1+0x948] ;  /* 0x0009480001027983 */ /* 0x000f280000300800 */
[----:B------:R0:W-:Y:S01]  /*5e4d0*/  STL.64 [R1+0xd48], R30 ;  /* 0x000d481e01007387 */ /* 0x0001e20000100a00 */
[----:B------:R-:W-:-:S03]  /*5e4e0*/  F2FP.SATFINITE.E5M2.F32.PACK_AB_MERGE_C R21, R53, R21, RZ ;  /* 0x000000153515723e */ /* 0x000fc600048060ff */
[----:B------:R-:W-:Y:S04]  /*5e4f0*/  STL [R1+0x2674], R26 ;  /* 0x0026741a01007387 */ /* 0x000fe80000100800 */
[----:B------:R-:W4:Y:S04]  /*5e500*/  LDL.LU R60, [R1+0x94c] ;  /* 0x00094c00013c7983 */ /* 0x000f280000300800 */
[----:B------:R1:W-:Y:S01]  /*5e510*/  STL [R1+0x25f4], R21 ;  /* 0x0025f41501007387 */ /* 0x0003e20000100800 */
[----:B0-----:R-:W-:-:S03]  /*5e520*/  IADD3 R30, P6, R33, R4, RZ ;  /* 0x00000004211e7210 */ /* 0x001fc60007fde0ff */
[----:B-1----:R-:W4:Y:S04]  /*5e530*/  LDL.LU R21, [R1+0x930] ;  /* 0x0009300001157983 */ /* 0x002f280000300800 */
[----:B------:R-:W4:Y:S01]  /*5e540*/  LDL.LU R53, [R1+0x934] ;  /* 0x0009340001357983 */ /* 0x000f220000300800 */
[----:B------:R-:W-:-:S05]  /*5e550*/  IMAD.X R31, R19, 0x1, R17, P6 ;  /* 0x00000001131f7824 */ /* 0x000fca00030e0611 */
[----:B------:R-:W-:Y:S01]  /*5e560*/  STL.64 [R1+0xd38], R30 ;  /* 0x000d381e01007387 */ /* 0x000fe20000100a00 */
[----:B--2---:R-:W-:-:S05]  /*5e570*/  F2FP.SATFINITE.E5M2.F32.PACK_AB_MERGE_C R23, R23, R22, RZ ;  /* 0x000000161717723e */ /* 0x004fca00048060ff */
[----:B------:R-:W-:Y:S01]  /*5e580*/  STL [R1+0x267c], R23 ;  /* 0x00267c1701007387 */ /* 0x000fe20000100800 */
[----:B---3--:R-:W-:-:S03]  /*5e590*/  F2FP.SATFINITE.E5M2.F32.PACK_AB_MERGE_C R22, R57, R55, RZ ;  /* 0x000000373916723e */ /* 0x008fc600048060ff */
[----:B------:R-:W2:Y:S04]  /*5e5a0*/  LDL.LU R51, [R1+0x938] ;  /* 0x0009380001337983 */ /* 0x000ea80000300800 */
[----:B------:R0:W-:Y:S04]  /*5e5b0*/  STL [R1+0x25d8], R22 ;  /* 0x0025d81601007387 */ /* 0x0001e80000100800 */
[----:B------:R-:W2:Y:S04]  /*5e5c0*/  LDL.LU R26, [R1+0x93c] ;  /* 0x00093c00011a7983 */ /* 0x000ea80000300800 */
[----:B0-----:R-:W3:Y:S04]  /*5e5d0*/  LDL.LU R22, [R1+0x920] ;  /* 0x0009200001167983 */ /* 0x001ee80000300800 */
[----:B------:R-:W3:Y:S04]  /*5e5e0*/  LDL.LU R23, [R1+0x924] ;  /* 0x0009240001177983 */ /* 0x000ee80000300800 */
[----:B------:R-:W3:Y:S04]  /*5e5f0*/  LDL.LU R55, [R1+0x928] ;  /* 0x0009280001377983 */ /* 0x000ee80000300800 */
[----:B------:R-:W3:Y:S01]  /*5e600*/  LDL.LU R57, [R1+0x92c] ;  /* 0x00092c0001397983 */ /* 0x000ee20000300800 */
[----:B------:R-:W-:-:S05]  /*5e610*/  IADD3 R30, P6, R33, R6, RZ ;  /* 0x00000006211e7210 */ /* 0x000fca0007fde0ff */
[----:B------:R-:W-:Y:S01]  /*5e620*/  IMAD.X R31, R19, 0x1, R5, P6 ;  /* 0x00000001131f7824 */ /* 0x000fe200030e0605 */
[----:B----4-:R-:W-:-:S04]  /*5e630*/  F2FP.SATFINITE.E5M2.F32.PACK_AB_MERGE_C R29, R61, R29, RZ ;  /* 0x0000001d3d1d723e */ /* 0x010fc800048060ff */
[----:B------:R0:W-:Y:S01]  /*5e640*/  STL.64 [R1+0xd40], R30 ;  /* 0x000d401e01007387 */ /* 0x0001e20000100a00 */
[----:B------:R-:W-:Y:S02]  /*5e650*/  F2FP.SATFINITE.E5M2.F32.PACK_AB_MERGE_C R3, R20, R3, RZ ;  /* 0x000000031403723e */ /* 0x000fe400048060ff */
[----:B0-----:R-:W-:Y:S02]  /*5e660*/  IADD3 R30, P6, R33, R8, RZ ;  /* 0x00000008211e7210 */ /* 0x001fe40007fde0ff */
[----:B------:R-:W-:-:S03]  /*5e670*/  F2FP.SATFINITE.E5M2.F32.PACK_AB_MERGE_C R20, R52, R24, RZ ;  /* 0x000000183414723e */ /* 0x000fc600048060ff */
[----:B------:R-:W-:Y:S01]  /*5e680*/  IMAD.X R31, R19, 0x1, R7, P6 ;  /* 0x00000001131f7824 */ /* 0x000fe200030e0607 */
[----:B------:R-:W-:Y:S01]  /*5e690*/  IADD3 R24, P6, R33, R10, RZ ;  /* 0x0000000a21187210 */ /* 0x000fe20007fde0ff */
[----:B------:R-:W-:Y:S04]  /*5e6a0*/  STL [R1+0x268c], R29 ;  /* 0x00268c1d01007387 */ /* 0x000fe80000100800 */
[----:B------:R0:W-:Y:S04]  /*5e6b0*/  STL [R1+0x25d4], R3 ;  /* 0x0025d40301007387 */ /* 0x0001e80000100800 */
[----:B------:R-:W-:Y:S01]  /*5e6c0*/  STL.64 [R1+0xd30], R30 ;  /* 0x000d301e01007387 */ /* 0x000fe20000100a00 */
[----:B0-----:R-:W-:Y:S01]  /*5e6d0*/  F2FP.SATFINITE.E5M2.F32.PACK_AB_MERGE_C R3, R25, R58, RZ ;  /* 0x0000003a1903723e */ /* 0x001fe200048060ff */
[----:B------:R-:W-:-:S02]  /*5e6e0*/  IMAD.X R25, R19, 0x1, R9, P6 ;  /* 0x0000000113197824 */ /* 0x000fc400030e0609 */
[----:B------:R0:W-:Y:S04]  /*5e6f0*/  STL [R1+0x2688], R20 ;  /* 0x0026881401007387 */ /* 0x0001e80000100800 */
[----:B------:R1:W-:Y:S04]  /*5e700*/  STL [R1+0x26f4], R3 ;  /* 0x0026f40301007387 */ /* 0x0003e80000100800 */
[----:B------:R4:W-:Y:S01]  /*5e710*/  STL.64 [R1+0xd28], R24 ;  /* 0x000d281801007387 */ /* 0x0009e20000100a00 */
[----:B0-----:R-:W-:Y:S02]  /*5e720*/  F2FP.SATFINITE.E5M2.F32.PACK_AB_MERGE_C R20, R27, R54, RZ ;  /* 0x000000361b14723e */ /* 0x001fe400048060ff */
[----:B-1----:R-:W-:-:S03]  /*5e730*/  F2FP.SATFINITE.E5M2.F32.PACK_AB_MERGE_C R3, R28, R56, RZ ;  /* 0x000000381c03723e */ /* 0x002fc600048060ff */
[----:B------:R-:W-:Y:S01]  /*5e740*/  STL [R1+0x26f0], R20 ;  /* 0x0026f01401007387 */ /* 0x000fe20000100800 */
[----:B----4-:R-:W-:-:S03]  /*5e750*/  IADD3 R24, P6, R33, R12, RZ ;  /* 0x0000000c21187210 */ /* 0x010fc60007fde0ff */
[----:B------:R-:W-:Y:S02]  /*5e760*/  STL [R1+0x28e4], R3 ;  /* 0x0028e40301007387 */ /* 0x000fe40000100800 */
[----:B------:R-:W-:Y:S02]  /*5e770*/  IMAD.X R25, R19, 0x1, R11, P6 ;  /* 0x0000000113197824 */ /* 0x000fe400030e060b */
[----:B------:R-:W4:Y:S04]  /*5e780*/  LDL.LU R54, [R1+0x910] ;  /* 0x0009100001367983 */ /* 0x000f280000300800 */
[----:B------:R-:W4:Y:S04]  /*5e790*/  LDL.LU R27, [R1+0x914] ;  /* 0x00091400011b7983 */ /* 0x000f280000300800 */
[----:B------:R-:W4:Y:S04]  /*5e7a0*/  LDL.LU R56, [R1+0x918] ;  /* 0x0009180001387983 */ /* 0x000f280000300800 */
[----:B------:R0:W-:Y:S04]  /*5e7b0*/  STL.64 [R1+0xd20], R24 ;  /* 0x000d201801007387 */ /* 0x0001e80000100a00 */
[----:B------:R-:W4:Y:S01]  /*5e7c0*/  LDL.LU R28, [R1+0x91c] ;  /* 0x00091c00011c7983 */ /* 0x000f220000300800 */
[----:B0-----:R-:W-:-:S02]  /*5e7d0*/  F2FP.SATFINITE.E5M2.F32.PACK_AB_MERGE_C R24, R60, R2, RZ ;  /* 0x000000023c18723e */ /* 0x001fc400048060ff */
[----:B------:R-:W-:-:S05]  /*5e7e0*/  IADD3 R2, P6, R33, R14, RZ ;  /* 0x0000000e21027210 */ /* 0x000fca0007fde0ff */
[----:B------:R-:W-:Y:S01]  /*5e7f0*/  IMAD.X R3, R19, 0x1, R13, P6 ;  /* 0x0000000113037824 */ /* 0x000fe200030e060d */
        /* <DEDUP_REMOVED lines=12> */
[----:B------:R-:W-:Y:S04]  /*5e8c0*/  STL [R1+0x28ec], R20 ;  /* 0x0028ec1401007387 */ /* 0x000fe80000100800 */
[----:B------:R-:W2:Y:S01]  /*5e8d0*/  LDL.LU R29, [R1+0x8f0] ;  /* 0x0008f000011d7983 */ /* 0x000ea20000300800 */
[----:B---3--:R-:W-:-:S05]  /*5e8e0*/  F2FP.SATFINITE.E5M2.F32.PACK_AB_MERGE_C R19, R23, R22, RZ ;  /* 0x000000161713723e */ /* 0x008fca00048060ff */
[----:B------:R-:W-:Y:S01]  /*5e8f0*/  STL [R1+0x2914], R19 ;  /* 0x0029141301007387 */ /* 0x000fe20000100800 */
[----:B------:R-:W-:-:S03]  /*5e900*/  F2FP.SATFINITE.E5M2.F32.PACK_AB_MERGE_C R3, R57, R55, RZ ;  /* 0x000000373903723e */ /* 0x000fc600048060ff */
[----:B------:R-:W2:Y:S04]  /*5e910*/  LDL.LU R61, [R1+0x8f4] ;  /* 0x0008f400013d7983 */ /* 0x000ea80000300800 */
[----:B------:R0:W-:Y:S04]  /*5e920*/  STL [R1+0x2910], R3 ;  /* 0x0029100301007387 */ /* 0x0001e80000100800 */
        /* <DEDUP_REMOVED lines=12> */
[----:B------:R-:W-:Y:S01]  /*5e9f0*/  IMAD.X R31, R19, 0x1, R18, P6 ;  /* 0x00000001131f7824 */ /* 0x000fe200030e0612 */
[----:B----4-:R-:W-:Y:S02]  /*5ea00*/  F2FP.SATFINITE.E5M2.F32.PACK_AB_MERGE_C R27, R27, R54, RZ ;  /* 0x000000361b1b723e */ /* 0x010fe400048060ff */
[----:B------:R-:W4:Y:S04]  /*5ea10*/  LDL.LU R54, [R1+0x8d0] ;  /* 0x0008d00001367983 */ /* 0x000f280000300800 */
[----:B------:R-:W-:Y:S01]  /*5ea20*/  STL.64 [R1+0xd08], R30 ;  /* 0x000d081e01007387 */ /* 0x000fe20000100a00 */
[----:B------:R-:W-:-:S03]  /*5ea30*/  F2FP.SATFINITE.E5M2.F32.PACK_AB_MERGE_C R26, R28, R56, RZ ;  /* 0x000000381c1a723e */ /* 0x000fc600048060ff */
[----:B------:R0:W-:Y:S04]  /*5ea40*/  STL [R1+0x292c], R27 ;  /* 0x00292c1b01007387 */ /* 0x0001e80000100800 */
[----:B0-----:R-:W4:Y:S04]  /*5ea50*/  LDL.LU R27, [R1+0x8d4] ;  /* 0x0008d400011b7983 */ /* 0x001f280000300800 */
[----:B------:R-:W-:Y:S04]  /*5ea60*/  STL [R1+0x2928], R26 ;  /* 0x0029281a01007387 */ /* 0x000fe80000100800 */
[----:B------:R-:W4:Y:S04]  /*5ea70*/  LDL.LU R56, [R1+0x8d8] ;  /* 0x0008d80001387983 */ /* 0x000f280000300800 */
[----:B------:R-:W4:Y:S01]  /*5ea80*/  LDL.LU R28, [R1+0x8dc] ;  /* 0x0008dc00011c7983 */ /* 0x000f220000300800 */
[----:B------:R-:W-:-:S05]  /*5ea90*/  IADD3 R30, P6, R34, R4, RZ ;  /* 0x00000004221e7210 */ /* 0x000fca0007fde0ff */
[----:B------:R-:W-:-:S05]  /*5eaa0*/  IMAD.X R31, R19, 0x1, R17, P6 ;  /* 0x00000001131f7824 */ /* 0x000fca00030e0611 */
[----:B------:R0:W-:Y:S02]  /*5eab0*/  STL.64 [R1+0xcf8], R30 ;  /* 0x000cf81e01007387 */ /* 0x0001e40000100a00 */
[----:B0-----:R-:W-:-:S05]  /*5eac0*/  IADD3 R30, P6, R34, R6, RZ ;  /* 0x00000006221e7210 */ /* 0x001fca0007fde0ff */
[----:B------:R-:W-:Y:S01]  /*5ead0*/  IMAD.X R31, R19, 0x1, R5, P6 ;  /* 0x00000001131f7824 */ /* 0x000fe200030e0605 */
[----:B------:R-:W-:-:S05]  /*5eae0*/  F2FP.SATFINITE.E5M2.F32.PACK_AB_MERGE_C R26, R60, R2, RZ ;  /* 0x000000023c1a723e */ /* 0x000fca00048060ff */
[----:B------:R0:W-:Y:S01]  /*5eaf0*/  STL [R1+0x2944], R26 ;  /* 0x0029441a01007387 */ /* 0x0001e20000100800 */
[----:B------:R-:W-:-:S03]  /*5eb00*/  F2FP.SATFINITE.E5M2.F32.PACK_AB_MERGE_C R2, R53, R21, RZ ;  /* 0x000000153502723e */ /* 0x000fc600048060ff */
[----:B------:R-:W4:Y:S04]  /*5eb10*/  LDL.LU R51, [R1+0x8c0] ;  /* 0x0008c00001337983 */ /* 0x000f280000300800 */
[----:B------:R1:W-:Y:S04]  /*5eb20*/  STL [R1+0x2940], R2 ;  /* 0x0029400201007387 */ /* 0x0003e80000100800 */
[----:B0-----:R-:W4:Y:S04]  /*5eb30*/  LDL.LU R26, [R1+0x8c4] ;  /* 0x0008c400011a7983 */ /* 0x001f280000300800 */
[----:B-1----:R-:W4:Y:S04]  /*5eb40*/  LDL.LU R2, [R1+0x8c8] ;  /* 0x0008c80001027983 */ /* 0x002f280000300800 */
[----:B------:R-:W4:Y:S04]  /*5eb50*/  LDL.LU R60, [R1+0x8cc] ;  /* 0x0008cc00013c7983 */ /* 0x000f280000300800 */
[----:B------:R-:W4:Y:S04]  /*5eb60*/  LDL.LU R21, [R1+0x8b0] ;  /* 0x0008b00001157983 */ /* 0x000f280000300800 */
[----:B------:R-:W4:Y:S04]  /*5eb70*/  LDL.LU R53, [R1+0x8b4] ;  /* 0x0008b40001357983 */ /* 0x000f280000300800 */
[----:B------:R0:W-:Y:S02]  /*5eb80*/  STL.64 [R1+0xd00], R30 ;  /* 0x000d001e01007387 */ /* 0x0001e40000100a00 */
[----:B0-----:R-:W-:-:S05]  /*5eb90*/  IADD3 R30, P6, R34, R8, RZ ;  /* 0x00000008221e7210 */ /* 0x001fca0007fde0ff */
[----:B------:R-:W-:Y:S01]  /*5eba0*/  IMAD.X R31, R19, 0x1, R7, P6 ;  /* 0x00000001131f7824 */ /* 0x000fe200030e0607 */
[----:B--2---:R-:W-:-:S05]  /*5ebb0*/  F2FP.SATFINITE.E5M2.F32.PACK_AB_MERGE_C R29, R61, R29, RZ ;  /* 0x0000001d3d1d723e */ /* 0x004fca00048060ff */
[----:B------:R-:W-:Y:S01]  /*5ebc0*/  STL [R1+0x295c], R29 ;  /* 0x00295c1d01007387 */ /* 0x000fe20000100800 */
[----:B---3--:R-:W-:-:S05]  /*5ebd0*/  F2FP.SATFINITE.E5M2.F32.PACK_AB_MERGE_C R3, R20, R3, RZ ;  /* 0x000000031403723e */ /* 0x008fca00048060ff */
[----:B------:R0:W-:Y:S01]  /*5ebe0*/  STL [R1+0x2958], R3 ;  /* 0x0029580301007387 */ /* 0x0001e20000100800 */
[----:B------:R-:W-:Y:S02]  /*5ebf0*/  F2FP.SATFINITE.E5M2.F32.PACK_AB_MERGE_C R20, R52, R24, RZ ;  /* 0x000000183414723e */ /* 0x000fe400048060ff */
[----:B------:R-:W-:Y:S01]  /*5ec00*/  IADD3 R24, P6, R34, R10, RZ ;  /* 0x0000000a22187210 */ /* 0x000fe20007fde0ff */
[----:B------:R-:W-:Y:S04]  /*5ec10*/  STL.64 [R1+0xcf0], R30 ;  /* 0x000cf01e01007387 */ /* 0x000fe80000100a00 */
[----:B------:R1:W-:Y:S01]  /*5ec20*/  STL [R1+0x2974], R20 ;  /* 0x0029741401007387 */ /* 0x0003e20000100800 */
[----:B0-----:R-:W-:Y:S01]  /*5ec30*/  F2FP.SATFINITE.E5M2.F32.PACK_AB_MERGE_C R3, R25, R58, RZ ;  /* 0x0000003a1903723e */ /* 0x001fe200048060ff */
[----:B------:R-:W-:-:S04]  /*5ec40*/  IMAD.X R25, R19, 0x1, R9, P6 ;  /* 0x0000000113197824 */ /* 0x000fc800030e0609 */
[----:B------:R0:W-:Y:S01]  /*5ec50*/  STL [R1+0x2970], R3 ;  /* 0x0029700301007387 */ /* 0x0001e20000100800 */
[----:B-1----:R-:W-:Y:S02]  /*5ec60*/  F2FP.SATFINITE.E5M2.F32.PACK_AB_MERGE_C R20, R23, R22, RZ ;  /* 0x000000161714723e */ /* 0x002fe400048060ff */
[----:B------:R-:W-:Y:S01]  /*5ec70*/  IADD3 R22, P6, R34, R12, RZ ;  /* 0x0000000c22167210 */ /* 0x000fe20007fde0ff */
[----:B------:R-:W-:Y:S01]  /*5ec80*/  STL.64 [R1+0xce8], R24 ;  /* 0x000ce81801007387 */ /* 0x000fe20000100a00 */
[----:B0-----:R-:W-:-:S03]  /*5ec90*/  F2FP.SATFINITE.E5M2.F32.PACK_AB_MERGE_C R3, R57, R55, RZ ;  /* 0x000000373903723e */ /* 0x001fc600048060ff */
[----:B------:R-:W-:Y:S01]  /*5eca0*/  IMAD.X R23, R19, 0x1, R11, P6 ;  /* 0x0000000113177824 */ /* 0x000fe200030e060b */
[----:B------:R-:W-:Y:S04]  /*5ecb0*/  STL [R1+0x2550], R20 ;  /* 0x0025501401007387 */ /* 0x000fe80000100800 */
[----:B------:R-:W-:Y:S04]  /*5ecc0*/  STL [R1+0x2558], R3 ;  /* 0x0025580301007387 */ /* 0x000fe80000100800 */
[----:B------:R0:W-:Y:S04]  /*5ecd0*/  STL.64 [R1+0xce0], R22 ;  /* 0x000ce01601007387 */ /* 0x0001e80000100a00 */
[----:B0-----:R-:W2:Y:S04]  /*5ece0*/  LDL.LU R22, [R1+0x8b8] ;  /* 0x0008b80001167983 */ /* 0x001ea80000300800 */
[----:B------:R-:W2:Y:S04]  /*5ecf0*/  LDL.LU R23, [R1+0x8bc] ;  /* 0x0008bc0001177983 */ /* 0x000ea80000300800 */
[----:B------:R-:W3:Y:S04]  /*5ed00*/  LDL.LU R55, [R1+0x8a0] ;  /* 0x0008a00001377983 */ /* 0x000ee80000300800 */
[----:B------:R-:W3:Y:S01]  /*5ed10*/  LDL.LU R57, [R1+0x8a4] ;  /* 0x0008a40001397983 */ /* 0x000ee20000300800 */
[----:B------:R-:W-:-:S05]  /*5ed20*/  IADD3 R24, P6, R34, R14, RZ ;  /* 0x0000000e22187210 */ /* 0x000fca0007fde0ff */
[----:B------:R-:W-:Y:S01]  /*5ed30*/  IMAD.X R25, R19, 0x1, R13, P6 ;  /* 0x0000000113197824 */ /* 0x000fe200030e060d */
[----:B----4-:R-:W-:-:S05]  /*5ed40*/  F2FP.SATFINITE.E5M2.F32.PACK_AB_MERGE_C R20, R27, R54, RZ ;  /* 0x000000361b14723e */ /* 0x010fca00048060ff */
[----:B------:R-:W-:Y:S01]  /*5ed50*/  STL [R1+0x2518], R20 ;  /* 0x0025181401007387 */ /* 0x000fe20000100800 */
        /* <DEDUP_REMOVED lines=31> */
[----:B--2---:R-:W-:Y:S02]  /*5ef50*/  F2FP.SATFINITE.E5M2.F32.PACK_AB_MERGE_C R23, R23, R22, RZ ;  /* 0x000000161717723e */ /* 0x004fe400048060ff */
[----:B------:R-:W2:Y:S04]  /*5ef60*/  LDL.LU R22, [R1+0x868] ;  /* 0x0008680001167983 */ /* 0x000ea80000300800 */
[----:B------:R-:W-:Y:S01]  /*5ef70*/  STL.64 [R1+0xcc8], R30 ;  /* 0x000cc81e01007387 */ /* 0x000fe20000100a00 */
[----:B---3--:R-:W-:-:S03]  /*5ef80*/  F2FP.SATFINITE.E5M2.F32.PACK_AB_MERGE_C R26, R57, R55, RZ ;  /* 0x00000037391a723e */ /* 0x008fc600048060ff */
[----:B------:R0:W-:Y:S04]  /*5ef90*/  STL [R1+0x1044], R23 ;  /* 0x0010441701007387 */ /* 0x0001e80000100800 */
[----:B0-----:R-:W2:Y:S04]  /*5efa0*/  LDL.LU R23, [R1+0x86c] ;  /* 0x00086c0001177983 */ /* 0x001ea80000300800 */
[----:B------:R0:W-:Y:S04]  /*5efb0*/  STL [R1+0x284], R26 ;  /* 0x0002841a01007387 */ /* 0x0001e80000100800 */
[----:B------:R-:W3:Y:S04]  /*5efc0*/  LDL.LU R55, [R1+0x850] ;  /* 0x0008500001377983 */ /* 0x000ee80000300800 */
[----:B------:R-:W3:Y:S01]  /*5efd0*/  LDL.LU R57, [R1+0x854] ;  /* 0x0008540001397983 */ /* 0x000ee20000300800 */
[----:B------:R-:W-:-:S05]  /*5efe0*/  IADD3 R30, P6, R35, R4, RZ ;  /* 0x00000004231e7210 */ /* 0x000fca0007fde0ff */
[----:B------:R-:W-:-:S05]  /*5eff0*/  IMAD.X R31, R19, 0x1, R17, P6 ;  /* 0x00000001131f7824 */ /* 0x000fca00030e0611 */
[----:B------:R1:W-:Y:S01]  /*5f000*/  STL.64 [R1+0xcb8], R30 ;  /* 0x000cb81e01007387 */ /* 0x0003e20000100a00 */
[----:B----4-:R-:W-:-:S05]  /*5f010*/  F2FP.SATFINITE.E5M2.F32.PACK_AB_MERGE_C R27, R27, R54, RZ ;  /* 0x000000361b1b723e */ /* 0x010fca00048060ff */
        /* <DEDUP_REMOVED lines=8> */
[----:B------:R-:W4:Y:S04]  /*5f0a0*/  LDL.LU R56, [R1+0x848] ;  /* 0x0008480001387983 */ /* 0x000f280000300800 */
[----:B------:R-:W4:Y:S01]  /*5f0b0*/  LDL.LU R28, [R1+0x84c] ;  /* 0x00084c00011c7983 */ /* 0x000f220000300800 */
[----:B------:R-:W-:-:S05]  /*5f0c0*/  IMAD.X R31, R19, 0x1, R5, P6 ;  /* 0x00000001131f7824 */ /* 0x000fca00030e0605 */
[----:B------:R0:W-:Y:S02]  /*5f0d0*/  STL.64 [R1+0xcc0], R30 ;  /* 0x000cc01e01007387 */ /* 0x0001e40000100a00 */
[----:B0-----:R-:W-:-:S05]  /*5f0e0*/  IADD3 R30, P6, R35, R8, RZ ;  /* 0x00000008231e7210 */ /* 0x001fca0007fde0ff */
[----:B------:R-:W-:Y:S01]  /*5f0f0*/  IMAD.X R31, R19, 0x1, R7, P6 ;  /* 0x00000001131f7824 */ /* 0x000fe200030e0607 */
[----:B------:R-:W-:-:S05]  /*5f100*/  F2FP.SATFINITE.E5M2.F32.PACK_AB_MERGE_C R29, R61, R29, RZ ;  /* 0x0000001d3d1d723e */ /* 0x000fca00048060ff */
[----:B------:R-:W-:Y:S01]  /*5f110*/  STL [R1+0x278], R29 ;  /* 0x0002781d01007387 */ /* 0x000fe20000100800 */
[----:B------:R-:W-:-:S05]  /*5f120*/  F2FP.SATFINITE.E5M2.F32.PACK_AB_MERGE_C R3, R20, R3, RZ ;  /* 0x000000031403723e */ /* 0x000fca00048060ff */
[----:B------:R0:W-:Y:S01]  /*5f130*/  STL [R1+0x260], R3 ;  /* 0x0002600301007387 */ /* 0x0001e20000100800 */
[----:B------:R-:W-:Y:S02]  /*5f140*/  F2FP.SATFINITE.E5M2.F32.PACK_AB_MERGE_C R20, R52, R24, RZ ;  /* 0x000000183414723e */ /* 0x000fe400048060ff */
[----:B------:R-:W-:Y:S01]  /*5f150*/  IADD3 R24, P6, R35, R10, RZ ;  /* 0x0000000a23187210 */ /* 0x000fe20007fde0ff */
[----:B------:R-:W-:Y:S01]  /*5f160*/  STL.64 [R1+0xcb0], R30 ;  /* 0x000cb01e01007387 */ /* 0x000fe20000100a00 */
[----:B0-----:R-:W-:-:S03]  /*5f170*/  F2FP.SATFINITE.E5M2.F32.PACK_AB_MERGE_C R3, R25, R58, RZ ;  /* 0x0000003a1903723e */ /* 0x001fc600048060ff */
[----:B------:R0:W-:Y:S01]  /*5f180*/  STL [R1+0x25c], R20 ;  /* 0x00025c1401007387 */ /* 0x0001e20000100800 */
[----:B------:R-:W-:-:S03]  /*5f190*/  IMAD.X R25, R19, 0x1, R9, P6 ;  /* 0x0000000113197824 */ /* 0x000fc600030e0609 */
[----:B------:R1:W-:Y:S01]  /*5f1a0*/  STL [R1+0x244], R3 ;  /* 0x0002440301007387 */ /* 0x0003e20000100800 */
[----:B0-----:R-:W-:-:S03]  /*5f1b0*/  F2FP.SATFINITE.E5M2.F32.PACK_AB_MERGE_C R20, R60, R2, RZ ;  /* 0x000000023c14723e */ /* 0x001fc600048060ff */
[----:B------:R-:W4:Y:S01]  /*5f1c0*/  LDL.LU R2, [R1+0x830] ;  /* 0x0008300001027983 */ /* 0x000f220000300800 */
[----:B-1----:R-:W-:-:S03]  /*5f1d0*/  F2FP.SATFINITE.E5M2.F32.PACK_AB_MERGE_C R3, R53, R21, RZ ;  /* 0x000000153503723e */ /* 0x002fc600048060ff */
[----:B------:R0:W-:Y:S04]  /*5f1e0*/  STL.64 [R1+0xc98], R24 ;  /* 0x000c981801007387 */ /* 0x0001e80000100a00 */
[----:B------:R2:W-:Y:S04]  /*5f1f0*/  STL [R1+0x23c], R20 ;  /* 0x00023c1401007387 */ /* 0x0005e80000100800 */
[----:B------:R-:W4:Y:S04]  /*5f200*/  LDL.LU R60, [R1+0x834] ;  /* 0x00083400013c7983 */ /* 0x000f280000300800 */
[----:B------:R3:W-:Y:S04]  /*5f210*/  STL [R1+0x2650], R3 ;  /* 0x0026500301007387 */ /* 0x0007e80000100800 */
[----:B------:R-:W4:Y:S04]  /*5f220*/  LDL.LU R21, [R1+0x838] ;  /* 0x0008380001157983 */ /* 0x000f280000300800 */
[----:B------:R-:W4:Y:S01]  /*5f230*/  LDL.LU R53, [R1+0x83c] ;  /* 0x00083c0001357983 */ /* 0x000f220000300800 */
[----:B0-----:R-:W-:-:S05]  /*5f240*/  IADD3 R24, P6, R35, R12, RZ ;  /* 0x0000000c23187210 */ /* 0x001fca0007fde0ff */
[----:B------:R-:W-:-:S05]  /*5f250*/  IMAD.X R25, R19, 0x1, R11, P6 ;  /* 0x0000000113197824 */ /* 0x000fca00030e060b */
[----:B------:R-:W-:Y:S01]  /*5f260*/  STL.64 [R1+0xc90], R24 ;  /* 0x000c901801007387 */ /* 0x000fe20000100a00 */
[----:B--2---:R-:W-:Y:S02]  /*5f270*/  F2FP.SATFINITE.E5M2.F32.PACK_AB_MERGE_C R20, R23, R22, RZ ;  /* 0x000000161714723e */ /* 0x004fe400048060ff */
[----:B------:R-:W-:-:S05]  /*5f280*/  IADD3 R22, P6, R35, R14, RZ ;  /* 0x0000000e23167210 */ /* 0x000fca0007fde0ff */
[----:B------:R-:W-:Y:S01]  /*5f290*/  IMAD.X R23, R19, 0x1, R13, P6 ;  /* 0x0000000113177824 */ /* 0x000fe200030e060d */
[----:B------:R-:W-:Y:S01]  /*5f2a0*/  STL [R1+0x264c], R20 ;  /* 0x00264c1401007387 */ /* 0x000fe20000100800 */
[----:B---3--:R-:W-:-:S05]  /*5f2b0*/  F2FP.SATFINITE.E5M2.F32.PACK_AB_MERGE_C R3, R57, R55, RZ ;  /* 0x000000373903723e */ /* 0x008fca00048060ff */
        /* <DEDUP_REMOVED lines=8> */
[----:B----4-:R-:W-:-:S04]  /*5f340*/  F2FP.SATFINITE.E5M2.F32.PACK_AB_MERGE_C R20, R26, R51, RZ ;  /* 0x000000331a14723e */ /* 0x010fc800048060ff */
[----:B------:R-:W-:Y:S01]  /*5f350*/  STL.64 [R1+0xc80], R24 ;  /* 0x000c801801007387 */ /* 0x000fe20000100a00 */
[----:B------:R-:W-:-:S03]  /*5f360*/  F2FP.SATFINITE.E5M2.F32.PACK_AB_MERGE_C R19, R27, R54, RZ ;  /* 0x000000361b13723e */ /* 0x000fc600048060ff */
[----:B------:R-:W-:Y:S04]  /*5f370*/  STL [R1+0x27bc], R20 ;  /* 0x0027bc1401007387 */ /* 0x000fe80000100800 */
[----:B------:R-:W4:Y:S01]  /*5f380*/  LDL.LU R29, [R1+0x810] ;  /* 0x00081000011d7983 */ /* 0x000f220000300800 */
[----:B------:R-:W-:-:S03]  /*5f390*/  F2FP.SATFINITE.E5M2.F32.PACK_AB_MERGE_C R3, R28, R56, RZ ;  /* 0x000000381c03723e */ /* 0x000fc600048060ff */
        /* <DEDUP_REMOVED lines=12> */
[----:B------:R-:W-:Y:S01]  /*5f460*/  IADD3 R30, P6, R36, R0, RZ ;  /* 0x00000000241e7210 */ /* 0x000fe20007fde0ff */
[----:B------:R-:W4:Y:S04]  /*5f470*/  LDL.LU R58, [R1+0x228] ;  /* 0x00022800013a7983 */ /* 0x000f280000300800 */
[----:B------:R-:W-:-:S05]  /*5f480*/  IMAD.X R31, R19, 0x1, R18, P6 ;  /* 0x00000001131f7824 */ /* 0x000fca00030e0612 */
[----:B------:R-:W-:Y:S01]  /*5f490*/  STL.64 [R1+0xc78], R30 ;  /* 0x000c781e01007387 */ /* 0x000fe20000100a00 */
[----:B------:R-:W-:-:S05]  /*5f4a0*/  F2FP.SATFINITE.E5M2.F32.PACK_AB_MERGE_C R25, R60, R2, RZ ;  /* 0x000000023c19723e */ /* 0x000fca00048060ff */
[----:B------:R0:W-:Y:S01]  /*5f4b0*/  STL [R1+0x2724], R25 ;  /* 0x0027241901007387 */ /* 0x0001e20000100800 */
[----:B------:R-:W-:-:S03]  /*5f4c0*/  F2FP.SATFINITE.E5M2.F32.PACK_AB_MERGE_C R2, R53, R21, RZ ;  /* 0x000000153502723e */ /* 0x000fc600048060ff */
[----:B0-----:R-:W4:Y:S04]  /*5f4d0*/  LDL.LU R25, [R1+0x22c] ;  /* 0x00022c0001197983 */ /* 0x001f280000300800 */
[----:B------:R0:W-:Y:S01]  /*5f4e0*/  STL [R1+0x272c], R2 ;  /* 0x00272c0201007387 */ /* 0x0001e20000100800 */
[----:B------:R-:W-:-:S03]  /*5f4f0*/  IADD3 R30, P6, R36, R4, RZ ;  /* 0x00000004241e7210 */ /* 0x000fc60007fde0ff */
[----:B0-----:R-:W4:Y:S04]  /*5f500*/  LDL.LU R2, [R1+0x7f0] ;  /* 0x0007f00001027983 */ /* 0x001f280000300800 */
[----:B------:R-:W4:Y:S04]  /*5f510*/  LDL.LU R60, [R1+0x7f4] ;  /* 0x0007f400013c7983 */ /* 0x000f280000300800 */
[----:B------:R-:W4:Y:S04]  /*5f520*/  LDL.LU R21, [R1+0x7f8] ;  /* 0x0007f80001157983 */ /* 0x000f280000300800 */
[----:B------:R-:W4:Y:S01]  /*5f530*/  LDL.LU R53, [R1+0x7fc] ;  /* 0x0007fc0001357983 */ /* 0x000f220000300800 */
[----:B------:R-:W-:-:S05]  /*5f540*/  IMAD.X R31, R19, 0x1, R17, P6 ;  /* 0x00000001131f7824 */ /* 0x000fca00030e0611 */
[----:B------:R2:W-:Y:S02]  /*5f550*/  STL.64 [R1+0xc68], R30 ;  /* 0x000c681e01007387 */ /* 0x0005e40000100a00 */
[----:B--2---:R-:W-:Y:S02]  /*5f560*/  F2FP.SATFINITE.E5M2.F32.PACK_AB_MERGE_C R30, R23, R22, RZ ;  /* 0x00000016171e723e */ /* 0x004fe400048060ff */
[----:B------:R-:W-:Y:S02]  /*5f570*/  IADD3 R22, P6, R36, R6, RZ ;  /* 0x0000000624167210 */ /* 0x000fe40007fde0ff */
[----:B---3--:R-:W-:-:S03]  /*5f580*/  F2FP.SATFINITE.E5M2.F32.PACK_AB_MERGE_C R26, R57, R55, RZ ;  /* 0x00000037391a723e */ /* 0x008fc600048060ff */
[----:B------:R-:W-:Y:S01]  /*5f590*/  IMAD.X R23, R19, 0x1, R5, P6 ;  /* 0x0000000113177824 */ /* 0x000fe200030e0605 */
[----:B------:R-:W-:Y:S04]  /*5f5a0*/  STL [R1+0x26d8], R30 ;  /* 0x0026d81e01007387 */ /* 0x000fe80000100800 */
[----:B------:R0:W-:Y:S04]  /*5f5b0*/  STL [R1+0x26d0], R26 ;  /* 0x0026d01a01007387 */ /* 0x0001e80000100800 */
[----:B------:R-:W2:Y:S04]  /*5f5c0*/  LDL.LU R51, [R1+0x7e0] ;  /* 0x0007e00001337983 */ /* 0x000ea80000300800 */
[----:B0-----:R-:W2:Y:S04]  /*5f5d0*/  LDL.LU R26, [R1+0x7e4] ;  /* 0x0007e400011a7983 */ /* 0x001ea80000300800 */
[----:B------:R0:W-:Y:S04]  /*5f5e0*/  STL.64 [R1+0xc70], R22 ;  /* 0x000c701601007387 */ /* 0x0001e80000100a00 */
[----:B0-----:R-:W3:Y:S04]  /*5f5f0*/  LDL.LU R22, [R1+0x7e8] ;  /* 0x0007e80001167983 */ /* 0x001ee80000300800 */
[----:B------:R-:W3:Y:S04]  /*5f600*/  LDL.LU R23, [R1+0x7ec] ;  /* 0x0007ec0001177983 */ /* 0x000ee80000300800 */
[----:B------:R-:W3:Y:S04]  /*5f610*/  LDL.LU R55, [R1+0x7d0] ;  /* 0x0007d00001377983 */ /* 0x000ee80000300800 */
[----:B------:R-:W3:Y:S01]  /*5f620*/  LDL.LU R57, [R1+0x7d4] ;  /* 0x0007d40001397983 */ /* 0x000ee20000300800 */
[----:B------:R-:W-:-:S02]  /*5f630*/  IADD3 R30, P6, R36, R8, RZ ;  /* 0x00000008241e7210 */ /* 0x000fc40007fde0ff */
[----:B----4-:R-:W-:Y:S02]  /*5f640*/  F2FP.SATFINITE.E5M2.F32.PACK_AB_MERGE_C R29, R61, R29, RZ ;  /* 0x0000001d3d1d723e */ /* 0x010fe400048060ff */
[----:B------:R-:W-:Y:S01]  /*5f650*/  F2FP.SATFINITE.E5M2.F32.PACK_AB_MERGE_C R3, R20, R3, RZ ;  /* 0x000000031403723e */ /* 0x000fe200048060ff */
[----:B------:R-:W-:Y:S02]  /*5f660*/  IMAD.X R31, R19, 0x1, R7, P6 ;  /* 0x00000001131f7824 */ /* 0x000fe400030e0607 */
[----:B------:R-:W-:Y:S04]  /*5f670*/  STL [R1+0x200], R29 ;  /* 0x0002001d01007387 */ /* 0x000fe80000100800 */
[----:B------:R0:W-:Y:S01]  /*5f680*/  STL [R1+0x208], R3 ;  /* 0x0002080301007387 */ /* 0x0001e20000100800 */
[----:B------:R-:W-:-:S03]  /*5f690*/  F2FP.SATFINITE.E5M2.F32.PACK_AB_MERGE_C R20, R52, R24, RZ ;  /* 0x000000183414723e */ /* 0x000fc600048060ff */
[----:B------:R1:W-:Y:S01]  /*5f6a0*/  STL.64 [R1+0xc60], R30 ;  /* 0x000c601e01007387 */ /* 0x0003e20000100a00 */
[----:B0-----:R-:W-:-:S03]  /*5f6b0*/  F2FP.SATFINITE.E5M2.F32.PACK_AB_MERGE_C R3, R27, R54, RZ ;  /* 0x000000361b03723e */ /* 0x001fc600048060ff */
[----:B------:R-:W-:Y:S01]  /*5f6c0*/  STL [R1+0x1c4], R20 ;  /* 0x0001c41401007387 */ /* 0x000fe20000100800 */
[----:B-1----:R-:W-:-:S03]  /*5f6d0*/  IADD3 R30, P6, R36, R10, RZ ;  /* 0x0000000a241e7210 */ /* 0x002fc60007fde0ff */
[----:B------:R0:W-:Y:S02]  /*5f6e0*/  STL [R1+0x1cc], R3 ;  /* 0x0001cc0301007387 */ /* 0x0001e40000100800 */
[----:B------:R-:W-:Y:S02]  /*5f6f0*/  IMAD.X R31, R19, 0x1, R9, P6 ;  /* 0x00000001131f7824 */ /* 0x000fe400030e0609 */
[----:B------:R-:W4:Y:S04]  /*5f700*/  LDL.LU R54, [R1+0x7d8] ;  /* 0x0007d80001367983 */ /* 0x000f280000300800 */
[----:B------:R-:W4:Y:S01]  /*5f710*/  LDL.LU R27, [R1+0x7dc] ;  /* 0x0007dc00011b7983 */ /* 0x000f220000300800 */
[----:B0-----:R-:W-:-:S03]  /*5f720*/  F2FP.SATFINITE.E5M2.F32.PACK_AB_MERGE_C R3, R28, R56, RZ ;  /* 0x000000381c03723e */ /* 0x001fc600048060ff */
[----:B------:R-:W-:Y:S04]  /*5f730*/  STL.64 [R1+0xc58], R30 ;  /* 0x000c581e01007387 */ /* 0x000fe80000100a00 */
[----:B------:R0:W-:Y:S04]  /*5f740*/  STL [R1+0x18c], R3 ;  /* 0x00018c0301007387 */ /* 0x0001e80000100800 */
[----:B------:R-:W4:Y:S04]  /*5f750*/  LDL.LU R56, [R1+0x7c0] ;  /* 0x0007c00001387983 */ /* 0x000f280000300800 */
[----:B------:R-:W4:Y:S01]  /*5f760*/  LDL.LU R28, [R1+0x7c4] ;  /* 0x0007c400011c7983 */ /* 0x000f220000300800 */
[----:B------:R-:W-:-:S02]  /*5f770*/  IADD3 R24, P6, R36, R12, RZ ;  /* 0x0000000c24187210 */ /* 0x000fc40007fde0ff */
[----:B0-----:R-:W-:-:S03]  /*5f780*/  F2FP.SATFINITE.E5M2.F32.PACK_AB_MERGE_C R3, R25, R58, RZ ;  /* 0x0000003a1903723e */ /* 0x001fc600048060ff */
[----:B------:R-:W-:Y:S01]  /*5f790*/  IMAD.X R25, R19, 0x1, R11, P6 ;  /* 0x0000000113197824 */ /* 0x000fe200030e060b */
[----:B------:R-:W-:Y:S01]  /*5f7a0*/  IADD3 R20, P6, R36, R14, RZ ;  /* 0x0000000e24147210 */ /* 0x000fe20007fde0ff */
[----:B------:R0:W-:Y:S01]  /*5f7b0*/  STL [R1+0x188], R3 ;  /* 0x0001880301007387 */ /* 0x0001e20000100800 */
[----:B------:R-:W-:Y:S02]  /*5f7c0*/  F2FP.SATFINITE.E5M2.F32.PACK_AB_MERGE_C R2, R60, R2, RZ ;  /* 0x000000023c02723e */ /* 0x000fe400048060ff */
[----:B0-----:R-:W-:Y:S01]  /*5f7d0*/  F2FP.SATFINITE.E5M2.F32.PACK_AB_MERGE_C R3, R53, R21, RZ ;  /* 0x000000153503723e */ /* 0x001fe200048060ff */
[----:B------:R-:W-:-:S04]  /*5f7e0*/  IMAD.X R21, R19, 0x1, R13, P6 ;  /* 0x0000000113157824 */ /* 0x000fc800030e060d */
[----:B------:R-:W-:Y:S04]  /*5f7f0*/  STL [R1+0x2d3c], R3 ;  /* 0x002d3c0301007387 */ /* 0x000fe80000100800 */
[----:B------:R-:W-:Y:S04]  /*5f800*/  STL.64 [R1+0xc50], R24 ;  /* 0x000c501801007387 */ /* 0x000fe80000100a00 */
[----:B------:R0:W-:Y:S04]  /*5f810*/  STL [R1+0x7f0], R2 ;  /* 0x0007f00201007387 */ /* 0x0001e80000100800 */
[----:B0-----:R-:W4:Y:S04]  /*5f820*/  LDL.LU R2, [R1+0x7c8] ;  /* 0x0007c80001027983 */ /* 0x001f280000300800 */
[----:B------:R-:W4:Y:S04]  /*5f830*/  LDL.LU R60, [R1+0x7cc] ;  /* 0x0007cc00013c7983 */ /* 0x000f280000300800 */
[----:B------:R0:W-:Y:S01]  /*5f840*/  STL.64 [R1+0xc48], R20 ;  /* 0x000c481401007387 */ /* 0x0001e20000100a00 */
[----:B------:R-:W-:-:S03]  /*5f850*/  IADD3 R24, P6, R36, R16, RZ ;  /* 0x0000001024187210 */ /* 0x000fc60007fde0ff */
[----:B0-----:R-:W4:Y:S04]  /*5f860*/  LDL.LU R21, [R1+0x7b0] ;  /* 0x0007b00001157983 */ /* 0x001f280000300800 */
[----:B------:R-:W4:Y:S01]  /*5f870*/  LDL.LU R53, [R1+0x7b4] ;  /* 0x0007b40001357983 */ /* 0x000f220000300800 */
[----:B------:R-:W-:-:S05]  /*5f880*/  IMAD.X R25, R19, 0x1, R15, P6 ;  /* 0x0000000113197824 */ /* 0x000fca00030e060f */
[----:B------:R-:W-:Y:S01]  /*5f890*/  STL.64 [R1+0xc40], R24 ;  /* 0x000c401801007387 */ /* 0x000fe20000100a00 */
[----:B--2---:R-:W-:-:S05]  /*5f8a0*/  F2FP.SATFINITE.E5M2.F32.PACK_AB_MERGE_C R20, R26, R51, RZ ;  /* 0x000000331a14723e */ /* 0x004fca00048060ff */
[----:B------:R0:W-:Y:S04]  /*5f8b0*/  STL [R1+0x7e4], R20 ;  /* 0x0007e41401007387 */ /* 0x0001e80000100800 */
[----:B------:R-:W2:Y:S01]  /*5f8c0*/  LDL.LU R30, [R1+0x7b8] ;  /* 0x0007b800011e7983 */ /* 0x000ea20000300800 */
[----:B---3--:R-:W-:-:S05]  /*5f8d0*/  F2FP.SATFINITE.E5M2.F32.PACK_AB_MERGE_C R19, R23, R22, RZ ;  /* 0x000000161713723e */ /* 0x008fca00048060ff */
[----:B------:R1:W-:Y:S01]  /*5f8e0*/  STL [R1+0x7e8], R19 ;  /* 0x0007e81301007387 */ /* 0x0003e20000100800 */
[----:B------:R-:W-:-:S03]  /*5f8f0*/  F2FP.SATFINITE.E5M2.F32.PACK_AB_MERGE_C R3, R57, R55, RZ ;  /* 0x000000373903723e */ /* 0x000fc600048060ff */
[----:B------:R-:W2:Y:S04]  /*5f900*/  LDL.LU R29, [R1+0x7bc] ;  /* 0x0007bc00011d7983 */ /* 0x000ea80000300800 */
[----:B------:R-:W-:Y:S04]  /*5f910*/  STL [R1+0x28c], R3 ;  /* 0x00028c0301007387 */ /* 0x000fe80000100800 */
[----:B------:R-:W3:Y:S04]  /*5f920*/  LDL.LU R61, [R1+0x7a0] ;  /* 0x0007a000013d7983 */ /* 0x000ee80000300800 */
[----:B0-----:R-:W3:Y:S04]  /*5f930*/  LDL.LU R20, [R1+0x7a4] ;  /* 0x0007a40001147983 */ /* 0x001ee80000300800 */
[----:B------:R-:W3:Y:S04]  /*5f940*/  LDL.LU R22, [R1+0x7a8] ;  /* 0x0007a80001167983 */ /* 0x000ee80000300800 */
[----:B------:R-:W3:Y:S04]  /*5f950*/  LDL.LU R23, [R1+0x7ac] ;  /* 0x0007ac0001177983 */ /* 0x000ee80000300800 */
[----:B------:R-:W3:Y:S04]  /*5f960*/  LDL.LU R55, [R1+0x790] ;  /* 0x0007900001377983 */ /* 0x000ee80000300800 */
[----:B------:R-:W3:Y:S01]  /*5f970*/  LDL.LU R57, [R1+0x794] ;  /* 0x0007940001397983 */ /* 0x000ee20000300800 */
[----:B-1----:R-:W-:-:S02]  /*5f980*/  SHF.R.S32.HI R19, RZ, 0x1f, R37 ;  /* 0x0000001fff137819 */ /* 0x002fc40000011425 */
[----:B------:R-:W-:-:S05]  /*5f990*/  IADD3 R24, P6, R37, R0, RZ ;  /* 0x0000000025187210 */ /* 0x000fca0007fde0ff */
[----:B------:R-:W-:-:S05]  /*5f9a0*/  IMAD.X R25, R19, 0x1, R18, P6 ;  /* 0x0000000113197824 */ /* 0x000fca00030e0612 */
[----:B------:R4:W-:Y:S02]  /*5f9b0*/  STL.64 [R1+0xc38], R24 ;  /* 0x000c381801007387 */ /* 0x0009e40000100a00 */
[----:B----4-:R-:W-:Y:S02]  /*5f9c0*/  F2FP.SATFINITE.E5M2.F32.PACK_AB_MERGE_C R25, R27, R54, RZ ;  /* 0x000000361b19723e */ /* 0x010fe400048060ff */
[----:B------:R-:W4:Y:S01]  /*5f9d0*/  LDL.LU R24, [R1+0x798] ;  /* 0x0007980001187983 */ /* 0x000f220000300800 */
[----:B------:R-:W-:-:S03]  /*5f9e0*/  F2FP.SATFINITE.E5M2.F32.PACK_AB_MERGE_C R3, R28, R56, RZ ;  /* 0x000000381c03723e */ /* 0x000fc600048060ff */
[----:B------:R0:W-:Y:S04]  /*5f9f0*/  STL [R1+0x7e0], R25 ;  /* 0x0007e01901007387 */ /* 0x0001e80000100800 */
[----:B------:R-:W4:Y:S04]  /*5fa00*/  LDL.LU R52, [R1+0x79c] ;  /* 0x00079c0001347983 */ /* 0x000f280000300800 */
[----:B------:R1:W-:Y:S04]  /*5fa10*/  STL [R1+0x27c], R3 ;  /* 0x00027c0301007387 */ /* 0x0003e80000100800 */
[----:B------:R-:W4:Y:S04]  /*5fa20*/  LDL.LU R58, [R1+0x780] ;  /* 0x00078000013a7983 */ /* 0x000f280000300800 */
[----:B0-----:R-:W4:Y:S04]  /*5fa30*/  LDL.LU R25, [R1+0x784] ;  /* 0x0007840001197983 */ /* 0x001f280000300800 */
[----:B------:R-:W4:Y:S04]  /*5fa40*/  LDL.LU R54, [R1+0x788] ;  /* 0x0007880001367983 */ /* 0x000f280000300800 */
[----:B------:R-:W4:Y:S04]  /*5fa50*/  LDL.LU R27, [R1+0x78c] ;  /* 0x00078c00011b7983 */ /* 0x000f280000300800 */
[----:B------:R-:W4:Y:S04]  /*5fa60*/  LDL.LU R56, [R1+0x770] ;  /* 0x0007700001387983 */ /* 0x000f280000300800 */
[----:B------:R-:W4:Y:S01]  /*5fa70*/  LDL.LU R28, [R1+0x774] ;  /* 0x00077400011c7983 */ /* 0x000f220000300800 */
[----:B------:R-:W-:-:S05]  /*5fa80*/  IADD3 R32, P6, R37, R4, RZ ;  /* 0x0000000425207210 */ /* 0x000fca0007fde0ff */
[----:B------:R-:W-:-:S05]  /*5fa90*/  IMAD.X R33, R19, 0x1, R17, P6 ;  /* 0x0000000113217824 */ /* 0x000fca00030e0611 */
[----:B------:R-:W-:Y:S01]  /*5faa0*/  STL.64 [R1+0xc30], R32 ;  /* 0x000c302001007387 */ /* 0x000fe20000100a00 */
[----:B-1----:R-:W-:-:S05]  /*5fab0*/  F2FP.SATFINITE.E5M2.F32.PACK_AB_MERGE_C R3, R60, R2, RZ ;  /* 0x000000023c03723e */ /* 0x002fca00048060ff */
[----:B------:R-:W-:Y:S04]  /*5fac0*/  STL [R1+0x280], R3 ;  /* 0x0002800301007387 */ /* 0x000fe80000100800 */
[----:B------:R-:W4:Y:S01]  /*5fad0*/  LDL.LU R51, [R1+0x778] ;  /* 0x0007780001337983 */ /* 0x000f220000300800 */
[----:B------:R-:W-:-:S05]  /*5fae0*/  F2FP.SATFINITE.E5M2.F32.PACK_AB_MERGE_C R2, R53, R21, RZ ;  /* 0x000000153502723e */ /* 0x000fca00048060ff */
[----:B------:R0:W-:Y:S04]  /*5faf0*/  STL [R1+0x268], R2 ;  /* 0x0002680201007387 */ /* 0x0001e80000100800 */
[----:B------:R-:W4:Y:S04]  /*5fb00*/  LDL.LU R26, [R1+0x77c] ;  /* 0x00077c00011a7983 */ /* 0x000f280000300800 */
[----:B0-----:R-:W4:Y:S04]  /*5fb10*/  LDL.LU R2, [R1+0x760] ;  /* 0x0007600001027983 */ /* 0x001f280000300800 */
[----:B------:R-:W4:Y:S04]  /*5fb20*/  LDL.LU R60, [R1+0x764] ;  /* 0x00076400013c7983 */ /* 0x000f280000300800 */
[----:B------:R-:W4:Y:S04]  /*5fb30*/  LDL.LU R21, [R1+0x768] ;  /* 0x0007680001157983 */ /* 0x000f280000300800 */
[----:B------:R-:W4:Y:S01]  /*5fb40*/  LDL.LU R53, [R1+0x76c] ;  /* 0x00076c0001357983 */ /* 0x000f220000300800 */
[----:B------:R-:W-:-:S05]  /*5fb50*/  IADD3 R32, P6, R37, R6, RZ ;  /* 0x0000000625207210 */ /* 0x000fca0007fde0ff */
[----:B------:R-:W-:-:S05]  /*5fb60*/  IMAD.X R33, R19, 0x1, R5, P6 ;  /* 0x0000000113217824 */ /* 0x000fca00030e0605 */
[----:B------:R-:W-:Y:S01]  /*5fb70*/  STL.64 [R1+0xc18], R32 ;  /* 0x000c182001007387 */ /* 0x000fe20000100a00 */
[----:B--2---:R-:W-:Y:S02]  /*5fb80*/  F2FP.SATFINITE.E5M2.F32.PACK_AB_MERGE_C R29, R29, R30, RZ ;  /* 0x0000001e1d1d723e */ /* 0x004fe400048060ff */
[----:B------:R-:W-:-:S05]  /*5fb90*/  IADD3 R30, P6, R37, R8, RZ ;  /* 0x00000008251e7210 */ /* 0x000fca0007fde0ff */
[----:B------:R-:W-:Y:S01]  /*5fba0*/  IMAD.X R31, R19, 0x1, R7, P6 ;  /* 0x00000001131f7824 */ /* 0x000fe200030e0607 */
[----:B------:R-:W-:Y:S01]  /*5fbb0*/  STL [R1+0x264], R29 ;  /* 0x0002641d01007387 */ /* 0x000fe20000100800 */
[----:B---3--:R-:W-:Y:S02]  /*5fbc0*/  F2FP.SATFINITE.E5M2.F32.PACK_AB_MERGE_C R3, R20, R61, RZ ;  /* 0x0000003d1403723e */ /* 0x008fe400048060ff */
[----:B------:R-:W-:Y:S02]  /*5fbd0*/  F2FP.SATFINITE.E5M2.F32.PACK_AB_MERGE_C R20, R23, R22, RZ ;  /* 0x000000161714723e */ /* 0x000fe400048060ff */
[----:B------:R-:W-:Y:S01]  /*5fbe0*/  IADD3 R22, P6, R37, R10, RZ ;  /* 0x0000000a25167210 */ /* 0x000fe20007fde0ff */
[----:B------:R0:W-:Y:S04]  /*5fbf0*/  STL [R1+0x248], R3 ;  /* 0x0002480301007387 */ /* 0x0001e80000100800 */
[----:B------:R-:W-:Y:S01]  /*5fc00*/  IMAD.X R23, R19, 0x1, R9, P6 ;  /* 0x0000000113177824 */ /* 0x000fe200030e0609 */
[----:B------:R-:W-:Y:S01]  /*5fc10*/  STL.64 [R1+0xc28], R30 ;  /* 0x000c281e01007387 */ /* 0x000fe20000100a00 */
[----:B0-----:R-:W-:-:S03]  /*5fc20*/  F2FP.SATFINITE.E5M2.F32.PACK_AB_MERGE_C R3, R57, R55, RZ ;  /* 0x000000373903723e */ /* 0x001fc600048060ff */
[----:B------:R-:W-:Y:S04]  /*5fc30*/  STL [R1+0x250], R20 ;  /* 0x0002501401007387 */ /* 0x000fe80000100800 */
[----:B------:R-:W-:Y:S04]  /*5fc40*/  STL [R1+0x228], R3 ;  /* 0x0002280301007387 */ /* 0x000fe80000100800 */
[----:B------:R0:W-:Y:S04]  /*5fc50*/  STL.64 [R1+0xc10], R22 ;  /* 0x000c101601007387 */ /* 0x0001e80000100a00 */
[----:B0-----:R-:W2:Y:S04]  /*5fc60*/  LDL.LU R22, [R1+0x750] ;  /* 0x0007500001167983 */ /* 0x001ea80000300800 */
[----:B------:R-:W2:Y:S04]  /*5fc70*/  LDL.LU R23, [R1+0x754] ;  /* 0x0007540001177983 */ /* 0x000ea80000300800 */
[----:B------:R-:W3:Y:S04]  /*5fc80*/  LDL.LU R55, [R1+0x758] ;  /* 0x0007580001377983 */ /* 0x000ee80000300800 */
[----:B------:R-:W3:Y:S01]  /*5fc90*/  LDL.LU R57, [R1+0x75c] ;  /* 0x00075c0001397983 */ /* 0x000ee20000300800 */
[----:B----4-:R-:W-:-:S02]  /*5fca0*/  F2FP.SATFINITE.E5M2.F32.PACK_AB_MERGE_C R20, R52, R24, RZ ;  /* 0x000000183414723e */ /* 0x010fc400048060ff */
[----:B------:R-:W-:Y:S02]  /*5fcb0*/  IADD3 R24, P6, R37, R12, RZ ;  /* 0x0000000c25187210 */ /* 0x000fe40007fde0ff */
[----:B------:R-:W-:-:S03]  /*5fcc0*/  F2FP.SATFINITE.E5M2.F32.PACK_AB_MERGE_C R3, R25, R58, RZ ;  /* 0x0000003a1903723e */ /* 0x000fc600048060ff */
[----:B------:R-:W-:Y:S01]  /*5fcd0*/  IMAD.X R25, R19, 0x1, R11, P6 ;  /* 0x0000000113197824 */ /* 0x000fe200030e060b */
[----:B------:R0:W-:Y:S04]  /*5fce0*/  STL [R1+0x230], R20 ;  /* 0x0002301401007387 */ /* 0x0001e80000100800 */
[----:B------:R1:W-:Y:S04]  /*5fcf0*/  STL [R1+0x1e4], R3 ;  /* 0x0001e40301007387 */ /* 0x0003e80000100800 */
[----:B------:R4:W-:Y:S01]  /*5fd00*/  STL.64 [R1+0xc08], R24 ;  /* 0x000c081801007387 */ /* 0x0009e20000100a00 */
[----:B0-----:R-:W-:-:S02]  /*5fd10*/  F2FP.SATFINITE.E5M2.F32.PACK_AB_MERGE_C R20, R27, R54, RZ ;  /* 0x000000361b14723e */ /* 0x001fc400048060ff */
        /* <DEDUP_REMOVED lines=17> */
[----:B------:R-:W-:Y:S01]  /*5fe30*/  STL [R1+0x2798], R3 ;  /* 0x0027980301007387 */ /* 0x000fe20000100800 */
[----:B------:R-:W-:-:S03]  /*5fe40*/  F2FP.SATFINITE.E5M2.F32.PACK_AB_MERGE_C R2, R53, R21, RZ ;  /* 0x000000153502723e */ /* 0x000fc600048060ff */
[----:B------:R-:W4:Y:S04]  /*5fe50*/  LDL.LU R29, [R1+0x734] ;  /* 0x00073400011d7983 */ /* 0x000f280000300800 */
[----:B------:R0:W-:Y:S04]  /*5fe60*/  STL [R1+0x27a0], R2 ;  /* 0x0027a00201007387 */ /* 0x0001e80000100800 */
[----:B------:R-:W4:Y:S04]  /*5fe70*/  LDL.LU R61, [R1+0x738] ;  /* 0x00073800013d7983 */ /* 0x000f280000300800 */
[----:B------:R-:W4:Y:S04]  /*5fe80*/  LDL.LU R20, [R1+0x73c] ;  /* 0x00073c0001147983 */ /* 0x000f280000300800 */
[----:B0-----:R-:W4:Y:S04]  /*5fe90*/  LDL.LU R2, [R1+0x1030] ;  /* 0x0010300001027983 */ /* 0x001f280000300800 */
[----:B------:R-:W4:Y:S04]  /*5fea0*/  LDL.LU R60, [R1+0x1034] ;  /* 0x00103400013c7983 */ /* 0x000f280000300800 */
[----:B------:R-:W4:Y:S04]  /*5feb0*/  LDL.LU R21, [R1+0x1038] ;  /* 0x0010380001157983 */ /* 0x000f280000300800 */
[----:B------:R-:W4:Y:S01]  /*5fec0*/  LDL.LU R53, [R1+0x103c] ;  /* 0x00103c0001357983 */ /* 0x000f220000300800 */
[----:B------:R-:W-:-:S02]  /*5fed0*/  SHF.R.S32.HI R19, RZ, 0x1f, R38 ;  /* 0x0000001fff137819 */ /* 0x000fc40000011426 */
[----:B------:R-:W-:-:S05]  /*5fee0*/  IADD3 R24, P6, R38, R0, RZ ;  /* 0x0000000026187210 */ /* 0x000fca0007fde0ff */
[----:B------:R-:W-:-:S05]  /*5fef0*/  IMAD.X R25, R19, 0x1, R18, P6 ;  /* 0x0000000113197824 */ /* 0x000fca00030e0612 */
[----:B------:R0:W-:Y:S04]  /*5ff00*/  STL.64 [R1+0xbf8], R24 ;  /* 0x000bf81801007387 */ /* 0x0001e80000100a00 */
[----:B0-----:R-:W4:Y:S01]  /*5ff10*/  LDL.LU R24, [R1+0x1020] ;  /* 0x0010200001187983 */ /* 0x001f220000300800 */
[----:B--2---:R-:W-:-:S05]  /*5ff20*/  F2FP.SATFINITE.E5M2.F32.PACK_AB_MERGE_C R22, R23, R22, RZ ;  /* 0x000000161716723e */ /* 0x004fca00048060ff */
[----:B------:R0:W-:Y:S01]  /*5ff30*/  STL [R1+0x2740], R22 ;  /* 0x0027401601007387 */ /* 0x0001e20000100800 */
[----:B---3--:R-:W-:-:S03]  /*5ff40*/  F2FP.SATFINITE.E5M2.F32.PACK_AB_MERGE_C R3, R57, R55, RZ ;  /* 0x000000373903723e */ /* 0x008fc600048060ff */
[----:B------:R-:W2:Y:S04]  /*5ff50*/  LDL.LU R52, [R1+0x1024] ;  /* 0x0010240001347983 */ /* 0x000ea80000300800 */
[----:B------:R1:W-:Y:S04]  /*5ff60*/  STL [R1+0x2748], R3 ;  /* 0x0027480301007387 */ /* 0x0003e80000100800 */
[----:B------:R-:W3:Y:S04]  /*5ff70*/  LDL.LU R58, [R1+0x1028] ;  /* 0x00102800013a7983 */ /* 0x000ee80000300800 */
[----:B------:R-:W3:Y:S04]  /*5ff80*/  LDL.LU R25, [R1+0x102c] ;  /* 0x00102c0001197983 */ /* 0x000ee80000300800 */
[----:B0-----:R-:W3:Y:S04]  /*5ff90*/  LDL.LU R22, [R1+0x720] ;  /* 0x0007200001167983 */ /* 0x001ee80000300800 */
[----:B------:R-:W3:Y:S04]  /*5ffa0*/  LDL.LU R23, [R1+0x724] ;  /* 0x0007240001177983 */ /* 0x000ee80000300800 */
[----:B------:R-:W3:Y:S04]  /*5ffb0*/  LDL.LU R55, [R1+0x728] ;  /* 0x0007280001377983 */ /* 0x000ee80000300800 */
[----:B------:R-:W3:Y:S01]  /*5ffc0*/  LDL.LU R57, [R1+0x72c] ;  /* 0x00072c0001397983 */ /* 0x000ee20000300800 */
[----:B------:R-:W-:-:S05]  /*5ffd0*/  IADD3 R32, P6, R38, R4, RZ ;  /* 0x0000000426207210 */ /* 0x000fca0007fde0ff */
[----:B------:R-:W-:Y:S01]  /*5ffe0*/  IMAD.X R33, R19, 0x1, R17, P6 ;  /* 0x0000000113217824 */ /* 0x000fe200030e0611 */
[----:B----4-:R-:W-:-:S04]  /*5fff0*/  F2FP.SATFINITE.E5M2.F32.PACK_AB_MERGE_C R26, R27, R54, RZ ;  /* 0x000000361b1a723e */ /* 0x010fc800048060ff */
[----:B------:R-:W-:Y:S04]  /*60000*/  STL.64 [R1+0xbf0], R32 ;  /* 0x000bf02001007387 */ /* 0x000fe80000100a00 */
[----:B------:R0:W-:Y:S04]  /*60010*/  STL [R1+0x2700], R26 ;  /* 0x0027001a01007387 */ /* 0x0001e80000100800 */
[----:B------:R-:W4:Y:S01]  /*60020*/  LDL.LU R51, [R1+0x710] ;  /* 0x0007100001337983 */ /* 0x000f220000300800 */
[----:B-1----:R-:W-:-:S05]  /*60030*/  F2FP.SATFINITE.E5M2.F32.PACK_AB_MERGE_C R3, R28, R56, RZ ;  /* 0x000000381c03723e */ /* 0x002fca00048060ff */
[----:B------:R1:W-:Y:S04]  /*60040*/  STL [R1+0x2718], R3 ;  /* 0x0027180301007387 */ /* 0x0003e80000100800 */
[----:B0-----:R-:W4:Y:S04]  /*60050*/  LDL.LU R26, [R1+0x714] ;  /* 0x00071400011a7983 */ /* 0x001f280000300800 */
[----:B------:R-:W4:Y:S04]  /*60060*/  LDL.LU R54, [R1+0x718] ;  /* 0x0007180001367983 */ /* 0x000f280000300800 */
[----:B------:R-:W4:Y:S04]  /*60070*/  LDL.LU R27, [R1+0x71c] ;  /* 0x00071c00011b7983 */ /* 0x000f280000300800 */
[----:B------:R-:W4:Y:S01]  /*60080*/  LDL.LU R56, [R1+0x700] ;  /* 0x0007000001387983 */ /* 0x000f220000300800 */
[----:B------:R-:W-:-:S03]  /*60090*/  IADD3 R32, P6, R38, R6, RZ ;  /* 0x0000000626207210 */ /* 0x000fc60007fde0ff */
[----:B------:R-:W4:Y:S02]  /*600a0*/  LDL.LU R28, [R1+0x704] ;  /* 0x00070400011c7983 */ /* 0x000f240000300800 */
[----:B------:R-:W-:-:S05]  /*600b0*/  IMAD.X R33, R19, 0x1, R5, P6 ;  /* 0x0000000113217824 */ /* 0x000fca00030e0605 */
[----:B------:R-:W-:Y:S01]  /*600c0*/  STL.64 [R1+0xbe8], R32 ;  /* 0x000be82001007387 */ /* 0x000fe20000100a00 */
[----:B------:R-:W-:Y:S02]  /*600d0*/  F2FP.SATFINITE.E5M2.F32.PACK_AB_MERGE_C R29, R29, R30, RZ ;  /* 0x0000001e1d1d723e */ /* 0x000fe400048060ff */
[----:B------:R-:W-:-:S03]  /*600e0*/  IADD3 R30, P6, R38, R8, RZ ;  /* 0x00000008261e7210 */ /* 0x000fc60007fde0ff */
[----:B------:R0:W-:Y:S02]  /*600f0*/  STL [R1+0x26c4], R29 ;  /* 0x0026c41d01007387 */ /* 0x0001e40000100800 */
[----:B------:R-:W-:Y:S01]  /*60100*/  IMAD.X R31, R19, 0x1, R7, P6 ;  /* 0x00000001131f7824 */ /* 0x000fe200030e0607 */
[----:B-1----:R-:W-:Y:S02]  /*60110*/  F2FP.SATFINITE.E5M2.F32.PACK_AB_MERGE_C R3, R20, R61, RZ ;  /* 0x0000003d1403723e */ /* 0x002fe400048060ff */
[----:B0-----:R-:W-:Y:S02]  /*60120*/  F2FP.SATFINITE.E5M2.F32.PACK_AB_MERGE_C R29, R60, R2, RZ ;  /* 0x000000023c1d723e */ /* 0x001fe400048060ff */
[----:B------:R-:W-:Y:S01]  /*60130*/  IADD3 R2, P6, R38, R10, RZ ;  /* 0x0000000a26027210 */ /* 0x000fe20007fde0ff */
[----:B------:R0:W-:Y:S01]  /*60140*/  STL [R1+0x26cc], R3 ;  /* 0x0026cc0301007387 */ /* 0x0001e20000100800 */
[----:B------:R-:W-:-:S03]  /*60150*/  F2FP.SATFINITE.E5M2.F32.PACK_AB_MERGE_C R20, R53, R21, RZ ;  /* 0x000000153514723e */ /* 0x000fc600048060ff */
[----:B------:R-:W-:Y:S01]  /*60160*/  STL.64 [R1+0xbe0], R30 ;  /* 0x000be01e01007387 */ /* 0x000fe20000100a00 */
[----:B0-----:R-:W-:-:S03]  /*60170*/  IMAD.X R3, R19, 0x1, R9, P6 ;  /* 0x0000000113037824 */ /* 0x001fc600030e0609 */
[----:B------:R-:W-:Y:S04]  /*60180*/  STL [R1+0x160], R29 ;  /* 0x0001601d01007387 */ /* 0x000fe80000100800 */
[----:B------:R-:W-:Y:S04]  /*60190*/  STL [R1+0x1030], R20 ;  /* 0x0010301401007387 */ /* 0x000fe80000100800 */
[----:B------:R0:W-:Y:S04]  /*601a0*/  STL.64 [R1+0xbd0], R2 ;  /* 0x000bd00201007387 */ /* 0x0001e80000100a00 */
[----:B0-----:R-:W4:Y:S04]  /*601b0*/  LDL.LU R2, [R1+0x708] ;  /* 0x0007080001027983 */ /* 0x001f280000300800 */
[----:B------:R-:W4:Y:S04]  /*601c0*/  LDL.LU R60, [R1+0x70c] ;  /* 0x00070c00013c7983 */ /* 0x000f280000300800 */
[----:B------:R-:W4:Y:S04]  /*601d0*/  LDL.LU R21, [R1+0x6f0] ;  /* 0x0006f00001157983 */ /* 0x000f280000300800 */
[----:B------:R-:W4:Y:S01]  /*601e0*/  LDL.LU R53, [R1+0x6f4] ;  /* 0x0006f40001357983 */ /* 0x000f220000300800 */
[----:B--2---:R-:W-:-:S02]  /*601f0*/  F2FP.SATFINITE.E5M2.F32.PACK_AB_MERGE_C R20, R52, R24, RZ ;  /* 0x000000183414723e */ /* 0x004fc400048060ff */
[----:B------:R-:W-:-:S03]  /*60200*/  IADD3 R24, P6, R38, R12, RZ ;  /* 0x0000000c26187210 */ /* 0x000fc60007fde0ff */
[----:B------:R0:W-:Y:S01]  /*60210*/  STL [R1+0x124], R20 ;  /* 0x0001241401007387 */ /* 0x0001e20000100800 */
[----:B---3--:R-:W-:Y:S01]  /*60220*/  F2FP.SATFINITE.E5M2.F32.PACK_AB_MERGE_C R3, R25, R58, RZ ;  /* 0x0000003a1903723e */ /* 0x008fe200048060ff */
[----:B------:R-:W-:Y:S01]  /*60230*/  IMAD.X R25, R19, 0x1, R11, P6 ;  /* 0x0000000113197824 */ /* 0x000fe200030e060b */
[----:B0-----:R-:W-:Y:S02]  /*60240*/  F2FP.SATFINITE.E5M2.F32.PACK_AB_MERGE_C R20, R23, R22, RZ ;  /* 0x000000161714723e */ /* 0x001fe400048060ff */
        /* <DEDUP_REMOVED lines=15> */
[----:B------:R-:W-:Y:S02]  /*60340*/  F2FP.SATFINITE.E5M2.F32.PACK_AB_MERGE_C R19, R27, R54, RZ ;  /* 0x000000361b13723e */ /* 0x000fe400048060ff */
[----:B------:R-:W-:Y:S02]  /*60350*/  F2FP.SATFINITE.E5M2.F32.PACK_AB_MERGE_C R3, R28, R56, RZ ;  /* 0x000000381c03723e */ /* 0x000fe400048060ff */
[----:B------:R-:W-:Y:S04]  /*60360*/  STL.64 [R1+0xbc0], R24 ;  /* 0x000bc01801007387 */ /* 0x000fe80000100a00 */
[----:B------:R0:W-:Y:S04]  /*60370*/  STL [R1+0x710], R20 ;  /* 0x0007101401007387 */ /* 0x0001e80000100800 */
[----:B------:R-:W4:Y:S04]  /*60380*/  LDL.LU R30, [R1+0x6e8] ;  /* 0x0006e800011e7983 */ /* 0x000f280000300800 */
[----:B------:R1:W-:Y:S04]  /*60390*/  STL [R1+0x714], R19 ;  /* 0x0007141301007387 */ /* 0x0003e80000100800 */
[----:B------:R-:W4:Y:S04]  /*603a0*/  LDL.LU R29, [R1+0x6ec] ;  /* 0x0006ec00011d7983 */ /* 0x000f280000300800 */
[----:B------:R-:W-:Y:S04]  /*603b0*/  STL [R1+0x26c], R3 ;  /* 0x00026c0301007387 */ /* 0x000fe80000100800 */
[----:B------:R-:W4:Y:S04]  /*603c0*/  LDL.LU R61, [R1+0x6d0] ;  /* 0x0006d000013d7983 */ /* 0x000f280000300800 */
[----:B0-----:R-:W4:Y:S04]  /*603d0*/  LDL.LU R20, [R1+0x6d4] ;  /* 0x0006d40001147983 */ /* 0x001f280000300800 */
[----:B------:R-:W4:Y:S04]  /*603e0*/  LDL.LU R51, [R1+0x6d8] ;  /* 0x0006d80001337983 */ /* 0x000f280000300800 */
[----:B------:R-:W4:Y:S04]  /*603f0*/  LDL.LU R26, [R1+0x6dc] ;  /* 0x0006dc00011a7983 */ /* 0x000f280000300800 */
[----:B------:R-:W4:Y:S04]  /*60400*/  LDL.LU R54, [R1+0x6c0] ;  /* 0x0006c00001367983 */ /* 0x000f280000300800 */
[----:B------:R-:W4:Y:S01]  /*60410*/  LDL.LU R27, [R1+0x6c4] ;  /* 0x0006c400011b7983 */ /* 0x000f220000300800 */
[----:B-1----:R-:W-:-:S02]  /*60420*/  SHF.R.S32.HI R19, RZ, 0x1f, R39 ;  /* 0x0000001fff137819 */ /* 0x002fc40000011427 */
[----:B------:R-:W-:-:S05]  /*60430*/  IADD3 R24, P6, R39, R0, RZ ;  /* 0x0000000027187210 */ /* 0x000fca0007fde0ff */
[----:B------:R-:W-:-:S05]  /*60440*/  IMAD.X R25, R19, 0x1, R18, P6 ;  /* 0x0000000113197824 */ /* 0x000fca00030e0612 */
[----:B------:R0:W-:Y:S04]  /*60450*/  STL.64 [R1+0xba0], R24 ;  /* 0x000ba01801007387 */ /* 0x0001e80000100a00 */
[----:B0-----:R-:W4:Y:S01]  /*60460*/  LDL.LU R24, [R1+0x6c8] ;  /* 0x0006c80001187983 */ /* 0x001f220000300800 */
[----:B------:R-:W-:-:S05]  /*60470*/  F2FP.SATFINITE.E5M2.F32.PACK_AB_MERGE_C R3, R60, R2, RZ ;  /* 0x000000023c03723e */ /* 0x000fca00048060ff */
[----:B------:R-:W-:Y:S01]  /*60480*/  STL [R1+0x270], R3 ;  /* 0x0002700301007387 */ /* 0x000fe20000100800 */
[----:B------:R-:W-:-:S03]  /*60490*/  F2FP.SATFINITE.E5M2.F32.PACK_AB_MERGE_C R2, R53, R21, RZ ;  /* 0x000000153502723e */ /* 0x000fc600048060ff */
[----:B------:R-:W4:Y:S04]  /*604a0*/  LDL.LU R52, [R1+0x6cc] ;  /* 0x0006cc0001347983 */ /* 0x000f280000300800 */
[----:B------:R0:W-:Y:S04]  /*604b0*/  STL [R1+0x254], R2 ;  /* 0x0002540201007387 */ /* 0x0001e80000100800 */
[----:B------:R-:W4:Y:S04]  /*604c0*/  LDL.LU R58, [R1+0x6b0] ;  /* 0x0006b000013a7983 */ /* 0x000f280000300800 */
[----:B------:R-:W4:Y:S04]  /*604d0*/  LDL.LU R25, [R1+0x6b4] ;  /* 0x0006b40001197983 */ /* 0x000f280000300800 */
[----:B------:R-:W4:Y:S04]  /*604e0*/  LDL.LU R56, [R1+0x6b8] ;  /* 0x0006b80001387983 */ /* 0x000f280000300800 */
[----:B------:R-:W4:Y:S04]  /*604f0*/  LDL.LU R28, [R1+0x6bc] ;  /* 0x0006bc00011c7983 */ /* 0x000f280000300800 */
[----:B------:R-:W4:Y:S04]  /*60500*/  LDL.LU R21, [R1+0x6a0] ;  /* 0x0006a00001157983 */ /* 0x000f280000300800 */
[----:B------:R-:W4:Y:S01]  /*60510*/  LDL.LU R53, [R1+0x6a4] ;  /* 0x0006a40001357983 */ /* 0x000f220000300800 */
[----:B0-----:R-:W-:-:S05]  /*60520*/  IADD3 R2, P6, R39, R4, RZ ;  /* 0x0000000427027210 */ /* 0x001fca0007fde0ff */
[----:B------:R-:W-:-:S05]  /*60530*/  IMAD.X R3, R19, 0x1, R17, P6 ;  /* 0x0000000113037824 */ /* 0x000fca00030e0611 */
[----:B------:R2:W-:Y:S02]  /*60540*/  STL.64 [R1+0xba8], R2 ;  /* 0x000ba80201007387 */ /* 0x0005e40000100a00 */
[----:B--2---:R-:W-:-:S05]  /*60550*/  F2FP.SATFINITE.E5M2.F32.PACK_AB_MERGE_C R2, R23, R22, RZ ;  /* 0x000000161702723e */ /* 0x004fca00048060ff */
[----:B------:R0:W-:Y:S01]  /*60560*/  STL [R1+0x258], R2 ;  /* 0x0002580201007387 */ /* 0x0001e20000100800 */
[----:B---3--:R-:W-:-:S03]  /*60570*/  F2FP.SATFINITE.E5M2.F32.PACK_AB_MERGE_C R3, R57, R55, RZ ;  /* 0x000000373903723e */ /* 0x008fc600048060ff */
[----:B0-----:R-:W2:Y:S04]  /*60580*/  LDL.LU R2, [R1+0x6a8] ;  /* 0x0006a80001027983 */ /* 0x001ea80000300800 */
[----:B------:R0:W-:Y:S04]  /*60590*/  STL [R1+0x238], R3 ;  /* 0x0002380301007387 */ /* 0x0001e80000100800 */
[----:B------:R-:W2:Y:S04]  /*605a0*/  LDL.LU R60, [R1+0x6ac] ;  /* 0x0006ac00013c7983 */ /* 0x000ea80000300800 */
[----:B------:R-:W3:Y:S04]  /*605b0*/  LDL.LU R22, [R1+0x690] ;  /* 0x0006900001167983 */ /* 0x000ee80000300800 */
[----:B------:R-:W3:Y:S04]  /*605c0*/  LDL.LU R23, [R1+0x694] ;  /* 0x0006940001177983 */ /* 0x000ee80000300800 */
[----:B------:R-:W3:Y:S04]  /*605d0*/  LDL.LU R55, [R1+0x698] ;  /* 0x0006980001377983 */ /* 0x000ee80000300800 */
[----:B------:R-:W3:Y:S01]  /*605e0*/  LDL.LU R57, [R1+0x69c] ;  /* 0x00069c0001397983 */ /* 0x000ee20000300800 */
[----:B------:R-:W-:-:S02]  /*605f0*/  IADD3 R32, P6, R39, R6, RZ ;  /* 0x0000000627207210 */ /* 0x000fc40007fde0ff */
[----:B----4-:R-:W-:-:S03]  /*60600*/  F2FP.SATFINITE.E5M2.F32.PACK_AB_MERGE_C R29, R29, R30, RZ ;  /* 0x0000001e1d1d723e */ /* 0x010fc600048060ff */
[----:B------:R-:W-:Y:S01]  /*60610*/  IMAD.X R33, R19, 0x1, R5, P6 ;  /* 0x0000000113217824 */ /* 0x000fe200030e0605 */
[----:B------:R-:W-:Y:S02]  /*60620*/  IADD3 R30, P6, R39, R8, RZ ;  /* 0x00000008271e7210 */ /* 0x000fe40007fde0ff */
[----:B0-----:R-:W-:Y:S02]  /*60630*/  F2FP.SATFINITE.E5M2.F32.PACK_AB_MERGE_C R3, R20, R61, RZ ;  /* 0x0000003d1403723e */ /* 0x001fe400048060ff */
[----:B------:R-:W-:Y:S01]  /*60640*/  STL.64 [R1+0xb98], R32 ;  /* 0x000b982001007387 */ /* 0x000fe20000100a00 */
[----:B------:R-:W-:Y:S01]  /*60650*/  IMAD.X R31, R19, 0x1, R7, P6 ;  /* 0x00000001131f7824 */ /* 0x000fe200030e0607 */
[----:B------:R-:W-:Y:S02]  /*60660*/  F2FP.SATFINITE.E5M2.F32.PACK_AB_MERGE_C R20, R26, R51, RZ ;  /* 0x000000331a14723e */ /* 0x000fe400048060ff */
[----:B------:R-:W-:Y:S01]  /*60670*/  STL [R1+0x234], R29 ;  /* 0x0002341d01007387 */ /* 0x000fe20000100800 */
[----:B------:R-:W-:-:S03]  /*60680*/  IADD3 R26, P6, R39, R10, RZ ;  /* 0x0000000a271a7210 */ /* 0x000fc60007fde0ff */
[----:B------:R0:W-:Y:S04]  /*60690*/  STL [R1+0x20c], R3 ;  /* 0x00020c0301007387 */ /* 0x0001e80000100800 */
[----:B------:R-:W-:Y:S01]  /*606a0*/  STL.64 [R1+0xb90], R30 ;  /* 0x000b901e01007387 */ /* 0x000fe20000100a00 */
[----:B0-----:R-:W-:Y:S01]  /*606b0*/  F2FP.SATFINITE.E5M2.F32.PACK_AB_MERGE_C R3, R27, R54, RZ ;  /* 0x000000361b03723e */ /* 0x001fe200048060ff */
[----:B------:R-:W-:Y:S02]  /*606c0*/  IMAD.X R27, R19, 0x1, R9, P6 ;  /* 0x00000001131b7824 */ /* 0x000fe400030e0609 */
[----:B------:R-:W-:Y:S04]  /*606d0*/  STL [R1+0x220], R20 ;  /* 0x0002201401007387 */ /* 0x000fe80000100800 */
[----:B------:R-:W-:Y:S04]  /*606e0*/  STL [R1+0x1ac], R3 ;  /* 0x0001ac0301007387 */ /* 0x000fe80000100800 */
[----:B------:R-:W4:Y:S04]  /*606f0*/  LDL.LU R51, [R1+0x680] ;  /* 0x0006800001337983 */ /* 0x000f280000300800 */
[----:B------:R0:W-:Y:S04]  /*60700*/  STL.64 [R1+0xb80], R26 ;  /* 0x000b801a01007387 */ /* 0x0001e80000100a00 */
[----:B0-----:R-:W4:Y:S04]  /*60710*/  LDL.LU R26, [R1+0x684] ;  /* 0x00068400011a7983 */ /* 0x001f280000300800 */
[----:B------:R-:W4:Y:S04]  /*60720*/  LDL.LU R54, [R1+0x688] ;  /* 0x0006880001367983 */ /* 0x000f280000300800 */
[----:B------:R-:W4:Y:S01]  /*60730*/  LDL.LU R27, [R1+0x68c] ;  /* 0x00068c00011b7983 */ /* 0x000f220000300800 */
[----:B------:R-:W-:-:S02]  /*60740*/  F2FP.SATFINITE.E5M2.F32.PACK_AB_MERGE_C R20, R52, R24, RZ ;  /* 0x000000183414723e */ /* 0x000fc400048060ff */
[----:B------:R-:W-:-:S03]  /*60750*/  IADD3 R24, P6, R39, R12, RZ ;  /* 0x0000000c27187210 */ /* 0x000fc60007fde0ff */
[----:B------:R0:W-:Y:S01]  /*60760*/  STL [R1+0x1c0], R20 ;  /* 0x0001c01401007387 */ /* 0x0001e20000100800 */
[----:B------:R-:W-:Y:S01]  /*60770*/  F2FP.SATFINITE.E5M2.F32.PACK_AB_MERGE_C R3, R25, R58, RZ ;  /* 0x0000003a1903723e */ /* 0x000fe200048060ff */
[----:B------:R-:W-:-:S04]  /*60780*/  IMAD.X R25, R19, 0x1, R11, P6 ;  /* 0x0000000113197824 */ /* 0x000fc800030e060b */
[----:B------:R1:W-:Y:S04]  /*60790*/  STL [R1+0x168], R3 ;  /* 0x0001680301007387 */ /* 0x0003e80000100800 */
[----:B------:R1:W-:Y:S01]  /*607a0*/  STL.64 [R1+0xb88], R24 ;  /* 0x000b881801007387 */ /* 0x0003e20000100a00 */
[----:B0-----:R-:W-:Y:S02]  /*607b0*/  IADD3 R20, P6, R39, R14, RZ ;  /* 0x0000000e27147210 */ /* 0x001fe40007fde0ff */
[----:B-1----:R-:W-:Y:S02]  /*607c0*/  F2FP.SATFINITE.E5M2.F32.PACK_AB_MERGE_C R3, R53, R21, RZ ;  /* 0x000000153503723e */ /* 0x002fe400048060ff */
[----:B------:R-:W-:-:S05]  /*607d0*/  F2FP.SATFINITE.E5M2.F32.PACK_AB_MERGE_C R24, R28, R56, RZ ;  /* 0x000000381c18723e */ /* 0x000fca00048060ff */
[----:B------:R-:W-:Y:S04]  /*607e0*/  STL [R1+0x164], R24 ;  /* 0x0001641801007387 */ /* 0x000fe80000100800 */
[----:B------:R-:W-:Y:S04]  /*607f0*/  STL [R1+0x120], R3 ;  /* 0x0001200301007387 */ /* 0x000fe80000100800 */
[----:B------:R-:W4:Y:S01]  /*60800*/  LDL.LU R56, [R1+0x670] ;  /* 0x0006700001387983 */ /* 0x000f220000300800 */
[----:B------:R-:W-:-:S03]  /*60810*/  IMAD.X R21, R19, 0x1, R13, P6 ;  /* 0x0000000113157824 */ /* 0x000fc600030e060d */
[----:B------:R-:W4:Y:S04]  /*60820*/  LDL.LU R28, [R1+0x674] ;  /* 0x00067400011c7983 */ /* 0x000f280000300800 */
[----:B------:R0:W-:Y:S02]  /*60830*/  STL.64 [R1+0xb78], R20 ;  /* 0x000b781401007387 */ /* 0x0001e40000100a00 */
[----:B0-----:R-:W-:-:S05]  /*60840*/  IADD3 R20, P6, R39, R16, RZ ;  /* 0x0000001027147210 */ /* 0x001fca0007fde0ff */
[----:B------:R-:W-:-:S05]  /*60850*/  IMAD.X R21, R19, 0x1, R15, P6 ;  /* 0x0000000113157824 */ /* 0x000fca00030e060f */
[----:B------:R0:W-:Y:S01]  /*60860*/  STL.64 [R1+0xb70], R20 ;  /* 0x000b701401007387 */ /* 0x0001e20000100a00 */
[----:B------:R-:W-:-:S03]  /*60870*/  IADD3 R24, P6, R40, R0, RZ ;  /* 0x0000000028187210 */ /* 0x000fc60007fde0ff */
[----:B0-----:R-:W4:Y:S04]  /*60880*/  LDL.LU R21, [R1+0x678] ;  /* 0x0006780001157983 */ /* 0x001f280000300800 */
[----:B------:R-:W4:Y:S01]  /*60890*/  LDL.LU R53, [R1+0x67c] ;  /* 0x00067c0001357983 */ /* 0x000f220000300800 */
[----:B--2---:R-:W-:Y:S02]  /*608a0*/  F2FP.SATFINITE.E5M2.F32.PACK_AB_MERGE_C R19, R60, R2, RZ ;  /* 0x000000023c13723e */ /* 0x004fe400048060ff */
[----:B---3--:R-:W-:-:S03]  /*608b0*/  F2FP.SATFINITE.E5M2.F32.PACK_AB_MERGE_C R2, R23, R22, RZ ;  /* 0x000000161702723e */ /* 0x008fc600048060ff */
[----:B------:R-:W-:Y:S04]  /*608c0*/  STL [R1+0x108], R19 ;  /* 0x0001081301007387 */ /* 0x000fe80000100800 */
[----:B------:R0:W-:Y:S01]  /*608d0*/  STL [R1+0x1024], R2 ;  /* 0x0010240201007387 */ /* 0x0001e20000100800 */
[----:B------:R-:W-:-:S03]  /*608e0*/  F2FP.SATFINITE.E5M2.F32.PACK_AB_MERGE_C R3, R57, R55, RZ ;  /* 0x000000373903723e */ /* 0x000fc600048060ff */
[----:B0-----:R-:W2:Y:S04]  /*608f0*/  LDL.LU R2, [R1+0x660] ;  /* 0x0006600001027983 */ /* 0x001ea80000300800 */
[----:B------:R-:W-:Y:S01]  /*60900*/  STL [R1+0x1020], R3 ;  /* 0x0010200301007387 */ /* 0x000fe20000100800 */
[----:B------:R-:W-:-:S03]  /*60910*/  SHF.R.S32.HI R19, RZ, 0x1f, R40 ;  /* 0x0000001fff137819 */ /* 0x000fc60000011428 */
[----:B------:R-:W2:Y:S04]  /*60920*/  LDL.LU R60, [R1+0x664] ;  /* 0x00066400013c7983 */ /* 0x000ea80000300800 */
[----:B------:R-:W3:Y:S01]  /*60930*/  LDL.LU R22, [R1+0x668] ;  /* 0x0006680001167983 */ /* 0x000ee20000300800 */
[----:B------:R-:W-:-:S03]  /*60940*/  IMAD.X R25, R19, 0x1, R18, P6 ;  /* 0x0000000113197824 */ /* 0x000fc600030e0612 */
[----:B------:R-:W3:Y:S01]  /*60950*/  LDL.LU R55, [R1+0x66c] ;  /* 0x00066c0001377983 */ /* 0x000ee20000300800 */
[----:B------:R-:W-:-:S03]  /*60960*/  IMAD.MOV.U32 R57, RZ, RZ, R59 ;  /* 0x000000ffff397224 */ /* 0x000fc600078e003b */
[----:B------:R-:W3:Y:S04]  /*60970*/  LDL.LU R61, [R1+0x650] ;  /* 0x00065000013d7983 */ /* 0x000ee80000300800 */
[----:B------:R-:W3:Y:S04]  /*60980*/  LDL.LU R20, [R1+0x654] ;  /* 0x0006540001147983 */ /* 0x000ee80000300800 */
[----:B------:R-:W3:Y:S04]  /*60990*/  LDL.LU R23, [R1+0x658] ;  /* 0x0006580001177983 */ /* 0x000ee80000300800 */
[----:B------:R0:W-:Y:S04]  /*609a0*/  STL.64 [R1+0xb68], R24 ;  /* 0x000b681801007387 */ /* 0x0001e80000100a00 */
[----:B------:R-:W3:Y:S04]  /*609b0*/  LDL.LU R59, [R1+0x65c] ;  /* 0x00065c00013b7983 */ /* 0x000ee80000300800 */
[----:B0-----:R-:W3:Y:S01]  /*609c0*/  LDL.LU R24, [R1+0x1010] ;  /* 0x0010100001187983 */ /* 0x001ee20000300800 */
[----:B----4-:R-:W-:-:S05]  /*609d0*/  F2FP.SATFINITE.E5M2.F32.PACK_AB_MERGE_C R25, R26, R51, RZ ;  /* 0x000000331a19723e */ /* 0x010fca00048060ff */
[----:B------:R0:W-:Y:S01]  /*609e0*/  STL [R1+0x2750], R25 ;  /* 0x0027501901007387 */ /* 0x0001e20000100800 */
[----:B------:R-:W-:-:S03]  /*609f0*/  F2FP.SATFINITE.E5M2.F32.PACK_AB_MERGE_C R3, R27, R54, RZ ;  /* 0x000000361b03723e */ /* 0x000fc600048060ff */
        /* <DEDUP_REMOVED lines=9> */
[----:B------:R-:W-:Y:S01]  /*60a90*/  IMAD.X R31, R19, 0x1, R17, P6 ;  /* 0x00000001131f7824 */ /* 0x000fe200030e0611 */
[----:B-1----:R-:W-:Y:S02]  /*60aa0*/  F2FP.SATFINITE.E5M2.F32.PACK_AB_MERGE_C R3, R28, R56, RZ ;  /* 0x000000381c03723e */ /* 0x002fe400048060ff */
[----:B------:R-:W4:Y:S04]  /*60ab0*/  LDL.LU R56, [R1+0x640] ;  /* 0x0006400001387983 */ /* 0x000f280000300800 */
[----:B------:R-:W4:Y:S04]  /*60ac0*/  LDL.LU R28, [R1+0x644] ;  /* 0x00064400011c7983 */ /* 0x000f280000300800 */
[----:B------:R0:W-:Y:S04]  /*60ad0*/  STL.64 [R1+0xb60], R30 ;  /* 0x000b601e01007387 */ /* 0x0001e80000100a00 */
[----:B------:R1:W-:Y:S01]  /*60ae0*/  STL [R1+0x270c], R3 ;  /* 0x00270c0301007387 */ /* 0x0003e20000100800 */
[----:B0-----:R-:W-:-:S05]  /*60af0*/  IADD3 R30, P6, R40, R6, RZ ;  /* 0x00000006281e7210 */ /* 0x001fca0007fde0ff */
[----:B------:R-:W-:Y:S01]  /*60b00*/  IMAD.X R31, R19, 0x1, R5, P6 ;  /* 0x00000001131f7824 */ /* 0x000fe200030e0605 */
[----:B-1----:R-:W-:-:S05]  /*60b10*/  F2FP.SATFINITE.E5M2.F32.PACK_AB_MERGE_C R3, R53, R21, RZ ;  /* 0x000000153503723e */ /* 0x002fca00048060ff */
[----:B------:R-:W-:Y:S04]  /*60b20*/  STL [R1+0x2710], R3 ;  /* 0x0027100301007387 */ /* 0x000fe80000100800 */
[----:B------:R-:W4:Y:S04]  /*60b30*/  LDL.LU R21, [R1+0x648] ;  /* 0x0006480001157983 */ /* 0x000f280000300800 */
[----:B------:R-:W4:Y:S04]  /*60b40*/  LDL.LU R53, [R1+0x64c] ;  /* 0x00064c0001357983 */ /* 0x000f280000300800 */
[----:B------:R0:W-:Y:S02]  /*60b50*/  STL.64 [R1+0xb50], R30 ;  /* 0x000b501e01007387 */ /* 0x0001e40000100a00 */
[----:B0-----:R-:W-:-:S05]  /*60b60*/  IADD3 R30, P6, R40, R8, RZ ;  /* 0x00000008281e7210 */ /* 0x001fca0007fde0ff */
[----:B------:R-:W-:Y:S01]  /*60b70*/  IMAD.X R31, R19, 0x1, R7, P6 ;  /* 0x00000001131f7824 */ /* 0x000fe200030e0607 */
[----:B--2---:R-:W-:Y:S02]  /*60b80*/  F2FP.SATFINITE.E5M2.F32.PACK_AB_MERGE_C R3, R60, R2, RZ ;  /* 0x000000023c03723e */ /* 0x004fe400048060ff */
[----:B------:R-:W2:Y:S04]  /*60b90*/  LDL.LU R2, [R1+0x630] ;  /* 0x0006300001027983 */ /* 0x000ea80000300800 */
[----:B------:R-:W2:Y:S04]  /*60ba0*/  LDL.LU R60, [R1+0x634] ;  /* 0x00063400013c7983 */ /* 0x000ea80000300800 */
[----:B------:R3:W-:Y:S02]  /*60bb0*/  STL [R1+0x26c0], R3 ;  /* 0x0026c00301007387 */ /* 0x0007e40000100800 */
[----:B---3--:R-:W-:-:S02]  /*60bc0*/  F2FP.SATFINITE.E5M2.F32.PACK_AB_MERGE_C R3, R55, R22, RZ ;  /* 0x000000163703723e */ /* 0x008fc400048060ff */
[----:B------:R-:W-:-:S03]  /*60bd0*/  F2FP.SATFINITE.E5M2.F32.PACK_AB_MERGE_C R20, R20, R61, RZ ;  /* 0x0000003d1414723e */ /* 0x000fc600048060ff */
[----:B------:R0:W-:Y:S04]  /*60be0*/  STL [R1+0x26c8], R3 ;  /* 0x0026c80301007387 */ /* 0x0001e80000100800 */
[----:B------:R-:W3:Y:S04]  /*60bf0*/  LDL.LU R22, [R1+0x638] ;  /* 0x0006380001167983 */ /* 0x000ee80000300800 */
[----:B------:R-:W3:Y:S01]  /*60c00*/  LDL.LU R55, [R1+0x63c] ;  /* 0x00063c0001377983 */ /* 0x000ee20000300800 */
[----:B0-----:R-:W-:-:S03]  /*60c10*/  F2FP.SATFINITE.E5M2.F32.PACK_AB_MERGE_C R3, R59, R23, RZ ;  /* 0x000000173b03723e */ /* 0x001fc600048060ff */
[----:B------:R0:W-:Y:S04]  /*60c20*/  STL.64 [R1+0xb58], R30 ;  /* 0x000b581e01007387 */ /* 0x0001e80000100a00 */
[----:B------:R-:W3:Y:S04]  /*60c30*/  LDL.LU R23, [R1+0x620] ;  /* 0x0006200001177983 */ /* 0x000ee80000300800 */
[----:B------:R4:W-:Y:S04]  /*60c40*/  STL [R1+0x2690], R20 ;  /* 0x0026901401007387 */ /* 0x0009e80000100800 */
[----:B------:R-:W3:Y:S01]  /*60c50*/  LDL.LU R59, [R1+0x624] ;  /* 0x00062400013b7983 */ /* 0x000ee20000300800 */
[----:B0-----:R-:W-:-:S05]  /*60c60*/  IADD3 R30, P6, R40, R10, RZ ;  /* 0x0000000a281e7210 */ /* 0x001fca0007fde0ff */
[----:B------:R-:W-:Y:S01]  /*60c70*/  IMAD.X R31, R19, 0x1, R9, P6 ;  /* 0x00000001131f7824 */ /* 0x000fe200030e0609 */
[----:B----4-:R-:W-:Y:S02]  /*60c80*/  F2FP.SATFINITE.E5M2.F32.PACK_AB_MERGE_C R20, R52, R24, RZ ;  /* 0x000000183414723e */ /* 0x010fe400048060ff */
[----:B------:R-:W-:Y:S01]  /*60c90*/  IADD3 R24, P6, R40, R12, RZ ;  /* 0x0000000c28187210 */ /* 0x000fe20007fde0ff */
        /* <DEDUP_REMOVED lines=8> */
[----:B-1----:R-:W-:-:S02]  /*60d20*/  F2FP.SATFINITE.E5M2.F32.PACK_AB_MERGE_C R3, R27, R54, RZ ;  /* 0x000000361b03723e */ /* 0x002fc400048060ff */
[C---:B----4-:R-:W-:Y:S01]  /*60d30*/  IADD3 R24, P6, R40.reuse, R14, RZ ;  /* 0x0000000e28187210 */ /* 0x050fe20007fde0ff */
[----:B------:R-:W-:Y:S04]  /*60d40*/  STL [R1+0x68], R20 ;  /* 0x0000681401007387 */ /* 0x000fe80000100800 */
[----:B------:R-:W-:Y:S01]  /*60d50*/  IMAD.X R25, R19, 0x1, R13, P6 ;  /* 0x0000000113197824 */ /* 0x000fe200030e060d */
[----:B------:R-:W-:Y:S04]  /*60d60*/  STL [R1+0x80], R3 ;  /* 0x0000800301007387 */ /* 0x000fe80000100800 */
[----:B------:R0:W-:Y:S04]  /*60d70*/  STL.64 [R1+0xb30], R24 ;  /* 0x000b301801007387 */ /* 0x0001e80000100a00 */
[----:B------:R-:W4:Y:S01]  /*60d80*/  LDL.LU R26, [R1+0x628] ;  /* 0x00062800011a7983 */ /* 0x000f220000300800 */
[----:B0-----:R-:W-:-:S05]  /*60d90*/  IADD3 R24, P6, R40, R16, RZ ;  /* 0x0000001028187210 */ /* 0x001fca0007fde0ff */
[----:B------:R-:W-:Y:S01]  /*60da0*/  IMAD.X R25, R19, 0x1, R15, P6 ;  /* 0x0000000113197824 */ /* 0x000fe200030e060f */
[----:B------:R-:W-:Y:S02]  /*60db0*/  F2FP.SATFINITE.E5M2.F32.PACK_AB_MERGE_C R3, R28, R56, RZ ;  /* 0x000000381c03723e */ /* 0x000fe400048060ff */
[----:B------:R-:W4:Y:S04]  /*60dc0*/  LDL.LU R56, [R1+0x62c] ;  /* 0x00062c0001387983 */ /* 0x000f280000300800 */
[----:B------:R0:W-:Y:S04]  /*60dd0*/  STL.64 [R1+0xb38], R24 ;  /* 0x000b381801007387 */ /* 0x0001e80000100a00 */
[----:B------:R1:W-:Y:S04]  /*60de0*/  STL [R1+0x34], R3 ;  /* 0x0000340301007387 */ /* 0x0003e80000100800 */
[----:B------:R-:W4:Y:S04]  /*60df0*/  LDL.LU R54, [R1+0x610] ;  /* 0x0006100001367983 */ /* 0x000f280000300800 */
[----:B------:R-:W4:Y:S01]  /*60e00*/  LDL.LU R27, [R1+0x614] ;  /* 0x00061400011b7983 */ /* 0x000f220000300800 */
[----:B------:R-:W-:-:S02]  /*60e10*/  SHF.R.S32.HI R19, RZ, 0x1f, R41 ;  /* 0x0000001fff137819 */ /* 0x000fc40000011429 */
[----:B0-----:R-:W-:-:S05]  /*60e20*/  IADD3 R24, P6, R41, R0, RZ ;  /* 0x0000000029187210 */ /* 0x001fca0007fde0ff */
[----:B------:R-:W-:Y:S01]  /*60e30*/  IMAD.X R25, R19, 0x1, R18, P6 ;  /* 0x0000000113197824 */ /* 0x000fe200030e0612 */
[----:B-1----:R-:W-:Y:S02]  /*60e40*/  F2FP.SATFINITE.E5M2.F32.PACK_AB_MERGE_C R3, R53, R21, RZ ;  /* 0x000000153503723e */ /* 0x002fe400048060ff */
[----:B------:R-:W4:Y:S04]  /*60e50*/  LDL.LU R21, [R1+0x618] ;  /* 0x0006180001157983 */ /* 0x000f280000300800 */
[----:B------:R2:W-:Y:S01]  /*60e60*/  STL [R1+0x28], R3 ;  /* 0x0000280301007387 */ /* 0x0005e20000100800 */
[----:B------:R-:W-:-:S03]  /*60e70*/  IMAD.MOV.U32 R53, RZ, RZ, R57 ;  /* 0x000000ffff357224 */ /* 0x000fc600078e0039 */
[----:B------:R-:W4:Y:S01]  /*60e80*/  LDL.LU R57, [R1+0x61c] ;  /* 0x00061c0001397983 */ /* 0x000f220000300800 */
[----:B--2---:R-:W-:-:S05]  /*60e90*/  F2FP.SATFINITE.E5M2.F32.PACK_AB_MERGE_C R3, R60, R2, RZ ;  /* 0x000000023c03723e */ /* 0x004fca00048060ff */
[----:B------:R-:W-:Y:S04]  /*60ea0*/  STL [R1+0x2d44], R3 ;  /* 0x002d440301007387 */ /* 0x000fe80000100800 */
[----:B------:R-:W2:Y:S04]  /*60eb0*/  LDL.LU R32, [R1+0x600] ;  /* 0x0006000001207983 */ /* 0x000ea80000300800 */
[----:B------:R-:W2:Y:S04]  /*60ec0*/  LDL.LU R58, [R1+0x604] ;  /* 0x00060400013a7983 */ /* 0x000ea80000300800 */
[----:B------:R-:W-:Y:S01]  /*60ed0*/  STL.64 [R1+0xb28], R24 ;  /* 0x000b281801007387 */ /* 0x000fe20000100a00 */
[----:B---3--:R-:W-:-:S05]  /*60ee0*/  F2FP.SATFINITE.E5M2.F32.PACK_AB_MERGE_C R55, R55, R22, RZ ;  /* 0x000000163737723e */ /* 0x008fca00048060ff */
[----:B------:R-:W-:Y:S04]  /*60ef0*/  STL [R1+0x2d40], R55 ;  /* 0x002d403701007387 */ /* 0x000fe80000100800 */
[----:B------:R-:W3:Y:S04]  /*60f00*/  LDL.LU R31, [R1+0x608] ;  /* 0x00060800011f7983 */ /* 0x000ee80000300800 */
[----:B------:R-:W3:Y:S01]  /*60f10*/  LDL.LU R30, [R1+0x60c] ;  /* 0x00060c00011e7983 */ /* 0x000ee20000300800 */
[----:B------:R-:W-:-:S05]  /*60f20*/  F2FP.SATFINITE.E5M2.F32.PACK_AB_MERGE_C R2, R59, R23, RZ ;  /* 0x000000173b02723e */ /* 0x000fca00048060ff */
[----:B------:R0:W-:Y:S04]  /*60f30*/  STL [R1+0x240], R2 ;  /* 0x0002400201007387 */ /* 0x0001e80000100800 */
[----:B------:R-:W3:Y:S04]  /*60f40*/  LDL.LU R29, [R1+0x5f0] ;  /* 0x0005f000011d7983 */ /* 0x000ee80000300800 */
[----:B------:R-:W3:Y:S01]  /*60f50*/  LDL.LU R59, [R1+0x5f4] ;  /* 0x0005f400013b7983 */ /* 0x000ee20000300800 */
[----:B0-----:R-:W-:-:S03]  /*60f60*/  IADD3 R2, P6, R41, R4, RZ ;  /* 0x0000000429027210 */ /* 0x001fc60007fde0ff */
[----:B------:R-:W3:Y:S02]  /*60f70*/  LDL.LU R61, [R1+0x5f8] ;  /* 0x0005f800013d7983 */ /* 0x000ee40000300800 */
[----:B------:R-:W-:-:S05]  /*60f80*/  IMAD.X R3, R19, 0x1, R17, P6 ;  /* 0x0000000113037824 */ /* 0x000fca00030e0611 */
[----:B------:R0:W-:Y:S04]  /*60f90*/  STL.64 [R1+0xb20], R2 ;  /* 0x000b200201007387 */ /* 0x0001e80000100a00 */
[----:B0-----:R-:W3:Y:S04]  /*60fa0*/  LDL.LU R2, [R1+0x5fc] ;  /* 0x0005fc0001027983 */ /* 0x001ee80000300800 */
[----:B------:R-:W3:Y:S04]  /*60fb0*/  LDL.LU R20, [R1+0x5e0] ;  /* 0x0005e00001147983 */ /* 0x000ee80000300800 */
[----:B------:R-:W3:Y:S04]  /*60fc0*/  LDL.LU R24, [R1+0x5e4] ;  /* 0x0005e40001187983 */ /* 0x000ee80000300800 */
[----:B------:R-:W3:Y:S04]  /*60fd0*/  LDL.LU R28, [R1+0x5e8] ;  /* 0x0005e800011c7983 */ /* 0x000ee80000300800 */
[----:B------:R-:W3:Y:S04]  /*60fe0*/  LDL.LU R60, [R1+0x5ec] ;  /* 0x0005ec00013c7983 */ /* 0x000ee80000300800 */
[----:B------:R-:W3:Y:S04]  /*60ff0*/  LDL.LU R22, [R1+0x5d0] ;  /* 0x0005d00001167983 */ /* 0x000ee80000300800 */
[----:B------:R-:W3:Y:S01]  /*61000*/  LDL.LU R23, [R1+0x5d4] ;  /* 0x0005d40001177983 */ /* 0x000ee20000300800 */
[----:B----4-:R-:W-:-:S02]  /*61010*/  F2FP.SATFINITE.E5M2.F32.PACK_AB_MERGE_C R56, R56, R26, RZ ;  /* 0x0000001a3838723e */ /* 0x010fc400048060ff */
[----:B------:R-:W-:-:S03]  /*61020*/  IADD3 R26, P6, R41, R6, RZ ;  /* 0x00000006291a7210 */ /* 0x000fc60007fde0ff */
[----:B------:R-:W-:Y:S01]  /*61030*/  STL [R1+0x2d54], R56 ;  /* 0x002d543801007387 */ /* 0x000fe20000100800 */
[----:B------:R-:W-:Y:S01]  /*61040*/  F2FP.SATFINITE.E5M2.F32.PACK_AB_MERGE_C R51, R27, R54, RZ ;  /* 0x000000361b33723e */ /* 0x000fe200048060ff */
[----:B------:R-:W-:-:S04]  /*61050*/  IMAD.X R27, R19, 0x1, R5, P6 ;  /* 0x00000001131b7824 */ /* 0x000fc800030e0605 */
[----:B------:R-:W-:Y:S04]  /*61060*/  STL [R1+0x2d6c], R51 ;  /* 0x002d6c3301007387 */ /* 0x000fe80000100800 */
[----:B------:R-:W4:Y:S04]  /*61070*/  LDL.LU R52, [R1+0x5d8] ;  /* 0x0005d80001347983 */ /* 0x000f280000300800 */
[----:B------:R0:W-:Y:S04]  /*61080*/  STL.64 [R1+0xb10], R26 ;  /* 0x000b101a01007387 */ /* 0x0001e80000100a00 */
[----:B------:R-:W4:Y:S04]  /*61090*/  LDL.LU R25, [R1+0x5dc] ;  /* 0x0005dc0001197983 */ /* 0x000f280000300800 */
[----:B0-----:R-:W4:Y:S04]  /*610a0*/  LDL.LU R26, [R1+0x5c0] ;  /* 0x0005c000011a7983 */ /* 0x001f280000300800 */
[----:B------:R-:W4:Y:S04]  /*610b0*/  LDL.LU R54, [R1+0x5c4] ;  /* 0x0005c40001367983 */ /* 0x000f280000300800 */
[----:B------:R-:W4:Y:S01]  /*610c0*/  LDL.LU R27, [R1+0x5c8] ;  /* 0x0005c800011b7983 */ /* 0x000f220000300800 */
[----:B------:R-:W-:-:S03]  /*610d0*/  F2FP.SATFINITE.E5M2.F32.PACK_AB_MERGE_C R57, R57, R21, RZ ;  /* 0x000000153939723e */ /* 0x000fc600048060ff */
[----:B------:R-:W4:Y:S04]  /*610e0*/  LDL.LU R21, [R1+0x5cc] ;  /* 0x0005cc0001157983 */ /* 0x000f280000300800 */
[----:B------:R-:W-:Y:S01]  /*610f0*/  STL [R1+0x2d68], R57 ;  /* 0x002d683901007387 */ /* 0x000fe20000100800 */
[----:B--2---:R-:W-:Y:S02]  /*61100*/  F2FP.SATFINITE.E5M2.F32.PACK_AB_MERGE_C R58, R58, R32, RZ ;  /* 0x000000203a3a723e */ /* 0x004fe400048060ff */
[----:B------:R-:W-:-:S05]  /*61110*/  IADD3 R32, P6, R41, R8, RZ ;  /* 0x0000000829207210 */ /* 0x000fca0007fde0ff */
[----:B------:R-:W-:Y:S01]  /*61120*/  IMAD.X R33, R19, 0x1, R7, P6 ;  /* 0x0000000113217824 */ /* 0x000fe200030e0607 */
[----:B------:R-:W-:Y:S01]  /*61130*/  STL [R1+0x2d80], R58 ;  /* 0x002d803a01007387 */ /* 0x000fe20000100800 */
[----:B---3--:R-:W-:Y:S02]  /*61140*/  F2FP.SATFINITE.E5M2.F32.PACK_AB_MERGE_C R3, R30, R31, RZ ;  /* 0x0000001f1e03723e */ /* 0x008fe400048060ff */
[----:B------:R-:W-:-:S05]  /*61150*/  IADD3 R30, P6, R41, R10, RZ ;  /* 0x0000000a291e7210 */ /* 0x000fca0007fde0ff */
[----:B------:R-:W-:Y:S01]  /*61160*/  IMAD.X R31, R19, 0x1, R9, P6 ;  /* 0x00000001131f7824 */ /* 0x000fe200030e0609 */
[----:B------:R-:W-:-:S05]  /*61170*/  F2FP.SATFINITE.E5M2.F32.PACK_AB_MERGE_C R59, R59, R29, RZ ;  /* 0x0000001d3b3b723e */ /* 0x000fca00048060ff */
[----:B------:R-:W-:Y:S04]  /*61180*/  STL [R1+0x2d94], R59 ;  /* 0x002d943b01007387 */ /* 0x000fe80000100800 */
[----:B------:R-:W-:Y:S04]  /*61190*/  STL.64 [R1+0xb18], R32 ;  /* 0x000b182001007387 */ /* 0x000fe80000100a00 */
[----:B------:R-:W-:Y:S01]  /*611a0*/  STL [R1+0x1e8], R3 ;  /* 0x0001e80301007387 */ /* 0x000fe20000100800 */
[----:B------:R-:W-:-:S05]  /*611b0*/  F2FP.SATFINITE.E5M2.F32.PACK_AB_MERGE_C R2, R2, R61, RZ ;  /* 0x0000003d0202723e */ /* 0x000fca00048060ff */
[----:B------:R0:W-:Y:S01]  /*611c0*/  STL [R1+0x2d90], R2 ;  /* 0x002d900201007387 */ /* 0x0001e20000100800 */
[----:B------:R-:W-:Y:S02]  /*611d0*/  F2FP.SATFINITE.E5M2.F32.PACK_AB_MERGE_C R20, R24, R20, RZ ;  /* 0x000000141814723e */ /* 0x000fe400048060ff */
[----:B0-----:R-:W-:Y:S01]  /*611e0*/  IADD3 R2, P6, R41, R12, RZ ;  /* 0x0000000c29027210 */ /* 0x001fe20007fde0ff */
[----:B------:R-:W-:Y:S04]  /*611f0*/  STL.64 [R1+0xb08], R30 ;  /* 0x000b081e01007387 */ /* 0x000fe80000100a00 */
[----:B------:R-:W-:Y:S01]  /*61200*/  IMAD.X R3, R19, 0x1, R11, P6 ;  /* 0x0000000113037824 */ /* 0x000fe200030e060b */
[----:B------:R0:W-:Y:S04]  /*61210*/  STL [R1+0x128], R20 ;  /* 0x0001281401007387 */ /* 0x0001e80000100800 */
[----:B------:R1:W-:Y:S01]  /*61220*/  STL.64 [R1+0xb00], R2 ;  /* 0x000b000201007387 */ /* 0x0003e20000100a00 */
[----:B------:R-:W-:-:S02]  /*61230*/  F2FP.SATFINITE.E5M2.F32.PACK_AB_MERGE_C R24, R60, R28, RZ ;  /* 0x0000001c3c18723e */ /* 0x000fc400048060ff */
[----:B0-----:R-:W-:Y:S02]  /*61240*/  F2FP.SATFINITE.E5M2.F32.PACK_AB_MERGE_C R20, R23, R22, RZ ;  /* 0x000000161714723e */ /* 0x001fe400048060ff */
[----:B-1----:R-:W-:Y:S01]  /*61250*/  IADD3 R2, P6, R41, R14, RZ ;  /* 0x0000000e29027210 */ /* 0x002fe20007fde0ff */
[----:B------:R-:W-:Y:S04]  /*61260*/  STL [R1+0x144], R24 ;  /* 0x0001441801007387 */ /* 0x000fe80000100800 */
[----:B------:R-:W-:Y:S01]  /*61270*/  IMAD.X R3, R19, 0x1, R13, P6 ;  /* 0x0000000113037824 */ /* 0x000fe200030e060d */
[----:B------:R-:W-:Y:S04]  /*61280*/  STL [R1+0xcc], R20 ;  /* 0x0000cc1401007387 */ /* 0x000fe80000100800 */
[----:B------:R0:W-:Y:S02]  /*61290*/  STL.64 [R1+0xaf0], R2 ;  /* 0x000af00201007387 */ /* 0x0001e40000100a00 */
[----:B0-----:R-:W-:-:S05]  /*612a0*/  IADD3 R2, P6, R41, R16, RZ ;  /* 0x0000001029027210 */ /* 0x001fca0007fde0ff */
[----:B------:R-:W-:-:S05]  /*612b0*/  IMAD.X R3, R19, 0x1, R15, P6 ;  /* 0x0000000113037824 */ /* 0x000fca00030e060f */
[----:B------:R0:W-:Y:S04]  /*612c0*/  STL.64 [R1+0xaf8], R2 ;  /* 0x000af80201007387 */ /* 0x0001e80000100a00 */
[----:B0-----:R-:W2:Y:S04]  /*612d0*/  LDL.LU R3, [R1+0x5b0] ;  /* 0x0005b00001037983 */ /* 0x001ea80000300800 */
[----:B------:R-:W2:Y:S04]  /*612e0*/  LDL.LU R40, [R1+0x5b4] ;  /* 0x0005b40001287983 */ /* 0x000ea80000300800 */
[----:B------:R-:W3:Y:S04]  /*612f0*/  LDL.LU R39, [R1+0x5b8] ;  /* 0x0005b80001277983 */ /* 0x000ee80000300800 */
[----:B------:R-:W3:Y:S04]  /*61300*/  LDL.LU R38, [R1+0x5bc] ;  /* 0x0005bc0001267983 */ /* 0x000ee80000300800 */
[----:B------:R-:W3:Y:S04]  /*61310*/  LDL.LU R28, [R1+0x5a0] ;  /* 0x0005a000011c7983 */ /* 0x000ee80000300800 */
[----:B------:R-:W3:Y:S04]  /*61320*/  LDL.LU R60, [R1+0x5a4] ;  /* 0x0005a400013c7983 */ /* 0x000ee80000300800 */
[----:B------:R-:W3:Y:S04]  /*61330*/  LDL.LU R22, [R1+0x5a8] ;  /* 0x0005a80001167983 */ /* 0x000ee80000300800 */
[----:B------:R-:W3:Y:S01]  /*61340*/  LDL.LU R23, [R1+0x5ac] ;  /* 0x0005ac0001177983 */ /* 0x000ee20000300800 */
[----:B----4-:R-:W-:-:S02]  /*61350*/  F2FP.SATFINITE.E5M2.F32.PACK_AB_MERGE_C R61, R25, R52, RZ ;  /* 0x00000034193d723e */ /* 0x010fc400048060ff */
        /* <DEDUP_REMOVED lines=17> */
[----:B------:R-:W-:-:S03]  /*61470*/  F2FP.SATFINITE.E5M2.F32.PACK_AB_MERGE_C R52, R21, R27, RZ ;  /* 0x0000001b1534723e */ /* 0x000fc600048060ff */
[----:B------:R-:W4:Y:S04]  /*61480*/  LDL.LU R27, [R1+0xff8] ;  /* 0x000ff800011b7983 */ /* 0x000f280000300800 */
[----:B------:R-:W4:Y:S01]  /*61490*/  LDL.LU R21, [R1+0xffc] ;  /* 0x000ffc0001157983 */ /* 0x000f220000300800 */
[----:B------:R-:W-:Y:S02]  /*614a0*/  SHF.R.S32.HI R19, RZ, 0x1f, R42 ;  /* 0x0000001fff137819 */ /* 0x000fe4000001142a */
[----:B------:R-:W-:-:S05]  /*614b0*/  IADD3 R56, P6, R42, R0, RZ ;  /* 0x000000002a387210 */ /* 0x000fca0007fde0ff */
[C---:B------:R-:W-:Y:S01]  /*614c0*/  IMAD.X R57, R19.reuse, 0x1, R18, P6 ;  /* 0x0000000113397824 */ /* 0x040fe200030e0612 */
[----:B0-----:R-:W-:Y:S01]  /*614d0*/  IADD3 R2, P6, R42, R4, RZ ;  /* 0x000000042a027210 */ /* 0x001fe20007fde0ff */
[----:B------:R-:W-:Y:S04]  /*614e0*/  STL [R1+0x2db0], R52 ;  /* 0x002db03401007387 */ /* 0x000fe80000100800 */
[----:B------:R-:W-:Y:S01]  /*614f0*/  STL.64 [R1+0xae8], R56 ;  /* 0x000ae83801007387 */ /* 0x000fe20000100a00 */
[----:B--2---:R-:W-:Y:S01]  /*61500*/  F2FP.SATFINITE.E5M2.F32.PACK_AB_MERGE_C R40, R40, R3, RZ ;  /* 0x000000032828723e */ /* 0x004fe200048060ff */
[----:B------:R-:W-:Y:S01]  /*61510*/  IMAD.X R3, R19, 0x1, R17, P6 ;  /* 0x0000000113037824 */ /* 0x000fe200030e0611 */
[----:B---3--:R-:W-:-:S03]  /*61520*/  F2FP.SATFINITE.E5M2.F32.PACK_AB_MERGE_C R38, R38, R39, RZ ;  /* 0x000000272626723e */ /* 0x008fc600048060ff */
[----:B------:R-:W-:Y:S04]  /*61530*/  STL [R1+0x1000], R40 ;  /* 0x0010002801007387 */ /* 0x000fe80000100800 */
[----:B------:R-:W-:Y:S04]  /*61540*/  STL [R1+0x1004], R38 ;  /* 0x0010042601007387 */ /* 0x000fe80000100800 */
[----:B------:R0:W-:Y:S02]  /*61550*/  STL.64 [R1+0xae0], R2 ;  /* 0x000ae00201007387 */ /* 0x0001e40000100a00 */
[----:B0-----:R-:W-:-:S02]  /*61560*/  F2FP.SATFINITE.E5M2.F32.PACK_AB_MERGE_C R3, R60, R28, RZ ;  /* 0x0000001c3c03723e */ /* 0x001fc400048060ff */
[----:B------:R-:W-:-:S03]  /*61570*/  F2FP.SATFINITE.E5M2.F32.PACK_AB_MERGE_C R2, R23, R22, RZ ;  /* 0x000000161702723e */ /* 0x000fc600048060ff */
[----:B------:R-:W-:Y:S04]  /*61580*/  STL [R1+0x2730], R3 ;  /* 0x0027300301007387 */ /* 0x000fe80000100800 */
[----:B------:R-:W2:Y:S04]  /*61590*/  LDL.LU R28, [R1+0xfe0] ;  /* 0x000fe000011c7983 */ /* 0x000ea80000300800 */
[----:B------:R0:W-:Y:S04]  /*615a0*/  STL [R1+0x273c], R2 ;  /* 0x00273c0201007387 */ /* 0x0001e80000100800 */
[----:B------:R-:W2:Y:S04]  /*615b0*/  LDL.LU R60, [R1+0xfe4] ;  /* 0x000fe400013c7983 */ /* 0x000ea80000300800 */
[----:B------:R-:W3:Y:S04]  /*615c0*/  LDL.LU R22, [R1+0xfe8] ;  /* 0x000fe80001167983 */ /* 0x000ee80000300800 */
[----:B------:R-:W3:Y:S01]  /*615d0*/  LDL.LU R23, [R1+0xfec] ;  /* 0x000fec0001177983 */ /* 0x000ee20000300800 */
        /* <DEDUP_REMOVED lines=8> */
[----:B------:R-:W-:Y:S01]  /*61660*/  IMAD.X R3, R19, 0x1, R7, P6 ;  /* 0x0000000113037824 */ /* 0x000fe200030e0607 */
[----:B------:R-:W-:-:S04]  /*61670*/  F2FP.SATFINITE.E5M2.F32.PACK_AB_MERGE_C R32, R32, R33, RZ ;  /* 0x000000212020723e */ /* 0x000fc800048060ff */
[----:B------:R0:W-:Y:S01]  /*61680*/  STL.64 [R1+0xad0], R2 ;  /* 0x000ad00201007387 */ /* 0x0001e20000100a00 */
[----:B------:R-:W-:-:S03]  /*61690*/  F2FP.SATFINITE.E5M2.F32.PACK_AB_MERGE_C R30, R30, R31, RZ ;  /* 0x0000001f1e1e723e */ /* 0x000fc600048060ff */
[----:B------:R-:W-:Y:S01]  /*616a0*/  STL [R1+0x269c], R32 ;  /* 0x00269c2001007387 */ /* 0x000fe20000100800 */
[----:B0-----:R-:W-:-:S03]  /*616b0*/  IADD3 R2, P6, R42, R10, RZ ;  /* 0x0000000a2a027210 */ /* 0x001fc60007fde0ff */
[----:B------:R-:W-:Y:S02]  /*616c0*/  STL [R1+0x26b8], R30 ;  /* 0x0026b81e01007387 */ /* 0x000fe40000100800 */
[----:B------:R-:W-:Y:S01]  /*616d0*/  IMAD.X R3, R19, 0x1, R9, P6 ;  /* 0x0000000113037824 */ /* 0x000fe200030e0609 */
[----:B------:R-:W-:Y:S02]  /*616e0*/  F2FP.SATFINITE.E5M2.F32.PACK_AB_MERGE_C R29, R20, R29, RZ ;  /* 0x0000001d141d723e */ /* 0x000fe400048060ff */
[----:B------:R-:W-:Y:S02]  /*616f0*/  F2FP.SATFINITE.E5M2.F32.PACK_AB_MERGE_C R20, R25, R24, RZ ;  /* 0x000000181914723e */ /* 0x000fe400048060ff */
[----:B------:R0:W-:Y:S01]  /*61700*/  STL.64 [R1+0xab8], R2 ;  /* 0x000ab80201007387 */ /* 0x0001e20000100a00 */
[----:B------:R-:W-:-:S03]  /*61710*/  F2FP.SATFINITE.E5M2.F32.PACK_AB_MERGE_C R52, R54, R26, RZ ;  /* 0x0000001a3634723e */ /* 0x000fc600048060ff */
[----:B------:R-:W-:Y:S01]  /*61720*/  STL [R1+0x103c], R29 ;  /* 0x00103c1d01007387 */ /* 0x000fe20000100800 */
[----:B0-----:R-:W-:-:S03]  /*61730*/  IADD3 R2, P6, R42, R12, RZ ;  /* 0x0000000c2a027210 */ /* 0x001fc60007fde0ff */
[----:B------:R-:W-:Y:S02]  /*61740*/  STL [R1+0x266c], R20 ;  /* 0x00266c1401007387 */ /* 0x000fe40000100800 */
[----:B------:R-:W-:Y:S02]  /*61750*/  IMAD.X R3, R19, 0x1, R11, P6 ;  /* 0x0000000113037824 */ /* 0x000fe400030e060b */
[----:B------:R-:W4:Y:S04]  /*61760*/  LDL.LU R36, [R1+0x560] ;  /* 0x0005600001247983 */ /* 0x000f280000300800 */
[----:B------:R-:W4:Y:S04]  /*61770*/  LDL.LU R35, [R1+0x564] ;  /* 0x0005640001237983 */ /* 0x000f280000300800 */
[----:B------:R0:W-:Y:S04]  /*61780*/  STL.64 [R1+0xab0], R2 ;  /* 0x000ab00201007387 */ /* 0x0001e80000100a00 */
[----:B------:R-:W-:Y:S04]  /*61790*/  STL [R1+0x2dd0], R52 ;  /* 0x002dd03401007387 */ /* 0x000fe80000100800 */
[----:B------:R-:W4:Y:S01]  /*617a0*/  LDL.LU R24, [R1+0x568] ;  /* 0x0005680001187983 */ /* 0x000f220000300800 */
[----:B0-----:R-:W-:-:S03]  /*617b0*/  F2FP.SATFINITE.E5M2.F32.PACK_AB_MERGE_C R2, R21, R27, RZ ;  /* 0x0000001b1502723e */ /* 0x001fc600048060ff */
        /* <DEDUP_REMOVED lines=9> */
[----:B0-----:R-:W-:-:S05]  /*61850*/  IADD3 R2, P6, R42, R16, RZ ;  /* 0x000000102a027210 */ /* 0x001fca0007fde0ff */
        /* <DEDUP_REMOVED lines=13> */
[----:B------:R-:W2:Y:S04]  /*61930*/  LDL.LU R28, [R1+0x528] ;  /* 0x00052800011c7983 */ /* 0x000ea80000300800 */
[----:B------:R-:W2:Y:S01]  /*61940*/  LDL.LU R60, [R1+0x52c] ;  /* 0x00052c00013c7983 */ /* 0x000ea20000300800 */
[----:B---3--:R-:W-:-:S03]  /*61950*/  F2FP.SATFINITE.E5M2.F32.PACK_AB_MERGE_C R41, R23, R22, RZ ;  /* 0x000000161729723e */ /* 0x008fc600048060ff */
[----:B------:R-:W3:Y:S04]  /*61960*/  LDL.LU R22, [R1+0x510] ;  /* 0x0005100001167983 */ /* 0x000ee80000300800 */
[----:B------:R-:W3:Y:S01]  /*61970*/  LDL.LU R23, [R1+0x514] ;  /* 0x0005140001177983 */ /* 0x000ee20000300800 */
[----:B------:R-:W-:Y:S02]  /*61980*/  SHF.R.S32.HI R19, RZ, 0x1f, R43 ;  /* 0x0000001fff137819 */ /* 0x000fe4000001142b */
[----:B0-----:R-:W-:Y:S01]  /*61990*/  IADD3 R2, P6, R43, R0, RZ ;  /* 0x000000002b027210 */ /* 0x001fe20007fde0ff */
[----:B------:R-:W-:Y:S04]  /*619a0*/  STL [R1+0x2de0], R41 ;  /* 0x002de02901007387 */ /* 0x000fe80000100800 */
[----:B------:R-:W-:Y:S01]  /*619b0*/  IMAD.X R3, R19, 0x1, R18, P6 ;  /* 0x0000000113037824 */ /* 0x000fe200030e0612 */
[----:B----4-:R-:W-:-:S05]  /*619c0*/  F2FP.SATFINITE.E5M2.F32.PACK_AB_MERGE_C R35, R35, R36, RZ ;  /* 0x000000242323723e */ /* 0x010fca00048060ff */
[----:B------:R-:W-:Y:S04]  /*619d0*/  STL [R1+0x2de4], R35 ;  /* 0x002de42301007387 */ /* 0x000fe80000100800 */
[----:B------:R0:W-:Y:S01]  /*619e0*/  STL.64 [R1+0xa98], R2 ;  /* 0x000a980201007387 */ /* 0x0001e20000100a00 */
[----:B------:R-:W-:-:S03]  /*619f0*/  F2FP.SATFINITE.E5M2.F32.PACK_AB_MERGE_C R36, R25, R24, RZ ;  /* 0x000000181924723e */ /* 0x000fc600048060ff */
[----:B------:R-:W4:Y:S04]  /*61a00*/  LDL.LU R24, [R1+0x518] ;  /* 0x0005180001187983 */ /* 0x000f280000300800 */
[----:B------:R-:W4:Y:S01]  /*61a10*/  LDL.LU R25, [R1+0x51c] ;  /* 0x00051c0001197983 */ /* 0x000f220000300800 */
[----:B0-----:R-:W-:-:S05]  /*61a20*/  F2FP.SATFINITE.E5M2.F32.PACK_AB_MERGE_C R2, R54, R26, RZ ;  /* 0x0000001a3602723e */ /* 0x001fca00048060ff */
[----:B------:R0:W-:Y:S04]  /*61a30*/  STL [R1+0x1ec], R2 ;  /* 0x0001ec0201007387 */ /* 0x0001e80000100800 */
[----:B------:R-:W4:Y:S04]  /*61a40*/  LDL.LU R26, [R1+0x500] ;  /* 0x00050000011a7983 */ /* 0x000f280000300800 */
[----:B------:R-:W4:Y:S01]  /*61a50*/  LDL.LU R54, [R1+0x504] ;  /* 0x0005040001367983 */ /* 0x000f220000300800 */
[----:B0-----:R-:W-:-:S05]  /*61a60*/  IADD3 R2, P6, R43, R4, RZ ;  /* 0x000000042b027210 */ /* 0x001fca0007fde0ff */
[----:B------:R-:W-:-:S05]  /*61a70*/  IMAD.X R3, R19, 0x1, R17, P6 ;  /* 0x0000000113037824 */ /* 0x000fca00030e0611 */
[----:B------:R0:W-:Y:S02]  /*61a80*/  STL.64 [R1+0xa90], R2 ;  /* 0x000a900201007387 */ /* 0x0001e40000100a00 */
[----:B0-----:R-:W-:Y:S02]  /*61a90*/  F2FP.SATFINITE.E5M2.F32.PACK_AB_MERGE_C R3, R21, R27, RZ ;  /* 0x0000001b1503723e */ /* 0x001fe400048060ff */
[----:B------:R-:W-:Y:S01]  /*61aa0*/  IADD3 R2, P6, R43, R6, RZ ;  /* 0x000000062b027210 */ /* 0x000fe20007fde0ff */
[----:B------:R-:W4:Y:S01]  /*61ab0*/  LDL.LU R27, [R1+0x508] ;  /* 0x00050800011b7983 */ /* 0x000f220000300800 */
[----:B------:R-:W-:-:S03]  /*61ac0*/  F2FP.SATFINITE.E5M2.F32.PACK_AB_MERGE_C R35, R38, R40, RZ ;  /* 0x000000282623723e */ /* 0x000fc600048060ff */
[----:B------:R-:W4:Y:S04]  /*61ad0*/  LDL.LU R21, [R1+0x50c] ;  /* 0x00050c0001157983 */ /* 0x000f280000300800 */
[----:B------:R0:W-:Y:S04]  /*61ae0*/  STL [R1+0x2d50], R3 ;  /* 0x002d500301007387 */ /* 0x0001e80000100800 */
[----:B------:R-:W-:Y:S01]  /*61af0*/  STL [R1+0x1a4], R35 ;  /* 0x0001a42301007387 */ /* 0x000fe20000100800 */
[----:B0-----:R-:W-:Y:S01]  /*61b00*/  IMAD.X R3, R19, 0x1, R5, P6 ;  /* 0x0000000113037824 */ /* 0x001fe200030e0605 */
[----:B------:R-:W-:-:S04]  /*61b10*/  F2FP.SATFINITE.E5M2.F32.PACK_AB_MERGE_C R34, R34, R37, RZ ;  /* 0x000000252222723e */ /* 0x000fc800048060ff */
[----:B------:R0:W-:Y:S01]  /*61b20*/  STL.64 [R1+0xa80], R2 ;  /* 0x000a800201007387 */ /* 0x0001e20000100a00 */
[----:B------:R-:W-:Y:S02]  /*61b30*/  F2FP.SATFINITE.E5M2.F32.PACK_AB_MERGE_C R32, R32, R33, RZ ;  /* 0x000000212020723e */ /* 0x000fe400048060ff */
[----:B------:R-:W-:Y:S01]  /*61b40*/  F2FP.SATFINITE.E5M2.F32.PACK_AB_MERGE_C R51, R30, R31, RZ ;  /* 0x0000001f1e33723e */ /* 0x000fe200048060ff */
[----:B------:R-:W-:Y:S01]  /*61b50*/  STL [R1+0x1a8], R34 ;  /* 0x0001a82201007387 */ /* 0x000fe20000100800 */
[----:B0-----:R-:W-:-:S03]  /*61b60*/  IADD3 R2, P6, R43, R8, RZ ;  /* 0x000000082b027210 */ /* 0x001fc60007fde0ff */
[----:B------:R-:W-:Y:S02]  /*61b70*/  STL [R1+0x148], R32 ;  /* 0x0001482001007387 */ /* 0x000fe40000100800 */
[----:B------:R-:W-:Y:S02]  /*61b80*/  IMAD.X R3, R19, 0x1, R7, P6 ;  /* 0x0000000113037824 */ /* 0x000fe400030e0607 */
[----:B------:R-:W-:Y:S04]  /*61b90*/  STL [R1+0x2d70], R51 ;  /* 0x002d703301007387 */ /* 0x000fe80000100800 */
[----:B------:R0:W-:Y:S01]  /*61ba0*/  STL.64 [R1+0xa88], R2 ;  /* 0x000a880201007387 */ /* 0x0001e20000100a00 */
[----:B------:R-:W-:Y:S02]  /*61bb0*/  F2FP.SATFINITE.E5M2.F32.PACK_AB_MERGE_C R20, R20, R29, RZ ;  /* 0x0000001d1414723e */ /* 0x000fe400048060ff */
[----:B0-----:R-:W-:-:S03]  /*61bc0*/  IADD3 R2, P6, R43, R10, RZ ;  /* 0x0000000a2b027210 */ /* 0x001fc60007fde0ff */
[----:B------:R-:W-:Y:S02]  /*61bd0*/  STL [R1+0x104], R20 ;  /* 0x0001041401007387 */ /* 0x000fe40000100800 */
[----:B------:R-:W-:Y:S01]  /*61be0*/  IMAD.X R3, R19, 0x1, R9, P6 ;  /* 0x0000000113037824 */ /* 0x000fe200030e0609 */
[----:B--2---:R-:W-:-:S05]  /*61bf0*/  F2FP.SATFINITE.E5M2.F32.PACK_AB_MERGE_C R58, R60, R28, RZ ;  /* 0x0000001c3c3a723e */ /* 0x004fca00048060ff */
[----:B------:R-:W-:Y:S04]  /*61c00*/  STL [R1+0x2d88], R58 ;  /* 0x002d883a01007387 */ /* 0x000fe80000100800 */
[----:B------:R3:W-:Y:S04]  /*61c10*/  STL.64 [R1+0xa78], R2 ;  /* 0x000a780201007387 */ /* 0x0007e80000100a00 */
[----:B------:R-:W2:Y:S04]  /*61c20*/  LDL.LU R28, [R1+0x4f0] ;  /* 0x0004f000011c7983 */ /* 0x000ea80000300800 */
[----:B------:R-:W2:Y:S01]  /*61c30*/  LDL.LU R60, [R1+0x4f4] ;  /* 0x0004f400013c7983 */ /* 0x000ea20000300800 */
[----:B---3--:R-:W-:-:S05]  /*61c40*/  F2FP.SATFINITE.E5M2.F32.PACK_AB_MERGE_C R2, R23, R22, RZ ;  /* 0x000000161702723e */ /* 0x008fca00048060ff */
[----:B------:R0:W-:Y:S04]  /*61c50*/  STL [R1+0xc0], R2 ;  /* 0x0000c00201007387 */ /* 0x0001e80000100800 */
[----:B------:R-:W3:Y:S04]  /*61c60*/  LDL.LU R22, [R1+0x4f8] ;  /* 0x0004f80001167983 */ /* 0x000ee80000300800 */
[----:B------:R-:W3:Y:S01]  /*61c70*/  LDL.LU R23, [R1+0x4fc] ;  /* 0x0004fc0001177983 */ /* 0x000ee20000300800 */
[----:B0-----:R-:W-:-:S05]  /*61c80*/  IADD3 R2, P6, R43, R12, RZ ;  /* 0x0000000c2b027210 */ /* 0x001fca0007fde0ff */
[----:B------:R-:W-:Y:S01]  /*61c90*/  IMAD.X R3, R19, 0x1, R11, P6 ;  /* 0x0000000113037824 */ /* 0x000fe200030e060b */
[----:B----4-:R-:W-:-:S05]  /*61ca0*/  F2FP.SATFINITE.E5M2.F32.PACK_AB_MERGE_C R59, R25, R24, RZ ;  /* 0x00000018193b723e */ /* 0x010fca00048060ff */
[----:B------:R-:W-:Y:S04]  /*61cb0*/  STL [R1+0x2d98], R59 ;  /* 0x002d983b01007387 */ /* 0x000fe80000100800 */
[----:B------:R0:W-:Y:S02]  /*61cc0*/  STL.64 [R1+0xa70], R2 ;  /* 0x000a700201007387 */ /* 0x0001e40000100a00 */
[----:B0-----:R-:W-:Y:S02]  /*61cd0*/  IADD3 R2, P6, R43, R14, RZ ;  /* 0x0000000e2b027210 */ /* 0x001fe40007fde0ff */
[----:B------:R-:W-:-:S03]  /*61ce0*/  F2FP.SATFINITE.E5M2.F32.PACK_AB_MERGE_C R20, R54, R26, RZ ;  /* 0x0000001a3614723e */ /* 0x000fc600048060ff */
[----:B------:R-:W-:Y:S02]  /*61cf0*/  IMAD.X R3, R19, 0x1, R13, P6 ;  /* 0x0000000113037824 */ /* 0x000fe400030e060d */
[----:B------:R-:W-:Y:S04]  /*61d00*/  STL [R1+0x60], R20 ;  /* 0x0000601401007387 */ /* 0x000fe80000100800 */
[----:B------:R0:W-:Y:S02]  /*61d10*/  STL.64 [R1+0xa60], R2 ;  /* 0x000a600201007387 */ /* 0x0001e40000100a00 */
[----:B0-----:R-:W-:-:S05]  /*61d20*/  IADD3 R2, P6, R43, R16, RZ ;  /* 0x000000102b027210 */ /* 0x001fca0007fde0ff */
[----:B------:R-:W-:-:S05]  /*61d30*/  IMAD.X R3, R19, 0x1, R15, P6 ;  /* 0x0000000113037824 */ /* 0x000fca00030e060f */
[----:B------:R0:W-:Y:S04]  /*61d40*/  STL.64 [R1+0xa68], R2 ;  /* 0x000a680201007387 */ /* 0x0001e80000100a00 */
        /* <DEDUP_REMOVED lines=14> */
[----:B------:R-:W4:Y:S04]  /*61e30*/  LDL.LU R25, [R1+0x4b4] ;  /* 0x0004b40001197983 */ /* 0x000f280000300800 */
[----:B------:R-:W4:Y:S04]  /*61e40*/  LDL.LU R27, [R1+0x4b8] ;  /* 0x0004b800011b7983 */ /* 0x000f280000300800 */
[----:B------:R-:W4:Y:S04]  /*61e50*/  LDL.LU R21, [R1+0x4bc] ;  /* 0x0004bc0001157983 */ /* 0x000f280000300800 */
[----:B------:R0:W-:Y:S01]  /*61e60*/  STL [R1+0x2df8], R59 ;  /* 0x002df83b01007387 */ /* 0x0001e20000100800 */
[----:B------:R-:W-:-:S02]  /*61e70*/  SHF.R.S32.HI R19, RZ, 0x1f, R44 ;  /* 0x0000001fff137819 */ /* 0x000fc4000001142c */
[----:B------:R-:W-:-:S05]  /*61e80*/  IADD3 R58, P6, R44, R0, RZ ;  /* 0x000000002c3a7210 */ /* 0x000fca0007fde0ff */
[----:B0-----:R-:W-:Y:S01]  /*61e90*/  IMAD.X R59, R19, 0x1, R18, P6 ;  /* 0x00000001133b7824 */ /* 0x001fe200030e0612 */
[----:B--2---:R-:W-:-:S05]  /*61ea0*/  F2FP.SATFINITE.E5M2.F32.PACK_AB_MERGE_C R61, R60, R28, RZ ;  /* 0x0000001c3c3d723e */ /* 0x004fca00048060ff */
[----:B------:R-:W-:Y:S04]  /*61eb0*/  STL [R1+0x2dfc], R61 ;  /* 0x002dfc3d01007387 */ /* 0x000fe80000100800 */
[----:B------:R-:W2:Y:S04]  /*61ec0*/  LDL.LU R20, [R1+0x4a0] ;  /* 0x0004a00001147983 */ /* 0x000ea80000300800 */
[----:B------:R-:W2:Y:S01]  /*61ed0*/  LDL.LU R24, [R1+0x4a4] ;  /* 0x0004a40001187983 */ /* 0x000ea20000300800 */
[----:B---3--:R-:W-:-:S03]  /*61ee0*/  F2FP.SATFINITE.E5M2.F32.PACK_AB_MERGE_C R43, R23, R22, RZ ;  /* 0x00000016172b723e */ /* 0x008fc600048060ff */
[----:B------:R-:W3:Y:S04]  /*61ef0*/  LDL.LU R22, [R1+0x4a8] ;  /* 0x0004a80001167983 */ /* 0x000ee80000300800 */
[----:B------:R-:W3:Y:S04]  /*61f00*/  LDL.LU R23, [R1+0x4ac] ;  /* 0x0004ac0001177983 */ /* 0x000ee80000300800 */
[----:B------:R-:W-:Y:S04]  /*61f10*/  STL [R1+0x2e00], R43 ;  /* 0x002e002b01007387 */ /* 0x000fe80000100800 */
[----:B------:R-:W3:Y:S04]  /*61f20*/  LDL.LU R26, [R1+0x490] ;  /* 0x00049000011a7983 */ /* 0x000ee80000300800 */
[----:B------:R-:W3:Y:S04]  /*61f30*/  LDL.LU R54, [R1+0x494] ;  /* 0x0004940001367983 */ /* 0x000ee80000300800 */
[----:B------:R-:W3:Y:S04]  /*61f40*/  LDL.LU R28, [R1+0x498] ;  /* 0x00049800011c7983 */ /* 0x000ee80000300800 */
[----:B------:R-:W-:Y:S04]  /*61f50*/  STL.64 [R1+0xa58], R58 ;  /* 0x000a583a01007387 */ /* 0x000fe80000100a00 */
[----:B------:R-:W3:Y:S01]  /*61f60*/  LDL.LU R60, [R1+0x49c] ;  /* 0x00049c00013c7983 */ /* 0x000ee20000300800 */
[----:B----4-:R-:W-:-:S02]  /*61f70*/  F2FP.SATFINITE.E5M2.F32.PACK_AB_MERGE_C R38, R38, R2, RZ ;  /* 0x000000022626723e */ /* 0x010fc400048060ff */
[----:B------:R-:W-:-:S05]  /*61f80*/  IADD3 R2, P6, R44, R4, RZ ;  /* 0x000000042c027210 */ /* 0x000fca0007fde0ff */
[----:B------:R-:W-:Y:S01]  /*61f90*/  IMAD.X R3, R19, 0x1, R17, P6 ;  /* 0x0000000113037824 */ /* 0x000fe200030e0611 */
[----:B------:R-:W-:Y:S01]  /*61fa0*/  F2FP.SATFINITE.E5M2.F32.PACK_AB_MERGE_C R37, R37, R57, RZ ;  /* 0x000000392525723e */ /* 0x000fe200048060ff */
[----:B------:R-:W-:Y:S04]  /*61fb0*/  STL.64 [R1+0x2dc0], R38 ;  /* 0x002dc02601007387 */ /* 0x000fe80000100a00 */
[----:B------:R-:W-:Y:S04]  /*61fc0*/  STL.64 [R1+0x2dc8], R36 ;  /* 0x002dc82401007387 */ /* 0x000fe80000100a00 */
[----:B------:R0:W-:Y:S01]  /*61fd0*/  STL.64 [R1+0xa50], R2 ;  /* 0x000a500201007387 */ /* 0x0001e20000100a00 */
[----:B------:R-:W-:-:S02]  /*61fe0*/  F2FP.SATFINITE.E5M2.F32.PACK_AB_MERGE_C R35, R55, R56, RZ ;  /* 0x000000383723723e */ /* 0x000fc400048060ff */
[----:B------:R-:W-:Y:S02]  /*61ff0*/  F2FP.SATFINITE.E5M2.F32.PACK_AB_MERGE_C R34, R34, R40, RZ ;  /* 0x000000282222723e */ /* 0x000fe400048060ff */
[----:B0-----:R-:W-:Y:S01]  /*62000*/  IADD3 R2, P6, R44, R6, RZ ;  /* 0x000000062c027210 */ /* 0x001fe20007fde0ff */
[----:B------:R-:W-:Y:S04]  /*62010*/  STL [R1+0xff4], R35 ;  /* 0x000ff42301007387 */ /* 0x000fe80000100800 */
[----:B------:R-:W-:Y:S01]  /*62020*/  IMAD.X R3, R19, 0x1, R5, P6 ;  /* 0x0000000113037824 */ /* 0x000fe200030e0605 */
[----:B------:R-:W-:Y:S04]  /*62030*/  STL [R1+0xff0], R34 ;  /* 0x000ff02201007387 */ /* 0x000fe80000100800 */
[----:B------:R0:W-:Y:S01]  /*62040*/  STL.64 [R1+0xa48], R2 ;  /* 0x000a480201007387 */ /* 0x0001e20000100a00 */
[----:B------:R-:W-:-:S02]  /*62050*/  F2FP.SATFINITE.E5M2.F32.PACK_AB_MERGE_C R32, R32, R33, RZ ;  /* 0x000000212020723e */ /* 0x000fc400048060ff */
[----:B------:R-:W-:Y:S02]  /*62060*/  F2FP.SATFINITE.E5M2.F32.PACK_AB_MERGE_C R30, R30, R31, RZ ;  /* 0x0000001f1e1e723e */ /* 0x000fe400048060ff */
[----:B0-----:R-:W-:Y:S01]  /*62070*/  IADD3 R2, P6, R44, R8, RZ ;  /* 0x000000082c027210 */ /* 0x001fe20007fde0ff */
[----:B------:R-:W-:Y:S04]  /*62080*/  STL [R1+0x26fc], R32 ;  /* 0x0026fc2001007387 */ /* 0x000fe80000100800 */
[----:B------:R-:W-:Y:S01]  /*62090*/  IMAD.X R3, R19, 0x1, R7, P6 ;  /* 0x0000000113037824 */ /* 0x000fe200030e0607 */
[----:B------:R-:W-:Y:S01]  /*620a0*/  STL [R1+0x2704], R30 ;  /* 0x0027041e01007387 */ /* 0x000fe20000100800 */
[----:B------:R-:W-:-:S03]  /*620b0*/  F2FP.SATFINITE.E5M2.F32.PACK_AB_MERGE_C R25, R25, R29, RZ ;  /* 0x0000001d1919723e */ /* 0x000fc600048060ff */
[----:B------:R0:W-:Y:S01]  /*620c0*/  STL.64 [R1+0xa40], R2 ;  /* 0x000a400201007387 */ /* 0x0001e20000100a00 */
[----:B------:R-:W-:-:S03]  /*620d0*/  F2FP.SATFINITE.E5M2.F32.PACK_AB_MERGE_C R21, R21, R27, RZ ;  /* 0x0000001b1515723e */ /* 0x000fc600048060ff */
[----:B------:R1:W-:Y:S01]  /*620e0*/  STL [R1+0x26a8], R25 ;  /* 0x0026a81901007387 */ /* 0x0003e20000100800 */
[----:B0-----:R-:W-:-:S03]  /*620f0*/  IADD3 R2, P6, R44, R10, RZ ;  /* 0x0000000a2c027210 */ /* 0x001fc60007fde0ff */
[----:B------:R0:W-:Y:S02]  /*62100*/  STL [R1+0x26ac], R21 ;  /* 0x0026ac1501007387 */ /* 0x0001e40000100800 */
[----:B------:R-:W-:Y:S02]  /*62110*/  IMAD.X R3, R19, 0x1, R9, P6 ;  /* 0x0000000113037824 */ /* 0x000fe400030e0609 */
[----:B------:R-:W4:Y:S04]  /*62120*/  LDL.LU R30, [R1+0xfd0] ;  /* 0x000fd000011e7983 */ /* 0x000f280000300800 */
[----:B-1----:R-:W4:Y:S04]  /*62130*/  LDL.LU R25, [R1+0xfd4] ;  /* 0x000fd40001197983 */ /* 0x002f280000300800 */
[----:B------:R-:W4:Y:S04]  /*62140*/  LDL.LU R27, [R1+0xfd8] ;  /* 0x000fd800011b7983 */ /* 0x000f280000300800 */
[----:B------:R2:W-:Y:S04]  /*62150*/  STL.64 [R1+0xa38], R2 ;  /* 0x000a380201007387 */ /* 0x0005e80000100a00 */
[----:B0-----:R-:W4:Y:S01]  /*62160*/  LDL.LU R21, [R1+0xfdc] ;  /* 0x000fdc0001157983 */ /* 0x001f220000300800 */
[----:B--2---:R-:W-:-:S02]  /*62170*/  F2FP.SATFINITE.E5M2.F32.PACK_AB_MERGE_C R3, R24, R20, RZ ;  /* 0x000000141803723e */ /* 0x004fc400048060ff */
[----:B---3--:R-:W-:Y:S02]  /*62180*/  F2FP.SATFINITE.E5M2.F32.PACK_AB_MERGE_C R2, R23, R22, RZ ;  /* 0x000000161702723e */ /* 0x008fe400048060ff */
[----:B------:R-:W2:Y:S04]  /*62190*/  LDL.LU R22, [R1+0xfc0] ;  /* 0x000fc00001167983 */ /* 0x000ea80000300800 */
[----:B------:R-:W-:Y:S04]  /*621a0*/  STL [R1+0x102c], R3 ;  /* 0x00102c0301007387 */ /* 0x000fe80000100800 */
[----:B------:R-:W2:Y:S04]  /*621b0*/  LDL.LU R23, [R1+0xfc4] ;  /* 0x000fc40001177983 */ /* 0x000ea80000300800 */
[----:B------:R0:W-:Y:S02]  /*621c0*/  STL [R1+0x265c], R2 ;  /* 0x00265c0201007387 */ /* 0x0001e40000100800 */
[----:B0-----:R-:W-:-:S05]  /*621d0*/  IADD3 R2, P6, R44, R12, RZ ;  /* 0x0000000c2c027210 */ /* 0x001fca0007fde0ff */
[----:B------:R-:W-:-:S05]  /*621e0*/  IMAD.X R3, R19, 0x1, R11, P6 ;  /* 0x0000000113037824 */ /* 0x000fca00030e060b */
[----:B------:R0:W-:Y:S04]  /*621f0*/  STL.64 [R1+0xa30], R2 ;  /* 0x000a300201007387 */ /* 0x0001e80000100a00 */
[----:B------:R-:W3:Y:S01]  /*62200*/  LDL.LU R29, [R1+0xfc8] ;  /* 0x000fc800011d7983 */ /* 0x000ee20000300800 */
[----:B0-----:R-:W-:Y:S02]  /*62210*/  F2FP.SATFINITE.E5M2.F32.PACK_AB_MERGE_C R3, R54, R26, RZ ;  /* 0x0000001a3603723e */ /* 0x001fe400048060ff */
[----:B------:R-:W-:-:S03]  /*62220*/  F2FP.SATFINITE.E5M2.F32.PACK_AB_MERGE_C R2, R60, R28, RZ ;  /* 0x0000001c3c02723e */ /* 0x000fc600048060ff */
[----:B------:R-:W-:Y:S04]  /*62230*/  STL [R1+0x1008], R3 ;  /* 0x0010080301007387 */ /* 0x000fe80000100800 */
[----:B------:R-:W3:Y:S04]  /*62240*/  LDL.LU R20, [R1+0xfcc] ;  /* 0x000fcc0001147983 */ /* 0x000ee80000300800 */
[----:B------:R0:W-:Y:S04]  /*62250*/  STL [R1+0xffc], R2 ;  /* 0x000ffc0201007387 */ /* 0x0001e80000100800 */
[----:B------:R-:W3:Y:S04]  /*62260*/  LDL.LU R28, [R1+0x480] ;  /* 0x00048000011c7983 */ /* 0x000ee80000300800 */
[----:B------:R-:W3:Y:S01]  /*62270*/  LDL.LU R60, [R1+0x484] ;  /* 0x00048400013c7983 */ /* 0x000ee20000300800 */
[----:B0-----:R-:W-:-:S03]  /*62280*/  IADD3 R2, P6, R44, R14, RZ ;  /* 0x0000000e2c027210 */ /* 0x001fc60007fde0ff */
[----:B------:R-:W3:Y:S02]  /*62290*/  LDL.LU R41, [R1+0x488] ;  /* 0x0004880001297983 */ /* 0x000ee40000300800 */
[----:B------:R-:W-:Y:S02]  /*622a0*/  IMAD.X R3, R19, 0x1, R13, P6 ;  /* 0x0000000113037824 */ /* 0x000fe400030e060d */
[----:B------:R-:W3:Y:S04]  /*622b0*/  LDL.LU R26, [R1+0x48c] ;  /* 0x00048c00011a7983 */ /* 0x000ee80000300800 */
[----:B------:R0:W-:Y:S04]  /*622c0*/  STL.64 [R1+0xa28], R2 ;  /* 0x000a280201007387 */ /* 0x0001e80000100a00 */
[----:B------:R-:W3:Y:S04]  /*622d0*/  LDL.LU R42, [R1+0x470] ;  /* 0x00047000012a7983 */ /* 0x000ee80000300800 */
[----:B------:R-:W3:Y:S01]  /*622e0*/  LDL.LU R55, [R1+0x474] ;  /* 0x0004740001377983 */ /* 0x000ee20000300800 */
[----:B0-----:R-:W-:-:S03]  /*622f0*/  IADD3 R2, P6, R44, R16, RZ ;  /* 0x000000102c027210 */ /* 0x001fc60007fde0ff */
[----:B------:R-:W3:Y:S02]  /*62300*/  LDL.LU R52, [R1+0x478] ;  /* 0x0004780001347983 */ /* 0x000ee40000300800 */
[----:B------:R-:W-:Y:S02]  /*62310*/  IMAD.X R3, R19, 0x1, R15, P6 ;  /* 0x0000000113037824 */ /* 0x000fe400030e060f */
[----:B------:R-:W3:Y:S04]  /*62320*/  LDL.LU R54, [R1+0x47c] ;  /* 0x00047c0001367983 */ /* 0x000ee80000300800 */
[----:B------:R0:W-:Y:S04]  /*62330*/  STL.64 [R1+0xa20], R2 ;  /* 0x000a200201007387 */ /* 0x0001e80000100a00 */
[----:B0-----:R-:W3:Y:S04]  /*62340*/  LDL.LU R2, [R1+0x460] ;  /* 0x0004600001027983 */ /* 0x001ee80000300800 */
[----:B------:R-:W3:Y:S04]  /*62350*/  LDL.LU R56, [R1+0x464] ;  /* 0x0004640001387983 */ /* 0x000ee80000300800 */
[----:B------:R-:W3:Y:S04]  /*62360*/  LDL.LU R57, [R1+0x468] ;  /* 0x0004680001397983 */ /* 0x000ee80000300800 */
[----:B------:R-:W3:Y:S04]  /*62370*/  LDL.LU R40, [R1+0x46c] ;  /* 0x00046c0001287983 */ /* 0x000ee80000300800 */
[----:B------:R-:W3:Y:S04]  /*62380*/  LDL.LU R34, [R1+0x450] ;  /* 0x0004500001227983 */ /* 0x000ee80000300800 */
[----:B------:R-:W3:Y:S01]  /*62390*/  LDL.LU R24, [R1+0x454] ;  /* 0x0004540001187983 */ /* 0x000ee20000300800 */
[----:B------:R-:W-:-:S03]  /*623a0*/  SHF.R.S32.HI R19, RZ, 0x1f, R45 ;  /* 0x0000001fff137819 */ /* 0x000fc6000001142d */
[----:B------:R-:W3:Y:S01]  /*623b0*/  LDL.LU R33, [R1+0x458] ;  /* 0x0004580001217983 */ /* 0x000ee20000300800 */
[----:B----4-:R-:W-:-:S03]  /*623c0*/  F2FP.SATFINITE.E5M2.F32.PACK_AB_MERGE_C R31, R25, R30, RZ ;  /* 0x0000001e191f723e */ /* 0x010fc600048060ff */
[----:B------:R-:W4:Y:S04]  /*623d0*/  LDL.LU R30, [R1+0x45c] ;  /* 0x00045c00011e7983 */ /* 0x000f280000300800 */
[----:B------:R-:W4:Y:S01]  /*623e0*/  LDL.LU R25, [R1+0x440] ;  /* 0x0004400001197983 */ /* 0x000f220000300800 */
[----:B------:R-:W-:-:S03]  /*623f0*/  F2FP.SATFINITE.E5M2.F32.PACK_AB_MERGE_C R32, R21, R27, RZ ;  /* 0x0000001b1520723e */ /* 0x000fc600048060ff */
[----:B------:R-:W4:Y:S01]  /*62400*/  LDL.LU R21, [R1+0x444] ;  /* 0x0004440001157983 */ /* 0x000f220000300800 */
[----:B--2---:R-:W-:Y:S02]  /*62410*/  F2FP.SATFINITE.E5M2.F32.PACK_AB_MERGE_C R27, R23, R22, RZ ;  /* 0x00000016171b723e */ /* 0x004fe400048060ff */
[----:B------:R-:W-:-:S05]  /*62420*/  IADD3 R22, P6, R45, R0, RZ ;  /* 0x000000002d167210 */ /* 0x000fca0007fde0ff */
[----:B------:R-:W-:-:S05]  /*62430*/  IMAD.X R23, R19, 0x1, R18, P6 ;  /* 0x0000000113177824 */ /* 0x000fca00030e0612 */
[----:B------:R0:W-:Y:S04]  /*62440*/  STL.64 [R1+0xa10], R22 ;  /* 0x000a101601007387 */ /* 0x0001e80000100a00 */
[----:B0-----:R-:W2:Y:S04]  /*62450*/  LDL.LU R22, [R1+0x448] ;  /* 0x0004480001167983 */ /* 0x001ea80000300800 */
[----:B------:R-:W2:Y:S01]  /*62460*/  LDL.LU R23, [R1+0x44c] ;  /* 0x00044c0001177983 */ /* 0x000ea20000300800 */
[----:B---3--:R-:W-:Y:S02]  /*62470*/  F2FP.SATFINITE.E5M2.F32.PACK_AB_MERGE_C R29, R20, R29, RZ ;  /* 0x0000001d141d723e */ /* 0x008fe400048060ff */
[----:B------:R-:W-:-:S02]  /*62480*/  F2FP.SATFINITE.E5M2.F32.PACK_AB_MERGE_C R20, R60, R28, RZ ;  /* 0x0000001c3c14723e */ /* 0x000fc400048060ff */
[----:B------:R-:W3:Y:S04]  /*62490*/  LDL.LU R28, [R1+0x430] ;  /* 0x00043000011c7983 */ /* 0x000ee80000300800 */
[----:B------:R-:W3:Y:S01]  /*624a0*/  LDL.LU R60, [R1+0x434] ;  /* 0x00043400013c7983 */ /* 0x000ee20000300800 */
[----:B------:R-:W-:Y:S02]  /*624b0*/  IADD3 R36, P6, R45, R4, RZ ;  /* 0x000000042d247210 */ /* 0x000fe40007fde0ff */
[----:B------:R-:W-:-:S03]  /*624c0*/  F2FP.SATFINITE.E5M2.F32.PACK_AB_MERGE_C R26, R26, R41, RZ ;  /* 0x000000291a1a723e */ /* 0x000fc600048060ff */
[----:B------:R-:W-:-:S05]  /*624d0*/  IMAD.X R37, R19, 0x1, R17, P6 ;  /* 0x0000000113257824 */ /* 0x000fca00030e0611 */
[----:B------:R-:W-:Y:S04]  /*624e0*/  STL.64 [R1+0xa08], R36 ;  /* 0x000a082401007387 */ /* 0x000fe80000100a00 */
[----:B------:R0:W-:Y:S01]  /*624f0*/  STL.64 [R1+0x2dd8], R26 ;  /* 0x002dd81a01007387 */ /* 0x0001e20000100a00 */
[----:B------:R-:W-:Y:S02]  /*62500*/  F2FP.SATFINITE.E5M2.F32.PACK_AB_MERGE_C R55, R55, R42, RZ ;  /* 0x0000002a3737723e */ /* 0x000fe400048060ff */
[----:B0-----:R-:W-:-:S05]  /*62510*/  IADD3 R26, P6, R45, R6, RZ ;  /* 0x000000062d1a7210 */ /* 0x001fca0007fde0ff */
[----:B------:R-:W-:Y:S01]  /*62520*/  IMAD.X R27, R19, 0x1, R5, P6 ;  /* 0x00000001131b7824 */ /* 0x000fe200030e0605 */
[----:B------:R-:W-:Y:S01]  /*62530*/  F2FP.SATFINITE.E5M2.F32.PACK_AB_MERGE_C R54, R54, R52, RZ ;  /* 0x000000343636723e */ /* 0x000fe200048060ff */
[----:B------:R-:W-:Y:S01]  /*62540*/  STL [R1+0x2d60], R55 ;  /* 0x002d603701007387 */ /* 0x000fe20000100800 */
[----:B------:R-:W-:Y:S02]  /*62550*/  F2FP.SATFINITE.E5M2.F32.PACK_AB_MERGE_C R56, R56, R2, RZ ;  /* 0x000000023838723e */ /* 0x000fe400048060ff */
[----:B------:R-:W-:Y:S01]  /*62560*/  IADD3 R2, P6, R45, R8, RZ ;  /* 0x000000082d027210 */ /* 0x000fe20007fde0ff */
[----:B------:R-:W-:Y:S04]  /*62570*/  STL [R1+0x2d7c], R54 ;  /* 0x002d7c3601007387 */ /* 0x000fe80000100800 */
[----:B------:R-:W-:Y:S01]  /*62580*/  IMAD.X R3, R19, 0x1, R7, P6 ;  /* 0x0000000113037824 */ /* 0x000fe200030e0607 */
[----:B------:R-:W-:Y:S04]  /*62590*/  STL.64 [R1+0xa18], R26 ;  /* 0x000a181a01007387 */ /* 0x000fe80000100a00 */
[----:B------:R0:W-:Y:S02]  /*625a0*/  STL.64 [R1+0xa00], R2 ;  /* 0x000a000201007387 */ /* 0x0001e40000100a00 */
[----:B0-----:R-:W-:-:S02]  /*625b0*/  F2FP.SATFINITE.E5M2.F32.PACK_AB_MERGE_C R3, R40, R57, RZ ;  /* 0x000000392803723e */ /* 0x001fc400048060ff */
[----:B------:R-:W-:-:S05]  /*625c0*/  F2FP.SATFINITE.E5M2.F32.PACK_AB_MERGE_C R57, R24, R34, RZ ;  /* 0x000000221839723e */ /* 0x000fca00048060ff */
[----:B------:R-:W-:Y:S04]  /*625d0*/  STL.64 [R1+0x2db8], R56 ;  /* 0x002db83801007387 */ /* 0x000fe80000100a00 */
[----:B------:R-:W3:Y:S04]  /*625e0*/  LDL.LU R40, [R1+0x438] ;  /* 0x0004380001287983 */ /* 0x000ee80000300800 */
[----:B------:R-:W3:Y:S01]  /*625f0*/  LDL.LU R24, [R1+0x43c] ;  /* 0x00043c0001187983 */ /* 0x000ee20000300800 */
[----:B------:R-:W-:-:S05]  /*62600*/  IADD3 R26, P6, R45, R10, RZ ;  /* 0x0000000a2d1a7210 */ /* 0x000fca0007fde0ff */
[----:B------:R-:W-:-:S05]  /*62610*/  IMAD.X R27, R19, 0x1, R9, P6 ;  /* 0x00000001131b7824 */ /* 0x000fca00030e0609 */
[----:B------:R0:W-:Y:S02]  /*62620*/  STL.64 [R1+0x9f8], R26 ;  /* 0x0009f81a01007387 */ /* 0x0001e40000100a00 */
[----:B0-----:R-:W-:-:S05]  /*62630*/  IADD3 R26, P6, R45, R12, RZ ;  /* 0x0000000c2d1a7210 */ /* 0x001fca0007fde0ff */
[----:B------:R-:W-:Y:S01]  /*62640*/  IMAD.X R27, R19, 0x1, R11, P6 ;  /* 0x00000001131b7824 */ /* 0x000fe200030e060b */
[----:B----4-:R-:W-:Y:S02]  /*62650*/  F2FP.SATFINITE.E5M2.F32.PACK_AB_MERGE_C R55, R30, R33, RZ ;  /* 0x000000211e37723e */ /* 0x010fe400048060ff */
[----:B------:R-:W-:-:S05]  /*62660*/  F2FP.SATFINITE.E5M2.F32.PACK_AB_MERGE_C R54, R21, R25, RZ ;  /* 0x000000191536723e */ /* 0x000fca00048060ff */
[----:B------:R-:W-:Y:S04]  /*62670*/  STL.64 [R1+0x2de8], R54 ;  /* 0x002de83601007387 */ /* 0x000fe80000100a00 */
        /* <DEDUP_REMOVED lines=8> */
[----:B------:R-:W-:Y:S01]  /*62700*/  STL.64 [R1+0x2e10], R50 ;  /* 0x002e103201007387 */ /* 0x000fe20000100a00 */
[----:B---3--:R-:W-:-:S05]  /*62710*/  F2FP.SATFINITE.E5M2.F32.PACK_AB_MERGE_C R2, R60, R28, RZ ;  /* 0x0000001c3c02723e */ /* 0x008fca00048060ff */
[----:B------:R0:W-:Y:S04]  /*62720*/  STL.64 [R1+0x2df0], R2 ;  /* 0x002df00201007387 */ /* 0x0001e80000100a00 */
[----:B------:R-:W3:Y:S04]  /*62730*/  LDL.LU R57, [R1+0x410] ;  /* 0x0004100001397983 */ /* 0x000ee80000300800 */
[----:B------:R-:W3:Y:S04]  /*62740*/  LDL.LU R33, [R1+0x414] ;  /* 0x0004140001217983 */ /* 0x000ee80000300800 */
[----:B------:R1:W-:Y:S01]  /*62750*/  STL.64 [R1+0x9f0], R26 ;  /* 0x0009f01a01007387 */ /* 0x0003e20000100a00 */
[----:B0-----:R-:W-:-:S03]  /*62760*/  IADD3 R2, P6, R45, R16, RZ ;  /* 0x000000102d027210 */ /* 0x001fc60007fde0ff */
[----:B-1----:R-:W3:Y:S04]  /*62770*/  LDL.LU R26, [R1+0x418] ;  /* 0x00041800011a7983 */ /* 0x002ee80000300800 */
[----:B------:R-:W3:Y:S04]  /*62780*/  LDL.LU R34, [R1+0x41c] ;  /* 0x00041c0001227983 */ /* 0x000ee80000300800 */
[----:B------:R-:W3:Y:S04]  /*62790*/  LDL.LU R27, [R1+0x400] ;  /* 0x00040000011b7983 */ /* 0x000ee80000300800 */
[----:B------:R-:W3:Y:S01]  /*627a0*/  LDL.LU R30, [R1+0x404] ;  /* 0x00040400011e7983 */ /* 0x000ee20000300800 */
[----:B------:R-:W-:-:S03]  /*627b0*/  IMAD.X R3, R19, 0x1, R15, P6 ;  /* 0x0000000113037824 */ /* 0x000fc600030e060f */
[----:B------:R-:W3:Y:S04]  /*627c0*/  LDL.LU R44, [R1+0x408] ;  /* 0x00040800012c7983 */ /* 0x000ee80000300800 */
[----:B------:R0:W-:Y:S04]  /*627d0*/  STL.64 [R1+0x9e8], R2 ;  /* 0x0009e80201007387 */ /* 0x0001e80000100a00 */
        /* <DEDUP_REMOVED lines=9> */
[----:B------:R-:W-:-:S03]  /*62870*/  F2FP.SATFINITE.E5M2.F32.PACK_AB_MERGE_C R58, R24, R40, RZ ;  /* 0x00000028183a723e */ /* 0x000fc600048060ff */
[----:B------:R-:W3:Y:S04]  /*62880*/  LDL.LU R35, [R1+0x3d0] ;  /* 0x0003d00001237983 */ /* 0x000ee80000300800 */
[----:B------:R-:W3:Y:S04]  /*62890*/  LDL.LU R41, [R1+0x3d4] ;  /* 0x0003d40001297983 */ /* 0x000ee80000300800 */
[----:B------:R-:W3:Y:S04]  /*628a0*/  LDL.LU R52, [R1+0x3d8] ;  /* 0x0003d80001347983 */ /* 0x000ee80000300800 */
[----:B------:R-:W3:Y:S01]  /*628b0*/  LDL.LU R24, [R1+0x3dc] ;  /* 0x0003dc0001187983 */ /* 0x000ee20000300800 */
[----:B------:R-:W-:-:S02]  /*628c0*/  SHF.R.S32.HI R19, RZ, 0x1f, R46 ;  /* 0x0000001fff137819 */ /* 0x000fc4000001142e */
[----:B0-----:R-:W-:-:S05]  /*628d0*/  IADD3 R2, P6, R46, R0, RZ ;  /* 0x000000002e027210 */ /* 0x001fca0007fde0ff */
[----:B------:R-:W-:Y:S01]  /*628e0*/  IMAD.X R3, R19, 0x1, R18, P6 ;  /* 0x0000000113037824 */ /* 0x000fe200030e0612 */
[----:B----4-:R-:W-:Y:S02]  /*628f0*/  F2FP.SATFINITE.E5M2.F32.PACK_AB_MERGE_C R40, R21, R25, RZ ;  /* 0x000000191528723e */ /* 0x010fe400048060ff */
[----:B------:R-:W4:Y:S04]  /*62900*/  LDL.LU R25, [R1+0x3c0] ;  /* 0x0003c00001197983 */ /* 0x000f280000300800 */
[----:B------:R-:W4:Y:S01]  /*62910*/  LDL.LU R21, [R1+0x3c4] ;  /* 0x0003c40001157983 */ /* 0x000f220000300800 */
[----:B--2---:R-:W-:-:S03]  /*62920*/  F2FP.SATFINITE.E5M2.F32.PACK_AB_MERGE_C R42, R23, R22, RZ ;  /* 0x00000016172a723e */ /* 0x004fc600048060ff */
[----:B------:R-:W2:Y:S04]  /*62930*/  LDL.LU R22, [R1+0x3c8] ;  /* 0x0003c80001167983 */ /* 0x000ea80000300800 */
[----:B------:R-:W2:Y:S01]  /*62940*/  LDL.LU R23, [R1+0x3cc] ;  /* 0x0003cc0001177983 */ /* 0x000ea20000300800 */
[----:B---3--:R-:W-:-:S05]  /*62950*/  F2FP.SATFINITE.E5M2.F32.PACK_AB_MERGE_C R33, R33, R57, RZ ;  /* 0x000000392121723e */ /* 0x008fca00048060ff */
[----:B------:R-:W-:Y:S04]  /*62960*/  STL.64 [R1+0x2e08], R32 ;  /* 0x002e082001007387 */ /* 0x000fe80000100a00 */
[----:B------:R0:W-:Y:S02]  /*62970*/  STL.64 [R1+0x9c0], R2 ;  /* 0x0009c00201007387 */ /* 0x0001e40000100a00 */
[----:B0-----:R-:W-:-:S05]  /*62980*/  IADD3 R2, P6, R46, R4, RZ ;  /* 0x000000042e027210 */ /* 0x001fca0007fde0ff */
[----:B------:R-:W-:Y:S01]  /*62990*/  IMAD.X R3, R19, 0x1, R17, P6 ;  /* 0x0000000113037824 */ /* 0x000fe200030e0611 */
[----:B------:R-:W-:-:S05]  /*629a0*/  F2FP.SATFINITE.E5M2.F32.PACK_AB_MERGE_C R30, R30, R27, RZ ;  /* 0x0000001b1e1e723e */ /* 0x000fca00048060ff */
[----:B------:R-:W-:Y:S04]  /*629b0*/  STL.64 [R1+0x2e18], R30 ;  /* 0x002e181e01007387 */ /* 0x000fe80000100a00 */
[----:B------:R0:W-:Y:S02]  /*629c0*/  STL.64 [R1+0x9a0], R2 ;  /* 0x0009a00201007387 */ /* 0x0001e40000100a00 */
[----:B0-----:R-:W-:-:S05]  /*629d0*/  IADD3 R2, P6, R46, R6, RZ ;  /* 0x000000062e027210 */ /* 0x001fca0007fde0ff */
[----:B------:R-:W-:Y:S01]  /*629e0*/  IMAD.X R3, R19, 0x1, R5, P6 ;  /* 0x0000000113037824 */ /* 0x000fe200030e0605 */
[----:B------:R-:W-:-:S04]  /*629f0*/  F2FP.SATFINITE.E5M2.F32.PACK_AB_MERGE_C R60, R60, R38, RZ ;  /* 0x000000263c3c723e */ /* 0x000fc800048060ff */
[----:B------:R0:W-:Y:S04]  /*62a00*/  STL.64 [R1+0x9b8], R2 ;  /* 0x0009b80201007387 */ /* 0x0001e80000100a00 */
[----:B------:R-:W-:Y:S01]  /*62a10*/  STL [R1+0x2c5c], R60 ;  /* 0x002c5c3c01007387 */ /* 0x000fe20000100800 */
[----:B0-----:R-:W-:-:S05]  /*62a20*/  F2FP.SATFINITE.E5M2.F32.PACK_AB_MERGE_C R2, R37, R36, RZ ;  /* 0x000000242502723e */ /* 0x001fca00048060ff */
[----:B------:R0:W-:Y:S02]  /*62a30*/  STL [R1+0xfc0], R2 ;  /* 0x000fc00201007387 */ /* 0x0001e40000100800 */
[----:B0-----:R-:W-:-:S05]  /*62a40*/  IADD3 R2, P6, R46, R8, RZ ;  /* 0x000000082e027210 */ /* 0x001fca0007fde0ff */
[----:B------:R-:W-:Y:S01]  /*62a50*/  IMAD.X R3, R19, 0x1, R7, P6 ;  /* 0x0000000113037824 */ /* 0x000fe200030e0607 */
[----:B------:R-:W-:-:S04]  /*62a60*/  F2FP.SATFINITE.E5M2.F32.PACK_AB_MERGE_C R34, R34, R26, RZ ;  /* 0x0000001a2222723e */ /* 0x000fc800048060ff */
[----:B------:R0:W-:Y:S01]  /*62a70*/  STL.64 [R1+0x9c8], R2 ;  /* 0x0009c80201007387 */ /* 0x0001e20000100a00 */
[----:B------:R-:W-:Y:S02]  /*62a80*/  F2FP.SATFINITE.E5M2.F32.PACK_AB_MERGE_C R27, R43, R39, RZ ;  /* 0x000000272b1b723e */ /* 0x000fe400048060ff */
[----:B------:R-:W-:Y:S02]  /*62a90*/  F2FP.SATFINITE.E5M2.F32.PACK_AB_MERGE_C R26, R59, R61, RZ ;  /* 0x0000003d3b1a723e */ /* 0x000fe400048060ff */
[----:B0-----:R-:W-:Y:S01]  /*62aa0*/  IADD3 R2, P6, R46, R10, RZ ;  /* 0x0000000a2e027210 */ /* 0x001fe20007fde0ff */
[----:B------:R-:W-:Y:S04]  /*62ab0*/  STL [R1+0x26d4], R27 ;  /* 0x0026d41b01007387 */ /* 0x000fe80000100800 */
[----:B------:R-:W-:Y:S01]  /*62ac0*/  IMAD.X R3, R19, 0x1, R9, P6 ;  /* 0x0000000113037824 */ /* 0x000fe200030e0609 */
[----:B------:R0:W-:Y:S01]  /*62ad0*/  STL [R1+0x26e0], R26 ;  /* 0x0026e01a01007387 */ /* 0x0001e20000100800 */
[----:B------:R-:W-:-:S03]  /*62ae0*/  F2FP.SATFINITE.E5M2.F32.PACK_AB_MERGE_C R24, R24, R52, RZ ;  /* 0x000000341818723e */ /* 0x000fc600048060ff */
[----:B------:R1:W-:Y:S01]  /*62af0*/  STL.64 [R1+0x9b0], R2 ;  /* 0x0009b00201007387 */ /* 0x0003e20000100a00 */
[----:B0-----:R-:W-:Y:S02]  /*62b00*/  F2FP.SATFINITE.E5M2.F32.PACK_AB_MERGE_C R26, R41, R35, RZ ;  /* 0x00000023291a723e */ /* 0x001fe400048060ff */
[----:B-1----:R-:W-:-:S03]  /*62b10*/  IADD3 R2, P6, R46, R12, RZ ;  /* 0x0000000c2e027210 */ /* 0x002fc60007fde0ff */
[----:B------:R-:W-:Y:S02]  /*62b20*/  STL [R1+0x2694], R26 ;  /* 0x0026941a01007387 */ /* 0x000fe40000100800 */
[----:B------:R-:W-:Y:S02]  /*62b30*/  IMAD.X R3, R19, 0x1, R11, P6 ;  /* 0x0000000113037824 */ /* 0x000fe400030e060b */
[----:B------:R-:W-:Y:S04]  /*62b40*/  STL [R1+0x2698], R24 ;  /* 0x0026981801007387 */ /* 0x000fe80000100800 */
[----:B------:R-:W3:Y:S04]  /*62b50*/  LDL.LU R61, [R1+0x3b0] ;  /* 0x0003b000013d7983 */ /* 0x000ee80000300800 */
[----:B------:R-:W3:Y:S04]  /*62b60*/  LDL.LU R59, [R1+0x3b4] ;  /* 0x0003b400013b7983 */ /* 0x000ee80000300800 */
[----:B------:R0:W-:Y:S04]  /*62b70*/  STL.64 [R1+0x990], R2 ;  /* 0x0009900201007387 */ /* 0x0001e80000100a00 */
[----:B------:R-:W3:Y:S04]  /*62b80*/  LDL.LU R41, [R1+0x3b8] ;  /* 0x0003b80001297983 */ /* 0x000ee80000300800 */
[----:B------:R-:W3:Y:S04]  /*62b90*/  LDL.LU R52, [R1+0x3bc] ;  /* 0x0003bc0001347983 */ /* 0x000ee80000300800 */
[----:B0-----:R-:W3:Y:S01]  /*62ba0*/  LDL.LU R2, [R1+0xfb0] ;  /* 0x000fb00001027983 */ /* 0x001ee20000300800 */
[----:B----4-:R-:W-:-:S05]  /*62bb0*/  F2FP.SATFINITE.E5M2.F32.PACK_AB_MERGE_C R21, R21, R25, RZ ;  /* 0x000000191515723e */ /* 0x010fca00048060ff */
[----:B------:R-:W-:Y:S04]  /*62bc0*/  STL [R1+0x1014], R21 ;  /* 0x0010141501007387 */ /* 0x000fe80000100800 */
[----:B------:R-:W4:Y:S01]  /*62bd0*/  LDL.LU R25, [R1+0xfb4] ;  /* 0x000fb40001197983 */ /* 0x000f220000300800 */
[----:B------:R-:W-:Y:S02]  /*62be0*/  F2FP.SATFINITE.E5M2.F32.PACK_AB_MERGE_C R28, R28, R44, RZ ;  /* 0x0000002c1c1c723e */ /* 0x000fe400048060ff */
[----:B--2---:R-:W-:-:S05]  /*62bf0*/  F2FP.SATFINITE.E5M2.F32.PACK_AB_MERGE_C R3, R23, R22, RZ ;  /* 0x000000161703723e */ /* 0x004fca00048060ff */
[----:B------:R0:W-:Y:S01]  /*62c00*/  STL [R1+0x1028], R3 ;  /* 0x0010280301007387 */ /* 0x0001e20000100800 */
[----:B------:R-:W-:-:S03]  /*62c10*/  IADD3 R22, P6, R46, R14, RZ ;  /* 0x0000000e2e167210 */ /* 0x000fc60007fde0ff */
[----:B0-----:R-:W2:Y:S04]  /*62c20*/  LDL.LU R3, [R1+0xfb8] ;  /* 0x000fb80001037983 */ /* 0x001ea80000300800 */
[----:B------:R-:W2:Y:S01]  /*62c30*/  LDL.LU R50, [R1+0xfbc] ;  /* 0x000fbc0001327983 */ /* 0x000ea20000300800 */
[----:B------:R-:W-:-:S03]  /*62c40*/  IMAD.X R23, R19, 0x1, R13, P6 ;  /* 0x0000000113177824 */ /* 0x000fc600030e060d */
        /* <DEDUP_REMOVED lines=15> */
[----:B------:R-:W-:-:S03]  /*62d40*/  IADD3 R30, P6, R46, R16, RZ ;  /* 0x000000102e1e7210 */ /* 0x000fc60007fde0ff */
[----:B------:R-:W2:Y:S04]  /*62d50*/  LDL.LU R38, [R1+0x388] ;  /* 0x0003880001267983 */ /* 0x000ea80000300800 */
[----:B------:R-:W2:Y:S04]  /*62d60*/  LDL.LU R39, [R1+0x38c] ;  /* 0x00038c0001277983 */ /* 0x000ea80000300800 */
[----:B------:R-:W2:Y:S04]  /*62d70*/  LDL.LU R43, [R1+0x370] ;  /* 0x00037000012b7983 */ /* 0x000ea80000300800 */
[----:B------:R-:W2:Y:S01]  /*62d80*/  LDL.LU R35, [R1+0x374] ;  /* 0x0003740001237983 */ /* 0x000ea20000300800 */
[----:B------:R-:W-:-:S05]  /*62d90*/  IMAD.X R31, R19, 0x1, R15, P6 ;  /* 0x00000001131f7824 */ /* 0x000fca00030e060f */
[----:B------:R3:W-:Y:S02]  /*62da0*/  STL.64 [R1+0x998], R30 ;  /* 0x0009981e01007387 */ /* 0x0007e40000100a00 */
[----:B---3--:R-:W-:Y:S02]  /*62db0*/  F2FP.SATFINITE.E5M2.F32.PACK_AB_MERGE_C R30, R59, R61, RZ ;  /* 0x0000003d3b1e723e */ /* 0x008fe400048060ff */
[----:B------:R-:W3:Y:S04]  /*62dc0*/  LDL.LU R61, [R1+0x378] ;  /* 0x00037800013d7983 */ /* 0x000ee80000300800 */
[----:B------:R0:W-:Y:S04]  /*62dd0*/  STL [R1+0xfc8], R30 ;  /* 0x000fc81e01007387 */ /* 0x0001e80000100800 */
[----:B------:R-:W3:Y:S01]  /*62de0*/  LDL.LU R59, [R1+0x37c] ;  /* 0x00037c00013b7983 */ /* 0x000ee20000300800 */
[----:B------:R-:W-:-:S05]  /*62df0*/  F2FP.SATFINITE.E5M2.F32.PACK_AB_MERGE_C R19, R52, R41, RZ ;  /* 0x000000293413723e */ /* 0x000fca00048060ff */
[----:B------:R1:W-:Y:S04]  /*62e00*/  STL [R1+0xfcc], R19 ;  /* 0x000fcc1301007387 */ /* 0x0003e80000100800 */
[----:B------:R-:W3:Y:S04]  /*62e10*/  LDL.LU R41, [R1+0x360] ;  /* 0x0003600001297983 */ /* 0x000ee80000300800 */
[----:B------:R-:W3:Y:S01]  /*62e20*/  LDL.LU R52, [R1+0x364] ;  /* 0x0003640001347983 */ /* 0x000ee20000300800 */
[----:B0-----:R-:W-:Y:S02]  /*62e30*/  IADD3 R30, P6, R47, R0, RZ ;  /* 0x000000002f1e7210 */ /* 0x001fe40007fde0ff */
[----:B-1----:R-:W-:-:S02]  /*62e40*/  SHF.R.S32.HI R19, RZ, 0x1f, R47 ;  /* 0x0000001fff137819 */ /* 0x002fc4000001142f */
[----:B----4-:R-:W-:-:S03]  /*62e50*/  F2FP.SATFINITE.E5M2.F32.PACK_AB_MERGE_C R25, R25, R2, RZ ;  /* 0x000000021919723e */ /* 0x010fc600048060ff */
[----:B------:R-:W-:Y:S01]  /*62e60*/  IMAD.X R31, R19, 0x1, R18, P6 ;  /* 0x00000001131f7824 */ /* 0x000fe200030e0612 */
[----:B------:R-:W-:-:S04]  /*62e70*/  IADD3 R2, P6, R47, R4, RZ ;  /* 0x000000042f027210 */ /* 0x000fc80007fde0ff */
[----:B------:R2:W-:Y:S02]  /*62e80*/  STL.64 [R1+0x988], R30 ;  /* 0x0009881e01007387 */ /* 0x0005e40000100a00 */
[----:B--2---:R-:W-:Y:S01]  /*62e90*/  F2FP.SATFINITE.E5M2.F32.PACK_AB_MERGE_C R30, R50, R3, RZ ;  /* 0x00000003321e723e */ /* 0x004fe200048060ff */
[----:B------:R-:W-:-:S04]  /*62ea0*/  IMAD.X R3, R19, 0x1, R17, P6 ;  /* 0x0000000113037824 */ /* 0x000fc800030e0611 */
[----:B------:R-:W-:Y:S04]  /*62eb0*/  STL [R1+0xfb0], R30 ;  /* 0x000fb01e01007387 */ /* 0x000fe80000100800 */
[----:B------:R0:W-:Y:S02]  /*62ec0*/  STL.64 [R1+0x980], R2 ;  /* 0x0009800201007387 */ /* 0x0001e40000100a00 */
[----:B0-----:R-:W-:-:S05]  /*62ed0*/  IADD3 R2, P6, R47, R6, RZ ;  /* 0x000000062f027210 */ /* 0x001fca0007fde0ff */
[----:B------:R-:W-:-:S05]  /*62ee0*/  IMAD.X R3, R19, 0x1, R5, P6 ;  /* 0x0000000113037824 */ /* 0x000fca00030e0605 */
[----:B------:R0:W-:Y:S02]  /*62ef0*/  STL.64 [R1+0x970], R2 ;  /* 0x0009700201007387 */ /* 0x0001e40000100a00 */
[----:B0-----:R-:W-:-:S05]  /*62f00*/  IADD3 R2, P6, R47, R8, RZ ;  /* 0x000000082f027210 */ /* 0x001fca0007fde0ff */
[----:B------:R-:W-:Y:S01]  /*62f10*/  IMAD.X R3, R19, 0x1, R7, P6 ;  /* 0x0000000113037824 */ /* 0x000fe200030e0607 */
[----:B------:R-:W-:-:S05]  /*62f20*/  F2FP.SATFINITE.E5M2.F32.PACK_AB_MERGE_C R26, R26, R57, RZ ;  /* 0x000000391a1a723e */ /* 0x000fca00048060ff */
        /* <DEDUP_REMOVED lines=15> */
[----:B------:R-:W4:Y:S01]  /*63020*/  LDL.LU R38, [R1+0x350] ;  /* 0x0003500001267983 */ /* 0x000f220000300800 */
[----:B0-----:R-:W-:-:S03]  /*63030*/  IADD3 R2, P6, R47, R12, RZ ;  /* 0x0000000c2f027210 */ /* 0x001fc60007fde0ff */
[----:B------:R-:W4:Y:S04]  /*63040*/  LDL.LU R39, [R1+0x354] ;  /* 0x0003540001277983 */ /* 0x000f280000300800 */
[----:B------:R-:W4:Y:S01]  /*63050*/  LDL.LU R43, [R1+0x358] ;  /* 0x00035800012b7983 */ /* 0x000f220000300800 */
[----:B------:R-:W-:-:S03]  /*63060*/  IMAD.X R3, R19, 0x1, R11, P6 ;  /* 0x0000000113037824 */ /* 0x000fc600030e060b */
[----:B------:R-:W4:Y:S04]  /*63070*/  LDL.LU R35, [R1+0x35c] ;  /* 0x00035c0001237983 */ /* 0x000f280000300800 */
[----:B------:R0:W-:Y:S02]  /*63080*/  STL.64 [R1+0x960], R2 ;  /* 0x0009600201007387 */ /* 0x0001e40000100a00 */
[----:B0-----:R-:W-:-:S05]  /*63090*/  IADD3 R2, P6, R47, R14, RZ ;  /* 0x0000000e2f027210 */ /* 0x001fca0007fde0ff */
[----:B------:R-:W-:Y:S01]  /*630a0*/  IMAD.X R3, R19, 0x1, R13, P6 ;  /* 0x0000000113037824 */ /* 0x000fe200030e060d */
[----:B------:R-:W-:Y:S02]  /*630b0*/  F2FP.SATFINITE.E5M2.F32.PACK_AB_MERGE_C R23, R23, R51, RZ ;  /* 0x000000331717723e */ /* 0x000fe400048060ff */
[----:B---3--:R-:W-:-:S05]  /*630c0*/  F2FP.SATFINITE.E5M2.F32.PACK_AB_MERGE_C R27, R59, R61, RZ ;  /* 0x0000003d3b1b723e */ /* 0x008fca00048060ff */
[----:B------:R-:W-:Y:S01]  /*630d0*/  STL [R1+0x374], R27 ;  /* 0x0003741b01007387 */ /* 0x000fe20000100800 */
[----:B------:R-:W-:-:S05]  /*630e0*/  F2FP.SATFINITE.E5M2.F32.PACK_AB_MERGE_C R26, R52, R41, RZ ;  /* 0x00000029341a723e */ /* 0x000fca00048060ff */
[----:B------:R-:W-:Y:S04]  /*630f0*/  STL [R1+0x360], R26 ;  /* 0x0003601a01007387 */ /* 0x000fe80000100800 */
[----:B------:R-:W3:Y:S04]  /*63100*/  LDL.LU R32, [R1+0x340] ;  /* 0x0003400001207983 */ /* 0x000ee80000300800 */
[----:B------:R-:W3:Y:S04]  /*63110*/  LDL.LU R33, [R1+0x344] ;  /* 0x0003440001217983 */ /* 0x000ee80000300800 */
[----:B------:R-:W3:Y:S04]  /*63120*/  LDL.LU R45, [R1+0x348] ;  /* 0x00034800012d7983 */ /* 0x000ee80000300800 */
[----:B------:R0:W-:Y:S01]  /*63130*/  STL.64 [R1+0x958], R2 ;  /* 0x0009580201007387 */ /* 0x0001e20000100a00 */
[----:B------:R-:W-:-:S03]  /*63140*/  F2FP.SATFINITE.E5M2.F32.PACK_AB_MERGE_C R24, R24, R54, RZ ;  /* 0x000000361818723e */ /* 0x000fc600048060ff */
[----:B0-----:R-:W3:Y:S04]  /*63150*/  LDL.LU R2, [R1+0x34c] ;  /* 0x00034c0001027983 */ /* 0x001ee80000300800 */
[----:B------:R-:W3:Y:S04]  /*63160*/  LDL.LU R3, [R1+0x330] ;  /* 0x0003300001037983 */ /* 0x000ee80000300800 */
[----:B------:R-:W3:Y:S04]  /*63170*/  LDL.LU R50, [R1+0x334] ;  /* 0x0003340001327983 */ /* 0x000ee80000300800 */
[----:B------:R-:W3:Y:S04]  /*63180*/  LDL.LU R51, [R1+0x338] ;  /* 0x0003380001337983 */ /* 0x000ee80000300800 */
[----:B------:R-:W3:Y:S01]  /*63190*/  LDL.LU R54, [R1+0x33c] ;  /* 0x00033c0001367983 */ /* 0x000ee20000300800 */
[----:B------:R-:W-:-:S02]  /*631a0*/  F2FP.SATFINITE.E5M2.F32.PACK_AB_MERGE_C R21, R21, R55, RZ ;  /* 0x000000371515723e */ /* 0x000fc400048060ff */
[----:B------:R-:W-:Y:S01]  /*631b0*/  F2FP.SATFINITE.E5M2.F32.PACK_AB_MERGE_C R22, R22, R56, RZ ;  /* 0x000000381616723e */ /* 0x000fe200048060ff */
        /* <DEDUP_REMOVED lines=12> */
[----:B------:R-:W-:-:S05]  /*63280*/  IADD3 R46, P6, R47, R16, RZ ;  /* 0x000000102f2e7210 */ /* 0x000fca0007fde0ff */
[----:B------:R-:W-:-:S05]  /*63290*/  IMAD.X R47, R19, 0x1, R15, P6 ;  /* 0x00000001132f7824 */ /* 0x000fca00030e060f */
[----:B------:R-:W-:Y:S01]  /*632a0*/  STL.64 [R1+0x950], R46 ;  /* 0x0009502e01007387 */ /* 0x000fe20000100a00 */
[----:B--2---:R-:W-:-:S05]  /*632b0*/  F2FP.SATFINITE.E5M2.F32.PACK_AB_MERGE_C R31, R31, R30, RZ ;  /* 0x0000001e1f1f723e */ /* 0x004fca00048060ff */
[----:B------:R-:W-:Y:S01]  /*632c0*/  STL [R1+0x364], R31 ;  /* 0x0003641f01007387 */ /* 0x000fe20000100800 */
[----:B----4-:R-:W-:-:S03]  /*632d0*/  F2FP.SATFINITE.E5M2.F32.PACK_AB_MERGE_C R30, R39, R38, RZ ;  /* 0x00000026271e723e */ /* 0x010fc600048060ff */
[----:B------:R-:W2:Y:S01]  /*632e0*/  LDL.LU R38, [R1+0x2f0] ;  /* 0x0002f00001267983 */ /* 0x000ea20000300800 */
[----:B------:R-:W-:-:S03]  /*632f0*/  F2FP.SATFINITE.E5M2.F32.PACK_AB_MERGE_C R19, R35, R43, RZ ;  /* 0x0000002b2313723e */ /* 0x000fc600048060ff */
[----:B------:R0:W-:Y:S04]  /*63300*/  STL [R1+0x350], R30 ;  /* 0x0003501e01007387 */ /* 0x0001e80000100800 */
[----:B------:R-:W2:Y:S04]  /*63310*/  LDL.LU R39, [R1+0x2f4] ;  /* 0x0002f40001277983 */ /* 0x000ea80000300800 */
[----:B------:R1:W-:Y:S01]  /*63320*/  STL [R1+0x354], R19 ;  /* 0x0003541301007387 */ /* 0x0003e20000100800 */
[----:B0-----:R-:W-:-:S03]  /*63330*/  IADD3 R30, P6, R48, R0, RZ ;  /* 0x00000000301e7210 */ /* 0x001fc60007fde0ff */
[----:B------:R-:W4:Y:S04]  /*63340*/  LDL.LU R43, [R1+0x2f8] ;  /* 0x0002f800012b7983 */ /* 0x000f280000300800 */
[----:B------:R-:W4:Y:S01]  /*63350*/  LDL.LU R35, [R1+0x2fc] ;  /* 0x0002fc0001237983 */ /* 0x000f220000300800 */
[----:B-1----:R-:W-:-:S05]  /*63360*/  SHF.R.S32.HI R19, RZ, 0x1f, R48 ;  /* 0x0000001fff137819 */ /* 0x002fca0000011430 */
[----:B------:R-:W-:-:S05]  /*63370*/  IMAD.X R31, R19, 0x1, R18, P6 ;  /* 0x00000001131f7824 */ /* 0x000fca00030e0612 */
[----:B------:R0:W-:Y:S02]  /*63380*/  STL.64 [R1+0x948], R30 ;  /* 0x0009481e01007387 */ /* 0x0001e40000100a00 */
[----:B0-----:R-:W-:-:S05]  /*63390*/  IADD3 R30, P6, R48, R4, RZ ;  /* 0x00000004301e7210 */ /* 0x001fca0007fde0ff */
[----:B------:R-:W-:Y:S01]  /*633a0*/  IMAD.X R31, R19, 0x1, R17, P6 ;  /* 0x00000001131f7824 */ /* 0x000fe200030e0611 */
[----:B---3--:R-:W-:-:S05]  /*633b0*/  F2FP.SATFINITE.E5M2.F32.PACK_AB_MERGE_C R32, R33, R32, RZ ;  /* 0x000000202120723e */ /* 0x008fca00048060ff */
[----:B------:R-:W-:Y:S01]  /*633c0*/  STL [R1+0x344], R32 ;  /* 0x0003442001007387 */ /* 0x000fe20000100800 */
[----:B------:R-:W-:-:S05]  /*633d0*/  F2FP.SATFINITE.E5M2.F32.PACK_AB_MERGE_C R2, R2, R45, RZ ;  /* 0x0000002d0202723e */ /* 0x000fca00048060ff */
[----:B------:R0:W-:Y:S04]  /*633e0*/  STL [R1+0x340], R2 ;  /* 0x0003400201007387 */ /* 0x0001e80000100800 */
[----:B------:R1:W-:Y:S01]  /*633f0*/  STL.64 [R1+0x940], R30 ;  /* 0x0009401e01007387 */ /* 0x0003e20000100a00 */
[----:B0-----:R-:W-:Y:S02]  /*63400*/  IADD3 R2, P6, R48, R6, RZ ;  /* 0x0000000630027210 */ /* 0x001fe40007fde0ff */
[----:B-1----:R-:W-:-:S03]  /*63410*/  F2FP.SATFINITE.E5M2.F32.PACK_AB_MERGE_C R31, R50, R3, RZ ;  /* 0x00000003321f723e */ /* 0x002fc600048060ff */
[----:B------:R-:W-:Y:S01]  /*63420*/  IMAD.X R3, R19, 0x1, R5, P6 ;  /* 0x0000000113037824 */ /* 0x000fe200030e0605 */
[----:B------:R-:W-:Y:S01]  /*63430*/  F2FP.SATFINITE.E5M2.F32.PACK_AB_MERGE_C R30, R54, R51, RZ ;  /* 0x00000033361e723e */ /* 0x000fe200048060ff */
[----:B------:R-:W-:Y:S04]  /*63440*/  STL [R1+0x334], R31 ;  /* 0x0003341f01007387 */ /* 0x000fe80000100800 */
[----:B------:R0:W-:Y:S04]  /*63450*/  STL [R1+0x330], R30 ;  /* 0x0003301e01007387 */ /* 0x0001e80000100800 */
[----:B------:R1:W-:Y:S01]  /*63460*/  STL.64 [R1+0x938], R2 ;  /* 0x0009380201007387 */ /* 0x0003e20000100a00 */
[----:B------:R-:W-:-:S02]  /*63470*/  F2FP.SATFINITE.E5M2.F32.PACK_AB_MERGE_C R26, R26, R57, RZ ;  /* 0x000000391a1a723e */ /* 0x000fc400048060ff */
[----:B0-----:R-:W-:Y:S02]  /*63480*/  F2FP.SATFINITE.E5M2.F32.PACK_AB_MERGE_C R30, R56, R55, RZ ;  /* 0x00000037381e723e */ /* 0x001fe400048060ff */
[----:B-1----:R-:W-:-:S03]  /*63490*/  IADD3 R2, P6, R48, R8, RZ ;  /* 0x0000000830027210 */ /* 0x002fc60007fde0ff */
[----:B------:R-:W-:Y:S02]  /*634a0*/  STL [R1+0x324], R30 ;  /* 0x0003241e01007387 */ /* 0x000fe40000100800 */
[----:B------:R-:W-:Y:S02]  /*634b0*/  IMAD.X R3, R19, 0x1, R7, P6 ;  /* 0x0000000113037824 */ /* 0x000fe400030e0607 */
[----:B------:R0:W-:Y:S04]  /*634c0*/  STL [R1+0x320], R26 ;  /* 0x0003201a01007387 */ /* 0x0001e80000100800 */
[----:B------:R1:W-:Y:S01]  /*634d0*/  STL.64 [R1+0x930], R2 ;  /* 0x0009300201007387 */ /* 0x0003e20000100a00 */
[----:B------:R-:W-:Y:S02]  /*634e0*/  F2FP.SATFINITE.E5M2.F32.PACK_AB_MERGE_C R27, R44, R27, RZ ;  /* 0x0000001b2c1b723e */ /* 0x000fe400048060ff */
[----:B0-----:R-:W-:-:S02]  /*634f0*/  F2FP.SATFINITE.E5M2.F32.PACK_AB_MERGE_C R26, R37, R36, RZ ;  /* 0x00000024251a723e */ /* 0x001fc400048060ff */
        /* <DEDUP_REMOVED lines=8> */
[----:B------:R-:W3:Y:S04]  /*63580*/  LDL.LU R46, [R1+0x2e0] ;  /* 0x0002e000012e7983 */ /* 0x000ee80000300800 */
[----:B------:R0:W-:Y:S04]  /*63590*/  STL [R1+0x2770], R2 ;  /* 0x0027700201007387 */ /* 0x0001e80000100800 */
[----:B------:R-:W3:Y:S04]  /*635a0*/  LDL.LU R60, [R1+0x2e4] ;  /* 0x0002e400013c7983 */ /* 0x000ee80000300800 */
[----:B------:R-:W3:Y:S04]  /*635b0*/  LDL.LU R61, [R1+0x2e8] ;  /* 0x0002e800013d7983 */ /* 0x000ee80000300800 */
[----:B------:R-:W3:Y:S04]  /*635c0*/  LDL.LU R59, [R1+0x2ec] ;  /* 0x0002ec00013b7983 */ /* 0x000ee80000300800 */
[----:B------:R-:W3:Y:S04]  /*635d0*/  LDL.LU R41, [R1+0x2d0] ;  /* 0x0002d00001297983 */ /* 0x000ee80000300800 */
[----:B------:R-:W3:Y:S01]  /*635e0*/  LDL.LU R52, [R1+0x2d4] ;  /* 0x0002d40001347983 */ /* 0x000ee20000300800 */
[----:B0-----:R-:W-:-:S05]  /*635f0*/  IADD3 R2, P6, R48, R12, RZ ;  /* 0x0000000c30027210 */ /* 0x001fca0007fde0ff */
[----:B------:R-:W-:-:S05]  /*63600*/  IMAD.X R3, R19, 0x1, R11, P6 ;  /* 0x0000000113037824 */ /* 0x000fca00030e060b */
[----:B------:R0:W-:Y:S02]  /*63610*/  STL.64 [R1+0x920], R2 ;  /* 0x0009200201007387 */ /* 0x0001e40000100a00 */
[----:B0-----:R-:W-:-:S05]  /*63620*/  IADD3 R2, P6, R48, R14, RZ ;  /* 0x0000000e30027210 */ /* 0x001fca0007fde0ff */
[----:B------:R-:W-:Y:S01]  /*63630*/  IMAD.X R3, R19, 0x1, R13, P6 ;  /* 0x0000000113037824 */ /* 0x000fe200030e060d */
[----:B------:R-:W-:Y:S02]  /*63640*/  IADD3 R30, P6, R48, R16, RZ ;  /* 0x00000010301e7210 */ /* 0x000fe40007fde0ff */
[----:B--2---:R-:W-:-:S05]  /*63650*/  F2FP.SATFINITE.E5M2.F32.PACK_AB_MERGE_C R27, R39, R38, RZ ;  /* 0x00000026271b723e */ /* 0x004fca00048060ff */
[----:B------:R-:W-:Y:S01]  /*63660*/  STL [R1+0x2788], R27 ;  /* 0x0027881b01007387 */ /* 0x000fe20000100800 */
[----:B----4-:R-:W-:-:S05]  /*63670*/  F2FP.SATFINITE.E5M2.F32.PACK_AB_MERGE_C R26, R35, R43, RZ ;  /* 0x0000002b231a723e */ /* 0x010fca00048060ff */
[----:B------:R-:W-:Y:S04]  /*63680*/  STL [R1+0x2784], R26 ;  /* 0x0027841a01007387 */ /* 0x000fe80000100800 */
[----:B------:R-:W2:Y:S04]  /*63690*/  LDL.LU R32, [R1+0x2d8] ;  /* 0x0002d80001207983 */ /* 0x000ea80000300800 */
[----:B------:R-:W2:Y:S04]  /*636a0*/  LDL.LU R33, [R1+0x2dc] ;  /* 0x0002dc0001217983 */ /* 0x000ea80000300800 */
[----:B------:R-:W4:Y:S04]  /*636b0*/  LDL.LU R45, [R1+0xf90] ;  /* 0x000f9000012d7983 */ /* 0x000f280000300800 */
        /* <DEDUP_REMOVED lines=18> */
[----:B------:R-:W-:-:S05]  /*637e0*/  IMAD.X R31, R19, 0x1, R15, P6 ;  /* 0x00000001131f7824 */ /* 0x000fca00030e060f */
[----:B------:R0:W-:Y:S04]  /*637f0*/  STL.64 [R1+0x918], R30 ;  /* 0x0009181e01007387 */ /* 0x0001e80000100a00 */
[----:B0-----:R-:W4:Y:S01]  /*63800*/  LDL.LU.64 R30, [R1+0x2e18] ;  /* 0x002e1800011e7983 */ /* 0x001f220000300a00 */
[----:B---3--:R-:W-:Y:S02]  /*63810*/  F2FP.SATFINITE.E5M2.F32.PACK_AB_MERGE_C R47, R60, R46, RZ ;  /* 0x0000002e3c2f723e */ /* 0x008fe400048060ff */
[----:B------:R-:W-:-:S03]  /*63820*/  F2FP.SATFINITE.E5M2.F32.PACK_AB_MERGE_C R46, R59, R61, RZ ;  /* 0x0000003d3b2e723e */ /* 0x000fc600048060ff */
[----:B------:R-:W-:Y:S04]  /*63830*/  STL [R1+0x27a8], R47 ;  /* 0x0027a82f01007387 */ /* 0x000fe80000100800 */
[----:B------:R-:W-:Y:S01]  /*63840*/  STL [R1+0x27a4], R46 ;  /* 0x0027a42e01007387 */ /* 0x000fe20000100800 */
[----:B------:R-:W-:-:S03]  /*63850*/  F2FP.SATFINITE.E5M2.F32.PACK_AB_MERGE_C R19, R52, R41, RZ ;  /* 0x000000293413723e */ /* 0x000fc600048060ff */
[----:B------:R-:W3:Y:S04]  /*63860*/  LDL.LU R61, [R1+0x1f8] ;  /* 0x0001f800013d7983 */ /* 0x000ee80000300800 */
[----:B------:R0:W-:Y:S04]  /*63870*/  STL [R1+0x27c8], R19 ;  /* 0x0027c81301007387 */ /* 0x0001e80000100800 */
[----:B------:R-:W3:Y:S04]  /*63880*/  LDL.LU R59, [R1+0x1fc] ;  /* 0x0001fc00013b7983 */ /* 0x000ee80000300800 */
[----:B------:R-:W3:Y:S04]  /*63890*/  LDL.LU R41, [R1+0x1d0] ;  /* 0x0001d00001297983 */ /* 0x000ee80000300800 */
[----:B------:R-:W3:Y:S01]  /*638a0*/  LDL.LU R52, [R1+0x1d4] ;  /* 0x0001d40001347983 */ /* 0x000ee20000300800 */
[----:B0-----:R-:W-:-:S02]  /*638b0*/  SHF.R.S32.HI R19, RZ, 0x1f, R49 ;  /* 0x0000001fff137819 */ /* 0x001fc40000011431 */
[----:B------:R-:W-:-:S05]  /*638c0*/  IADD3 R46, P6, R49, R0, RZ ;  /* 0x00000000312e7210 */ /* 0x000fca0007fde0ff */
[----:B------:R-:W-:-:S05]  /*638d0*/  IMAD.X R47, R19, 0x1, R18, P6 ;  /* 0x00000001132f7824 */ /* 0x000fca00030e0612 */
[----:B------:R2:W-:Y:S02]  /*638e0*/  STL.64 [R1+0x908], R46 ;  /* 0x0009082e01007387 */ /* 0x0005e40000100a00 */
[----:B--2---:R-:W-:Y:S02]  /*638f0*/  F2FP.SATFINITE.E5M2.F32.PACK_AB_MERGE_C R46, R33, R32, RZ ;  /* 0x00000020212e723e */ /* 0x004fe400048060ff */
[----:B------:R-:W-:-:S03]  /*63900*/  IADD3 R32, P6, R49, R4, RZ ;  /* 0x0000000431207210 */ /* 0x000fc60007fde0ff */
[----:B------:R-:W-:Y:S02]  /*63910*/  STL [R1+0x27c4], R46 ;  /* 0x0027c42e01007387 */ /* 0x000fe40000100800 */
[----:B------:R-:W-:Y:S01]  /*63920*/  IMAD.X R33, R19, 0x1, R17, P6 ;  /* 0x0000000113217824 */ /* 0x000fe200030e0611 */
[----:B----4-:R-:W-:-:S05]  /*63930*/  F2FP.SATFINITE.E5M2.F32.PACK_AB_MERGE_C R2, R2, R45, RZ ;  /* 0x0000002d0202723e */ /* 0x010fca00048060ff */
        /* <DEDUP_REMOVED lines=22> */
[----:B------:R0:W-:Y:S04]  /*63aa0*/  STL.64 [R1+0x8e8], R2 ;  /* 0x0008e80201007387 */ /* 0x0001e80000100a00 */
[----:B------:R-:W2:Y:S01]  /*63ab0*/  LDL.LU R48, [R1+0x1d8] ;  /* 0x0001d80001307983 */ /* 0x000ea20000300800 */
[----:B0-----:R-:W-:-:S02]  /*63ac0*/  F2FP.SATFINITE.E5M2.F32.PACK_AB_MERGE_C R3, R39, R38, RZ ;  /* 0x000000262703723e */ /* 0x001fc400048060ff */
[----:B------:R-:W-:-:S03]  /*63ad0*/  F2FP.SATFINITE.E5M2.F32.PACK_AB_MERGE_C R2, R35, R43, RZ ;  /* 0x0000002b2302723e */ /* 0x000fc600048060ff */
[----:B------:R-:W-:Y:S04]  /*63ae0*/  STL [R1+0x2e8], R3 ;  /* 0x0002e80301007387 */ /* 0x000fe80000100800 */
[----:B------:R-:W2:Y:S04]  /*63af0*/  LDL.LU R47, [R1+0x1dc] ;  /* 0x0001dc00012f7983 */ /* 0x000ea80000300800 */
        /* <DEDUP_REMOVED lines=8> */
[----:B---3--:R-:W-:-:S05]  /*63b80*/  F2FP.SATFINITE.E5M2.F32.PACK_AB_MERGE_C R3, R59, R61, RZ ;  /* 0x0000003d3b03723e */ /* 0x008fca00048060ff */
[----:B------:R-:W-:Y:S01]  /*63b90*/  STL [R1+0x2ec], R3 ;  /* 0x0002ec0301007387 */ /* 0x000fe20000100800 */
[----:B------:R-:W-:-:S03]  /*63ba0*/  F2FP.SATFINITE.E5M2.F32.PACK_AB_MERGE_C R2, R52, R41, RZ ;  /* 0x000000293402723e */ /* 0x000fc600048060ff */
        /* <DEDUP_REMOVED lines=8> */
[----:B------:R0:W-:Y:S01]  /*63c30*/  STL.64 [R1+0x8d0], R2 ;  /* 0x0008d00201007387 */ /* 0x0001e20000100a00 */
[----:B------:R-:W-:-:S03]  /*63c40*/  IADD3 R50, P6, R49, R16, RZ ;  /* 0x0000001031327210 */ /* 0x000fc60007fde0ff */
[----:B0-----:R-:W3:Y:S04]  /*63c50*/  LDL.LU R2, [R1+0x174] ;  /* 0x0001740001027983 */ /* 0x001ee80000300800 */
[----:B------:R-:W3:Y:S04]  /*63c60*/  LDL.LU R3, [R1+0x178] ;  /* 0x0001780001037983 */ /* 0x000ee80000300800 */
[----:B------:R-:W3:Y:S04]  /*63c70*/  LDL.LU R54, [R1+0x17c] ;  /* 0x00017c0001367983 */ /* 0x000ee80000300800 */
[----:B------:R-:W3:Y:S04]  /*63c80*/  LDL.LU R55, [R1+0x150] ;  /* 0x0001500001377983 */ /* 0x000ee80000300800 */
[----:B------:R-:W3:Y:S04]  /*63c90*/  LDL.LU R56, [R1+0x154] ;  /* 0x0001540001387983 */ /* 0x000ee80000300800 */
[----:B------:R-:W3:Y:S04]  /*63ca0*/  LDL.LU R57, [R1+0x158] ;  /* 0x0001580001397983 */ /* 0x000ee80000300800 */
[----:B------:R-:W3:Y:S01]  /*63cb0*/  LDL.LU R26, [R1+0x15c] ;  /* 0x00015c00011a7983 */ /* 0x000ee20000300800 */
[----:B------:R-:W-:-:S03]  /*63cc0*/  IMAD.X R51, R19, 0x1, R15, P6 ;  /* 0x0000000113337824 */ /* 0x000fc600030e060f */
        /* <DEDUP_REMOVED lines=8> */
[----:B------:R0:W-:Y:S04]  /*63d50*/  STL.64 [R1+0x8d8], R50 ;  /* 0x0008d83201007387 */ /* 0x0001e80000100a00 */
[----:B0-----:R-:W3:Y:S01]  /*63d60*/  LDL.LU.64 R50, [R1+0x2e10] ;  /* 0x002e100001327983 */ /* 0x001ee20000300a00 */
[----:B--2---:R-:W-:-:S05]  /*63d70*/  F2FP.SATFINITE.E5M2.F32.PACK_AB_MERGE_C R47, R47, R48, RZ ;  /* 0x000000302f2f723e */ /* 0x004fca00048060ff */
[----:B------:R-:W-:Y:S01]  /*63d80*/  STL [R1+0x2f0], R47 ;  /* 0x0002f02f01007387 */ /* 0x000fe20000100800 */
[----:B----4-:R-:W-:Y:S02]  /*63d90*/  F2FP.SATFINITE.E5M2.F32.PACK_AB_MERGE_C R46, R60, R46, RZ ;  /* 0x0000002e3c2e723e */ /* 0x010fe400048060ff */
[----:B------:R-:W-:Y:S02]  /*63da0*/  F2FP.SATFINITE.E5M2.F32.PACK_AB_MERGE_C R19, R35, R39, RZ ;  /* 0x000000272313723e */ /* 0x000fe400048060ff */
[----:B------:R-:W2:Y:S04]  /*63db0*/  LDL.LU R39, [R1+0xf0] ;  /* 0x0000f00001277983 */ /* 0x000ea80000300800 */
[----:B------:R-:W-:Y:S04]  /*63dc0*/  STL [R1+0x2cc], R46 ;  /* 0x0002cc2e01007387 */ /* 0x000fe80000100800 */
[----:B------:R-:W2:Y:S04]  /*63dd0*/  LDL.LU R35, [R1+0xf4] ;  /* 0x0000f40001237983 */ /* 0x000ea80000300800 */
[----:B------:R3:W-:Y:S02]  /*63de0*/  STL [R1+0x2f4], R19 ;  /* 0x0002f41301007387 */ /* 0x0007e40000100800 */
[----:B---3--:R-:W-:-:S02]  /*63df0*/  SHF.R.S32.HI R19, RZ, 0x1f, R50 ;  /* 0x0000001fff137819 */ /* 0x008fc40000011432 */
[----:B------:R-:W-:-:S05]  /*63e00*/  IADD3 R46, P6, R50, R0, RZ ;  /* 0x00000000322e7210 */ /* 0x000fca0007fde0ff */
[----:B------:R-:W-:-:S05]  /*63e10*/  IMAD.X R47, R19, 0x1, R18, P6 ;  /* 0x00000001132f7824 */ /* 0x000fca00030e0612 */
[----:B------:R0:W-:Y:S02]  /*63e20*/  STL.64 [R1+0x8c8], R46 ;  /* 0x0008c82e01007387 */ /* 0x0001e40000100a00 */
[----:B0-----:R-:W-:Y:S02]  /*63e30*/  F2FP.SATFINITE.E5M2.F32.PACK_AB_MERGE_C R46, R52, R41, RZ ;  /* 0x00000029342e723e */ /* 0x001fe400048060ff */
[----:B------:R-:W3:Y:S04]  /*63e40*/  LDL.LU R41, [R1+0xf8] ;  /* 0x0000f80001297983 */ /* 0x000ee80000300800 */
[----:B------:R0:W-:Y:S04]  /*63e50*/  STL [R1+0x2c0], R46 ;  /* 0x0002c02e01007387 */ /* 0x0001e80000100800 */
[----:B------:R-:W3:Y:S01]  /*63e60*/  LDL.LU R52, [R1+0xfc] ;  /* 0x0000fc0001347983 */ /* 0x000ee20000300800 */
[----:B0-----:R-:W-:-:S02]  /*63e70*/  F2FP.SATFINITE.E5M2.F32.PACK_AB_MERGE_C R46, R33, R32, RZ ;  /* 0x00000020212e723e */ /* 0x001fc400048060ff */
[----:B------:R-:W-:-:S05]  /*63e80*/  IADD3 R32, P6, R50, R4, RZ ;  /* 0x0000000432207210 */ /* 0x000fca0007fde0ff */
[----:B------:R-:W-:Y:S01]  /*63e90*/  IMAD.X R33, R19, 0x1, R17, P6 ;  /* 0x0000000113217824 */ /* 0x000fe200030e0611 */
[----:B------:R-:W-:Y:S04]  /*63ea0*/  STL [R1+0x2f8], R46 ;  /* 0x0002f82e01007387 */ /* 0x000fe80000100800 */
[----:B------:R0:W-:Y:S02]  /*63eb0*/  STL.64 [R1+0x8c0], R32 ;  /* 0x0008c02001007387 */ /* 0x0001e40000100a00 */
[----:B0-----:R-:W-:Y:S02]  /*63ec0*/  F2FP.SATFINITE.E5M2.F32.PACK_AB_MERGE_C R33, R2, R45, RZ ;  /* 0x0000002d0221723e */ /* 0x001fe400048060ff */
[----:B------:R-:W-:Y:S02]  /*63ed0*/  IADD3 R2, P6, R50, R6, RZ ;  /* 0x0000000632027210 */ /* 0x000fe40007fde0ff */
[----:B------:R-:W-:-:S03]  /*63ee0*/  F2FP.SATFINITE.E5M2.F32.PACK_AB_MERGE_C R32, R54, R3, RZ ;  /* 0x000000033620723e */ /* 0x000fc600048060ff */
[----:B------:R-:W-:Y:S01]  /*63ef0*/  IMAD.X R3, R19, 0x1, R5, P6 ;  /* 0x0000000113037824 */ /* 0x000fe200030e0605 */
        /* <DEDUP_REMOVED lines=13> */
[----:B------:R0:W-:Y:S04]  /*63fd0*/  STL [R1+0x134], R27 ;  /* 0x0001341b01007387 */ /* 0x0001e80000100800 */
[----:B------:R-:W-:Y:S01]  /*63fe0*/  IMAD.X R3, R19, 0x1, R9, P6 ;  /* 0x0000000113037824 */ /* 0x000fe200030e0609 */
[----:B------:R1:W-:Y:S04]  /*63ff0*/  STL [R1+0x130], R26 ;  /* 0x0001301a01007387 */ /* 0x0003e80000100800 */
[----:B------:R4:W-:Y:S01]  /*64000*/  STL.64 [R1+0x8a8], R2 ;  /* 0x0008a80201007387 */ /* 0x0009e20000100a00 */
[----:B0-----:R-:W-:-:S02]  /*64010*/  F2FP.SATFINITE.E5M2.F32.PACK_AB_MERGE_C R27, R43, R38, RZ ;  /* 0x000000262b1b723e */ /* 0x001fc400048060ff */
[----:B-1----:R-:W-:-:S03]  /*64020*/  F2FP.SATFINITE.E5M2.F32.PACK_AB_MERGE_C R26, R59, R61, RZ ;  /* 0x0000003d3b1a723e */ /* 0x002fc600048060ff */
[----:B------:R-:W-:Y:S01]  /*64030*/  STL [R1+0xf84], R27 ;  /* 0x000f841b01007387 */ /* 0x000fe20000100800 */
[----:B----4-:R-:W-:-:S03]  /*64040*/  IADD3 R2, P6, R50, R12, RZ ;  /* 0x0000000c32027210 */ /* 0x010fc60007fde0ff */
[----:B------:R2:W-:Y:S02]  /*64050*/  STL [R1+0xf80], R26 ;  /* 0x000f801a01007387 */ /* 0x0005e40000100800 */
[----:B------:R-:W-:Y:S02]  /*64060*/  IMAD.X R3, R19, 0x1, R11, P6 ;  /* 0x0000000113037824 */ /* 0x000fe400030e060b */
[----:B------:R-:W4:Y:S04]  /*64070*/  LDL.LU R43, [R1+0xd0] ;  /* 0x0000d000012b7983 */ /* 0x000f280000300800 */
[----:B------:R-:W4:Y:S01]  /*64080*/  LDL.LU R61, [R1+0xd4] ;  /* 0x0000d400013d7983 */ /* 0x000f220000300800 */
[----:B--2---:R-:W-:-:S03]  /*64090*/  F2FP.SATFINITE.E5M2.F32.PACK_AB_MERGE_C R26, R35, R39, RZ ;  /* 0x00000027231a723e */ /* 0x004fc600048060ff */
[----:B------:R-:W2:Y:S04]  /*640a0*/  LDL.LU R59, [R1+0xd8] ;  /* 0x0000d800013b7983 */ /* 0x000ea80000300800 */
[----:B------:R0:W-:Y:S04]  /*640b0*/  STL.64 [R1+0x8a0], R2 ;  /* 0x0008a00201007387 */ /* 0x0001e80000100a00 */
[----:B0-----:R-:W2:Y:S04]  /*640c0*/  LDL.LU R2, [R1+0xb0] ;  /* 0x0000b00001027983 */ /* 0x001ea80000300800 */
[----:B------:R-:W2:Y:S04]  /*640d0*/  LDL.LU R3, [R1+0xb4] ;  /* 0x0000b40001037983 */ /* 0x000ea80000300800 */
[----:B------:R-:W2:Y:S04]  /*640e0*/  LDL.LU R54, [R1+0xb8] ;  /* 0x0000b80001367983 */ /* 0x000ea80000300800 */
[----:B------:R-:W2:Y:S04]  /*640f0*/  LDL.LU R55, [R1+0xbc] ;  /* 0x0000bc0001377983 */ /* 0x000ea80000300800 */
[----:B------:R3:W-:Y:S04]  /*64100*/  STL [R1+0x274c], R26 ;  /* 0x00274c1a01007387 */ /* 0x0007e80000100800 */
[----:B------:R-:W2:Y:S04]  /*64110*/  LDL.LU R38, [R1+0x90] ;  /* 0x0000900001267983 */ /* 0x000ea80000300800 */
[----:B------:R-:W2:Y:S04]  /*64120*/  LDL.LU R39, [R1+0x94] ;  /* 0x0000940001277983 */ /* 0x000ea80000300800 */
[----:B------:R-:W2:Y:S01]  /*64130*/  LDL.LU R35, [R1+0x98] ;  /* 0x0000980001237983 */ /* 0x000ea20000300800 */
[----:B------:R-:W-:-:S05]  /*64140*/  IADD3 R32, P6, R50, R14, RZ ;  /* 0x0000000e32207210 */ /* 0x000fca0007fde0ff */
[----:B------:R-:W-:Y:S01]  /*64150*/  IMAD.X R33, R19, 0x1, R13, P6 ;  /* 0x0000000113217824 */ /* 0x000fe200030e060d */
[----:B---3--:R-:W-:Y:S02]  /*64160*/  F2FP.SATFINITE.E5M2.F32.PACK_AB_MERGE_C R26, R52, R41, RZ ;  /* 0x00000029341a723e */ /* 0x008fe400048060ff */
[----:B------:R-:W3:Y:S04]  /*64170*/  LDL.LU R41, [R1+0x9c] ;  /* 0x00009c0001297983 */ /* 0x000ee80000300800 */
        /* <DEDUP_REMOVED lines=15> */
[----:B------:R-:W3:Y:S01]  /*64270*/  LDL.LU R57, [R1+0x34] ;  /* 0x0000340001397983 */ /* 0x000ee20000300800 */
[----:B0-----:R-:W-:-:S03]  /*64280*/  IADD3 R32, P6, R50, R16, RZ ;  /* 0x0000001032207210 */ /* 0x001fc60007fde0ff */
[----:B------:R-:W3:Y:S02]  /*64290*/  LDL.LU R50, [R1+0x10] ;  /* 0x0000100001327983 */ /* 0x000ee40000300800 */
[----:B------:R-:W-:-:S05]  /*642a0*/  IMAD.X R33, R19, 0x1, R15, P6 ;  /* 0x0000000113217824 */ /* 0x000fca00030e060f */
[----:B------:R0:W-:Y:S04]  /*642b0*/  STL.64 [R1+0x898], R32 ;  /* 0x0008982001007387 */ /* 0x0001e80000100a00 */
[----:B0-----:R-:W3:Y:S04]  /*642c0*/  LDL.LU.64 R32, [R1+0x2e08] ;  /* 0x002e080001207983 */ /* 0x001ee80000300a00 */
[----:B------:R-:W3:Y:S01]  /*642d0*/  LDL.LU R19, [R1+0xdc] ;  /* 0x0000dc0001137983 */ /* 0x000ee20000300800 */
[----:B----4-:R-:W-:-:S03]  /*642e0*/  F2FP.SATFINITE.E5M2.F32.PACK_AB_MERGE_C R61, R61, R43, RZ ;  /* 0x0000002b3d3d723e */ /* 0x010fc600048060ff */
[----:B------:R-:W4:Y:S04]  /*642f0*/  LDL.LU R43, [R1+0x2e00] ;  /* 0x002e0000012b7983 */ /* 0x000f280000300800 */
[----:B------:R0:W-:Y:S04]  /*64300*/  STL [R1+0x2760], R61 ;  /* 0x0027603d01007387 */ /* 0x0001e80000100800 */
[----:B0-----:R-:W4:Y:S01]  /*64310*/  LDL.LU R61, [R1+0x2dfc] ;  /* 0x002dfc00013d7983 */ /* 0x001f220000300800 */
[----:B--2---:R-:W-:Y:S02]  /*64320*/  F2FP.SATFINITE.E5M2.F32.PACK_AB_MERGE_C R3, R3, R2, RZ ;  /* 0x000000020303723e */ /* 0x004fe400048060ff */
[----:B------:R-:W-:-:S02]  /*64330*/  F2FP.SATFINITE.E5M2.F32.PACK_AB_MERGE_C R54, R55, R54, RZ ;  /* 0x000000363736723e */ /* 0x000fc400048060ff */
[----:B------:R-:W-:Y:S02]  /*64340*/  F2FP.SATFINITE.E5M2.F32.PACK_AB_MERGE_C R39, R39, R38, RZ ;  /* 0x000000262727723e */ /* 0x000fe400048060ff */
[----:B---3--:R-:W-:Y:S02]  /*64350*/  F2FP.SATFINITE.E5M2.F32.PACK_AB_MERGE_C R41, R41, R35, RZ ;  /* 0x000000232929723e */ /* 0x008fe400048060ff */
[----:B------:R-:W-:Y:S02]  /*64360*/  F2FP.SATFINITE.E5M2.F32.PACK_AB_MERGE_C R27, R27, R26, RZ ;  /* 0x0000001a1b1b723e */ /* 0x000fe400048060ff */
[----:B------:R-:W-:Y:S02]  /*64370*/  IADD3 R2, P6, R50, R0, RZ ;  /* 0x0000000032027210 */ /* 0x000fe40007fde0ff */
[----:B------:R-:W-:Y:S02]  /*64380*/  F2FP.SATFINITE.E5M2.F32.PACK_AB_MERGE_C R19, R19, R59, RZ ;  /* 0x0000003b1313723e */ /* 0x000fe400048060ff */
[----:B------:R-:W2:Y:S04]  /*64390*/  LDL.LU R59, [R1+0x2df8] ;  /* 0x002df800013b7983 */ /* 0x000ea80000300800 */
[----:B------:R0:W-:Y:S04]  /*643a0*/  STL [R1+0x275c], R19 ;  /* 0x00275c1301007387 */ /* 0x0001e80000100800 */
[----:B------:R1:W-:Y:S01]  /*643b0*/  STL [R1+0x2780], R3 ;  /* 0x0027800301007387 */ /* 0x0003e20000100800 */
[----:B0-----:R-:W-:-:S05]  /*643c0*/  SHF.R.S32.HI R19, RZ, 0x1f, R50 ;  /* 0x0000001fff137819 */ /* 0x001fca0000011432 */
[----:B-1----:R-:W-:-:S05]  /*643d0*/  IMAD.X R3, R19, 0x1, R18, P6 ;  /* 0x0000000113037824 */ /* 0x002fca00030e0612 */
[----:B------:R0:W-:Y:S04]  /*643e0*/  STL.64 [R1+0x4f8], R2 ;  /* 0x0004f80201007387 */ /* 0x0001e80000100a00 */
[----:B0-----:R-:W3:Y:S04]  /*643f0*/  LDL.LU.64 R2, [R1+0x2df0] ;  /* 0x002df00001027983 */ /* 0x001ee80000300a00 */
[----:B------:R0:W-:Y:S04]  /*64400*/  STL [R1+0x277c], R54 ;  /* 0x00277c3601007387 */ /* 0x0001e80000100800 */
[----:B------:R-:W4:Y:S01]  /*64410*/  LDL.LU R38, [R1+0x188] ;  /* 0x0001880001267983 */ /* 0x000f220000300800 */
[----:B0-----:R-:W-:-:S03]  /*64420*/  IADD3 R54, P6, R50, R4, RZ ;  /* 0x0000000432367210 */ /* 0x001fc60007fde0ff */
[----:B------:R-:W-:Y:S02]  /*64430*/  STL [R1+0x2790], R39 ;  /* 0x0027902701007387 */ /* 0x000fe40000100800 */
[----:B------:R-:W-:Y:S01]  /*64440*/  IMAD.X R55, R19, 0x1, R17, P6 ;  /* 0x0000000113377824 */ /* 0x000fe200030e0611 */
[----:B------:R-:W-:-:S04]  /*64450*/  IADD3 R26, P6, R50, R6, RZ ;  /* 0x00000006321a7210 */ /* 0x000fc80007fde0ff */
[----:B------:R0:W-:Y:S04]  /*64460*/  STL.64 [R1+0x3d8], R54 ;  /* 0x0003d83601007387 */ /* 0x0001e80000100a00 */
[----:B0-----:R-:W3:Y:S04]  /*64470*/  LDL.LU.64 R54, [R1+0x2de8] ;  /* 0x002de80001367983 */ /* 0x001ee80000300a00 */
[----:B------:R-:W2:Y:S04]  /*64480*/  LDL.LU R39, [R1+0x28] ;  /* 0x0000280001277983 */ /* 0x000ea80000300800 */
[----:B------:R-:W3:Y:S04]  /*64490*/  LDL.LU R35, [R1+0x2de4] ;  /* 0x002de40001237983 */ /* 0x000ee80000300800 */
[----:B------:R0:W-:Y:S04]  /*644a0*/  STL [R1+0x278c], R41 ;  /* 0x00278c2901007387 */ /* 0x0001e80000100800 */
[----:B0-----:R-:W3:Y:S04]  /*644b0*/  LDL.LU R41, [R1+0x2de0] ;  /* 0x002de00001297983 */ /* 0x001ee80000300800 */
[----:B------:R0:W-:Y:S02]  /*644c0*/  STL [R1+0x27b0], R27 ;  /* 0x0027b01b01007387 */ /* 0x0001e40000100800 */
[----:B0-----:R-:W-:-:S05]  /*644d0*/  IMAD.X R27, R19, 0x1, R5, P6 ;  /* 0x00000001131b7824 */ /* 0x001fca00030e0605 */
[----:B------:R0:W-:Y:S04]  /*644e0*/  STL.64 [R1+0x3c0], R26 ;  /* 0x0003c01a01007387 */ /* 0x0001e80000100a00 */
[----:B0-----:R-:W3:Y:S01]  /*644f0*/  LDL.LU.64 R26, [R1+0x2dd8] ;  /* 0x002dd800011a7983 */ /* 0x001ee20000300a00 */
[----:B------:R-:W-:-:S03]  /*64500*/  F2FP.SATFINITE.E5M2.F32.PACK_AB_MERGE_C R49, R49, R52, RZ ;  /* 0x000000343131723e */ /* 0x000fc600048060ff */
[----:B------:R-:W3:Y:S04]  /*64510*/  LDL.LU R52, [R1+0x2dd0] ;  /* 0x002dd00001347983 */ /* 0x000ee80000300800 */
[----:B------:R0:W-:Y:S02]  /*64520*/  STL [R1+0x27ac], R49 ;  /* 0x0027ac3101007387 */ /* 0x0001e40000100800 */
[----:B0-----:R-:W-:Y:S02]  /*64530*/  F2FP.SATFINITE.E5M2.F32.PACK_AB_MERGE_C R49, R37, R36, RZ ;  /* 0x000000242531723e */ /* 0x001fe400048060ff */
[----:B------:R-:W-:-:S03]  /*64540*/  IADD3 R36, P6, R50, R8, RZ ;  /* 0x0000000832247210 */ /* 0x000fc60007fde0ff */
[----:B------:R0:W-:Y:S02]  /*64550*/  STL [R1+0x27d0], R49 ;  /* 0x0027d03101007387 */ /* 0x0001e40000100800 */
[----:B------:R-:W-:Y:S01]  /*64560*/  IMAD.X R37, R19, 0x1, R7, P6 ;  /* 0x0000000113257824 */ /* 0x000fe200030e0607 */
[----:B0-----:R-:W-:Y:S02]  /*64570*/  F2FP.SATFINITE.E5M2.F32.PACK_AB_MERGE_C R49, R47, R48, RZ ;  /* 0x000000302f31723e */ /* 0x001fe400048060ff */
[----:B------:R-:W-:Y:S02]  /*64580*/  F2FP.SATFINITE.E5M2.F32.PACK_AB_MERGE_C R48, R60, R46, RZ ;  /* 0x0000002e3c30723e */ /* 0x000fe400048060ff */
[----:B------:R-:W-:Y:S01]  /*64590*/  IADD3 R46, P6, R50, R10, RZ ;  /* 0x0000000a322e7210 */ /* 0x000fe20007fde0ff */
[----:B------:R0:W-:Y:S04]  /*645a0*/  STL.64 [R1+0x3d0], R36 ;  /* 0x0003d02401007387 */ /* 0x0001e80000100a00 */
[----:B------:R-:W-:Y:S01]  /*645b0*/  IMAD.X R47, R19, 0x1, R9, P6 ;  /* 0x00000001132f7824 */ /* 0x000fe200030e0609 */
[----:B0-----:R-:W3:Y:S04]  /*645c0*/  LDL.LU.64 R36, [R1+0x2dc8] ;  /* 0x002dc80001247983 */ /* 0x001ee80000300a00 */
[----:B------:R-:W-:Y:S04]  /*645d0*/  STL [R1+0x27cc], R49 ;  /* 0x0027cc3101007387 */ /* 0x000fe80000100800 */
[----:B------:R-:W-:Y:S04]  /*645e0*/  STL [R1+0x27e8], R48 ;  /* 0x0027e83001007387 */ /* 0x000fe80000100800 */
[----:B------:R0:W-:Y:S02]  /*645f0*/  STL.64 [R1+0x3b8], R46 ;  /* 0x0003b82e01007387 */ /* 0x0001e40000100a00 */
[----:B0-----:R-:W-:-:S05]  /*64600*/  F2FP.SATFINITE.E5M2.F32.PACK_AB_MERGE_C R46, R56, R45, RZ ;  /* 0x0000002d382e723e */ /* 0x001fca00048060ff */
[----:B------:R0:W-:Y:S04]  /*64610*/  STL [R1+0x27e4], R46 ;  /* 0x0027e42e01007387 */ /* 0x0001e80000100800 */
[----:B------:R-:W3:Y:S04]  /*64620*/  LDL.LU R49, [R1+0xe8] ;  /* 0x0000e80001317983 */ /* 0x000ee80000300800 */
[----:B------:R-:W3:Y:S01]  /*64630*/  LDL.LU R48, [R1+0x24e4] ;  /* 0x0024e40001307983 */ /* 0x000ee20000300800 */
[----:B------:R-:W-:Y:S02]  /*64640*/  LOP3.LUT R44, R44, 0xffff, RZ, 0xc0, !PT ;  /* 0x0000ffff2c2c7812 */ /* 0x000fe400078ec0ff */
[----:B------:R-:W-:-:S02]  /*64650*/  LOP3.LUT R45, R57, 0xffff, RZ, 0xc0, !PT ;  /* 0x0000ffff392d7812 */ /* 0x000fc400078ec0ff */
[----:B------:R-:W-:Y:S02]  /*64660*/  LOP3.LUT R47, R20, 0xffff, RZ, 0xc0, !PT ;  /* 0x0000ffff142f7812 */ /* 0x000fe400078ec0ff */
[----:B0-----:R-:W-:Y:S02]  /*64670*/  SHF.R.U32.HI R46, RZ, 0x8, R44 ;  /* 0x00000008ff2e7819 */ /* 0x001fe4000001162c */
[--C-:B------:R-:W-:Y:S02]  /*64680*/  PRMT R44, R44, 0x3340, R45.reuse ;  /* 0x000033402c2c7816 */ /* 0x100fe4000000002d */
[----:B------:R-:W-:Y:S02]  /*64690*/  SHF.R.U32.HI R45, RZ, 0x8, R45 ;  /* 0x00000008ff2d7819 */ /* 0x000fe4000001162d */
[----:B------:R-:W-:Y:S02]  /*646a0*/  PRMT R20, R47, 0x3340, R0 ;  /* 0x000033402f147816 */ /* 0x000fe40000000000 */
[----:B------:R-:W-:-:S02]  /*646b0*/  LOP3.LUT R46, R46, 0xffff, RZ, 0xc0, !PT ;  /* 0x0000ffff2e2e7812 */ /* 0x000fc400078ec0ff */
[----:B------:R-:W-:Y:S02]  /*646c0*/  LOP3.LUT R45, R45, 0xffff, RZ, 0xc0, !PT ;  /* 0x0000ffff2d2d7812 */ /* 0x000fe400078ec0ff */
[----:B------:R-:W-:Y:S02]  /*646d0*/  PRMT R44, R44, 0x5410, R20 ;  /* 0x000054102c2c7816 */ /* 0x000fe40000000014 */
[----:B------:R-:W-:-:S03]  /*646e0*/  PRMT R20, R46, 0x3340, R45 ;  /* 0x000033402e147816 */ /* 0x000fc6000000002d */
[----:B------:R2:W-:Y:S04]  /*646f0*/  STL [R1+0x29fc], R44 ;  /* 0x0029fc2c01007387 */ /* 0x0005e80000100800 */
[----:B------:R-:W3:Y:S04]  /*64700*/  LDL.LU R60, [R1+0x2450] ;  /* 0x00245000013c7983 */ /* 0x000ee80000300800 */
[----:B------:R0:W-:Y:S04]  /*64710*/  STL [R1+0x29c4], R20 ;  /* 0x0029c41401007387 */ /* 0x0001e80000100800 */
[----:B------:R-:W3:Y:S01]  /*64720*/  LDL.LU R56, [R1+0x2490] ;  /* 0x0024900001387983 */ /* 0x000ee20000300800 */
[----:B------:R-:W-:-:S02]  /*64730*/  SHF.R.U32.HI R47, RZ, 0x8, R47 ;  /* 0x00000008ff2f7819 */ /* 0x000fc4000001162f */
[----:B----4-:R-:W-:Y:S02]  /*64740*/  LOP3.LUT R45, R38, 0xffff, RZ, 0xc0, !PT ;  /* 0x0000ffff262d7812 */ /* 0x010fe400078ec0ff */
[----:B------:R-:W-:Y:S02]  /*64750*/  IADD3 R38, P6, R50, R12, RZ ;  /* 0x0000000c32267210 */ /* 0x000fe40007fde0ff */
[----:B--2---:R-:W-:-:S03]  /*64760*/  LOP3.LUT R44, R39, 0xffff, RZ, 0xc0, !PT ;  /* 0x0000ffff272c7812 */ /* 0x004fc600078ec0ff */
[----:B------:R-:W-:Y:S01]  /*64770*/  IMAD.X R39, R19, 0x1, R11, P6 ;  /* 0x0000000113277824 */ /* 0x000fe200030e060b */
[----:B---3--:R-:W-:Y:S02]  /*64780*/  LOP3.LUT R46, R26, 0xffff, RZ, 0xc0, !PT ;  /* 0x0000ffff1a2e7812 */ /* 0x008fe400078ec0ff */
[----:B------:R-:W-:Y:S02]  /*64790*/  PRMT R26, R45, 0x3340, R44 ;  /* 0x000033402d1a7816 */ /* 0x000fe4000000002c */
[----:B0-----:R-:W-:-:S04]  /*647a0*/  PRMT R20, R46, 0x3340, R0 ;  /* 0x000033402e147816 */ /* 0x001fc80000000000 */
[----:B------:R-:W-:-:S05]  /*647b0*/  PRMT R20, R26, 0x5410, R20 ;  /* 0x000054101a147816 */ /* 0x000fca0000000014 */
[----:B------:R0:W-:Y:S01]  /*647c0*/  STL [R1+0x29f8], R20 ;  /* 0x0029f81401007387 */ /* 0x0001e20000100800 */
[----:B------:R-:W-:Y:S02]  /*647d0*/  SHF.R.U32.HI R26, RZ, 0x8, R45 ;  /* 0x00000008ff1a7819 */ /* 0x000fe4000001162d */
[----:B0-----:R-:W-:Y:S02]  /*647e0*/  SHF.R.U32.HI R20, RZ, 0x8, R44 ;  /* 0x00000008ff147819 */ /* 0x001fe4000001162c */
[----:B------:R-:W-:Y:S01]  /*647f0*/  LOP3.LUT R44, R47, 0xffff, RZ, 0xc0, !PT ;  /* 0x0000ffff2f2c7812 */ /* 0x000fe200078ec0ff */
[----:B------:R0:W-:Y:S03]  /*64800*/  STL.64 [R1+0x3a8], R38 ;  /* 0x0003a82601007387 */ /* 0x0001e60000100a00 */
[----:B------:R-:W-:Y:S02]  /*64810*/  PRMT R44, R44, 0x3340, R0 ;  /* 0x000033402c2c7816 */ /* 0x000fe40000000000 */
[----:B------:R-:W-:-:S02]  /*64820*/  LOP3.LUT R26, R26, 0xffff, RZ, 0xc0, !PT ;  /* 0x0000ffff1a1a7812 */ /* 0x000fc400078ec0ff */
[----:B------:R-:W-:Y:S01]  /*64830*/  LOP3.LUT R20, R20, 0xffff, RZ, 0xc0, !PT ;  /* 0x0000ffff14147812 */ /* 0x000fe200078ec0ff */
[----:B0-----:R-:W2:Y:S04]  /*64840*/  LDL.LU.64 R38, [R1+0x2dc0] ;  /* 0x002dc00001267983 */ /* 0x001ea80000300a00 */
[----:B------:R-:W3:Y:S04]  /*64850*/  LDL.LU R57, [R1+0x14] ;  /* 0x0000140001397983 */ /* 0x000ee80000300800 */
[----:B------:R0:W-:Y:S01]  /*64860*/  STL [R1+0x26e4], R44 ;  /* 0x0026e42c01007387 */ /* 0x0001e20000100800 */
[----:B------:R-:W-:-:S02]  /*64870*/  PRMT R20, R26, 0x3340, R20 ;  /* 0x000033401a147816 */ /* 0x000fc40000000014 */
[----:B0-----:R-:W-:-:S03]  /*64880*/  IADD3 R44, P6, R50, R14, RZ ;  /* 0x0000000e322c7210 */ /* 0x001fc60007fde0ff */
[----:B------:R-:W-:Y:S02]  /*64890*/  STL [R1+0x29bc], R20 ;  /* 0x0029bc1401007387 */ /* 0x000fe40000100800 */
[----:B------:R-:W-:-:S05]  /*648a0*/  IMAD.X R45, R19, 0x1, R13, P6 ;  /* 0x00000001132d7824 */ /* 0x000fca00030e060d */
[----:B------:R0:W-:Y:S02]  /*648b0*/  STL.64 [R1+0x398], R44 ;  /* 0x0003982c01007387 */ /* 0x0001e40000100a00 */
[----:B0-----:R-:W-:-:S05]  /*648c0*/  IADD3 R44, P6, R50, R16, RZ ;  /* 0x00000010322c7210 */ /* 0x001fca0007fde0ff */
[----:B------:R-:W-:Y:S01]  /*648d0*/  IMAD.X R45, R19, 0x1, R15, P6 ;  /* 0x00000001132d7824 */ /* 0x000fe200030e060f */
[----:B------:R-:W-:-:S04]  /*648e0*/  SHF.R.U32.HI R19, RZ, 0x8, R46 ;  /* 0x00000008ff137819 */ /* 0x000fc8000001162e */
[----:B------:R-:W-:-:S04]  /*648f0*/  LOP3.LUT R19, R19, 0xffff, RZ, 0xc0, !PT ;  /* 0x0000ffff13137812 */ /* 0x000fc800078ec0ff */
[----:B------:R-:W-:Y:S01]  /*64900*/  PRMT R19, R19, 0x3340, R0 ;  /* 0x0000334013137816 */ /* 0x000fe20000000000 */
[----:B------:R0:W-:Y:S01]  /*64910*/  STL.64 [R1+0x3c8], R44 ;  /* 0x0003c82c01007387 */ /* 0x0001e20000100a00 */
[----:B------:R-:W-:-:S03]  /*64920*/  LOP3.LUT R26, R48, 0xffff, RZ, 0xc0, !PT ;  /* 0x0000ffff301a7812 */ /* 0x000fc600078ec0ff */
[----:B------:R1:W-:Y:S04]  /*64930*/  STL [R1+0xf94], R19 ;  /* 0x000f941301007387 */ /* 0x0003e80000100800 */
[----:B------:R-:W4:Y:S01]  /*64940*/  LDL.LU R48, [R1+0xec] ;  /* 0x0000ec0001307983 */ /* 0x000f220000300800 */
[----:B------:R-:W-:Y:S02]  /*64950*/  LOP3.LUT R46, R21, 0xffff, RZ, 0xc0, !PT ;  /* 0x0000ffff152e7812 */ /* 0x000fe400078ec0ff */
[----:B------:R-:W-:Y:S02]  /*64960*/  LOP3.LUT R35, R35, 0xffff, RZ, 0xc0, !PT ;  /* 0x0000ffff23237812 */ /* 0x000fe400078ec0ff */
[----:B0-----:R-:W-:Y:S02]  /*64970*/  LOP3.LUT R44, R49, 0xffff, RZ, 0xc0, !PT ;  /* 0x0000ffff312c7812 */ /* 0x001fe400078ec0ff */
[----:B-1----:R-:W-:Y:S01]  /*64980*/  PRMT R19, R46, 0x3340, R0 ;  /* 0x000033402e137816 */ /* 0x002fe20000000000 */
[----:B------:R-:W2:Y:S01]  /*64990*/  LDL.LU R49, [R1+0x24e8] ;  /* 0x0024e80001317983 */ /* 0x000ea20000300800 */
[----:B------:R-:W-:-:S04]  /*649a0*/  PRMT R20, R44, 0x3340, R35 ;  /* 0x000033402c147816 */ /* 0x000fc80000000023 */
[----:B------:R-:W-:Y:S02]  /*649b0*/  PRMT R19, R20, 0x5410, R19 ;  /* 0x0000541014137816 */ /* 0x000fe40000000013 */
[----:B------:R-:W-:Y:S02]  /*649c0*/  LOP3.LUT R45, R60, 0xffff, RZ, 0xc0, !PT ;  /* 0x0000ffff3c2d7812 */ /* 0x000fe400078ec0ff */
[----:B------:R-:W2:Y:S01]  /*649d0*/  LDL.LU R60, [R1+0x2454] ;  /* 0x00245400013c7983 */ /* 0x000ea20000300800 */
[----:B------:R-:W-:-:S03]  /*649e0*/  LOP3.LUT R21, R56, 0xffff, RZ, 0xc0, !PT ;  /* 0x0000ffff38157812 */ /* 0x000fc600078ec0ff */
[----:B------:R0:W-:Y:S01]  /*649f0*/  STL [R1+0x29f4], R19 ;  /* 0x0029f41301007387 */ /* 0x0001e20000100800 */
[----:B------:R-:W-:-:S03]  /*64a00*/  PRMT R20, R26, 0x3340, R21 ;  /* 0x000033401a147816 */ /* 0x000fc60000000015 */
[----:B------:R-:W2:Y:S01]  /*64a10*/  LDL.LU R56, [R1+0x2498] ;  /* 0x0024980001387983 */ /* 0x000ea20000300800 */
[----:B0-----:R-:W-:-:S04]  /*64a20*/  PRMT R19, R45, 0x3340, R0 ;  /* 0x000033402d137816 */ /* 0x001fc80000000000 */
[----:B------:R-:W-:Y:S02]  /*64a30*/  PRMT R19, R20, 0x5410, R19 ;  /* 0x0000541014137816 */ /* 0x000fe40000000013 */
[----:B------:R-:W-:Y:S02]  /*64a40*/  SHF.R.U32.HI R26, RZ, 0x8, R26 ;  /* 0x00000008ff1a7819 */ /* 0x000fe4000001161a */
[----:B------:R-:W-:Y:S01]  /*64a50*/  SHF.R.U32.HI R21, RZ, 0x8, R21 ;  /* 0x00000008ff157819 */ /* 0x000fe20000011615 */
[----:B------:R0:W-:Y:S01]  /*64a60*/  STL [R1+0x29f0], R19 ;  /* 0x0029f01301007387 */ /* 0x0001e20000100800 */
[----:B------:R-:W-:Y:S02]  /*64a70*/  SHF.R.U32.HI R20, RZ, 0x8, R44 ;  /* 0x00000008ff147819 */ /* 0x000fe4000001162c */
[----:B------:R-:W-:Y:S02]  /*64a80*/  LOP3.LUT R26, R26, 0xffff, RZ, 0xc0, !PT ;  /* 0x0000ffff1a1a7812 */ /* 0x000fe400078ec0ff */
[----:B------:R-:W-:-:S02]  /*64a90*/  LOP3.LUT R21, R21, 0xffff, RZ, 0xc0, !PT ;  /* 0x0000ffff15157812 */ /* 0x000fc400078ec0ff */
[----:B0-----:R-:W-:Y:S02]  /*64aa0*/  SHF.R.U32.HI R19, RZ, 0x8, R35 ;  /* 0x00000008ff137819 */ /* 0x001fe40000011623 */
[----:B------:R-:W-:Y:S02]  /*64ab0*/  LOP3.LUT R20, R20, 0xffff, RZ, 0xc0, !PT ;  /* 0x0000ffff14147812 */ /* 0x000fe400078ec0ff */
[----:B------:R-:W-:Y:S02]  /*64ac0*/  LOP3.LUT R19, R19, 0xffff, RZ, 0xc0, !PT ;  /* 0x0000ffff13137812 */ /* 0x000fe400078ec0ff */
[----:B------:R-:W-:Y:S02]  /*64ad0*/  PRMT R21, R26, 0x3340, R21 ;  /* 0x000033401a157816 */ /* 0x000fe40000000015 */
[----:B------:R-:W-:-:S03]  /*64ae0*/  PRMT R26, R20, 0x3340, R19 ;  /* 0x00003340141a7816 */ /* 0x000fc60000000013 */
[----:B------:R0:W-:Y:S04]  /*64af0*/  STL [R1+0x29b8], R21 ;  /* 0x0029b81501007387 */ /* 0x0001e80000100800 */
[----:B------:R-:W-:Y:S01]  /*64b00*/  STL [R1+0x29b4], R26 ;  /* 0x0029b41a01007387 */ /* 0x000fe20000100800 */
[----:B---3--:R-:W-:Y:S02]  /*64b10*/  SHF.R.S32.HI R19, RZ, 0x1f, R57 ;  /* 0x0000001fff137819 */ /* 0x008fe40000011439 */
[----:B------:R-:W-:-:S05]  /*64b20*/  IADD3 R20, P6, R57, R0, RZ ;  /* 0x0000000039147210 */ /* 0x000fca0007fde0ff */
[----:B0-----:R-:W-:-:S05]  /*64b30*/  IMAD.X R21, R19, 0x1, R18, P6 ;  /* 0x0000000113157824 */ /* 0x001fca00030e0612 */
[----:B------:R0:W-:Y:S02]  /*64b40*/  STL.64 [R1+0x410], R20 ;  /* 0x0004101401007387 */ /* 0x0001e40000100a00 */
[----:B0-----:R-:W-:Y:S02]  /*64b50*/  SHF.R.U32.HI R21, RZ, 0x8, R46 ;  /* 0x00000008ff157819 */ /* 0x001fe4000001162e */
[----:B------:R-:W-:Y:S02]  /*64b60*/  SHF.R.U32.HI R20, RZ, 0x8, R45 ;  /* 0x00000008ff147819 */ /* 0x000fe4000001162d */
[----:B------:R-:W-:Y:S02]  /*64b70*/  LOP3.LUT R21, R21, 0xffff, RZ, 0xc0, !PT ;  /* 0x0000ffff15157812 */ /* 0x000fe400078ec0ff */
[----:B------:R-:W-:Y:S02]  /*64b80*/  LOP3.LUT R20, R20, 0xffff, RZ, 0xc0, !PT ;  /* 0x0000ffff14147812 */ /* 0x000fe400078ec0ff */
[----:B------:R-:W-:-:S02]  /*64b90*/  PRMT R21, R21, 0x3340, R0 ;  /* 0x0000334015157816 */ /* 0x000fc40000000000 */
[----:B------:R-:W-:-:S03]  /*64ba0*/  PRMT R20, R20, 0x3340, R0 ;  /* 0x0000334014147816 */ /* 0x000fc60000000000 */
[----:B------:R-:W-:Y:S04]  /*64bb0*/  STL [R1+0xf98], R21 ;  /* 0x000f981501007387 */ /* 0x000fe80000100800 */
[----:B------:R-:W3:Y:S04]  /*64bc0*/  LDL.LU R46, [R1+0x24d4] ;  /* 0x0024d400012e7983 */ /* 0x000ee80000300800 */
[----:B------:R0:W-:Y:S04]  /*64bd0*/  STL [R1+0x24e4], R20 ;  /* 0x0024e41401007387 */ /* 0x0001e80000100800 */
[----:B------:R-:W3:Y:S01]  /*64be0*/  LDL.LU R47, [R1+0x9d4] ;  /* 0x0009d400012f7983 */ /* 0x000ee20000300800 */
[----:B----4-:R-:W-:-:S03]  /*64bf0*/  LOP3.LUT R35, R48, 0xffff, RZ, 0xc0, !PT ;  /* 0x0000ffff30237812 */ /* 0x010fc600078ec0ff */
[----:B------:R-:W4:Y:S01]  /*64c00*/  LDL.LU R48, [R1+0x246c] ;  /* 0x00246c0001307983 */ /* 0x000f220000300800 */
[----:B0-----:R-:W-:Y:S02]  /*64c10*/  LOP3.LUT R20, R22, 0xffff, RZ, 0xc0, !PT ;  /* 0x0000ffff16147812 */ /* 0x001fe400078ec0ff */
[----:B------:R-:W-:-:S03]  /*64c20*/  LOP3.LUT R36, R36, 0xffff, RZ, 0xc0, !PT ;  /* 0x0000ffff24247812 */ /* 0x000fc600078ec0ff */
[----:B------:R0:W-:Y:S01]  /*64c30*/  STL [R1+0x2a34], R20 ;  /* 0x002a341401007387 */ /* 0x0001e20000100800 */
[----:B------:R-:W-:Y:S02]  /*64c40*/  PRMT R21, R35, 0x3340, R36 ;  /* 0x0000334023157816 */ /* 0x000fe40000000024 */
[----:B--2---:R-:W-:Y:S02]  /*64c50*/  LOP3.LUT R26, R49, 0xffff, RZ, 0xc0, !PT ;  /* 0x0000ffff311a7812 */ /* 0x004fe400078ec0ff */
[----:B0-----:R-:W-:Y:S02]  /*64c60*/  PRMT R20, R20, 0x3340, R0 ;  /* 0x0000334014147816 */ /* 0x001fe40000000000 */
[----:B------:R-:W-:Y:S02]  /*64c70*/  LOP3.LUT R44, R60, 0xffff, RZ, 0xc0, !PT ;  /* 0x0000ffff3c2c7812 */ /* 0x000fe400078ec0ff */
[----:B------:R-:W-:Y:S02]  /*64c80*/  PRMT R45, R21, 0x5410, R20 ;  /* 0x00005410152d7816 */ /* 0x000fe40000000014 */
[----:B------:R-:W-:-:S02]  /*64c90*/  LOP3.LUT R22, R56, 0xffff, RZ, 0xc0, !PT ;  /* 0x0000ffff38167812 */ /* 0x000fc400078ec0ff */
[----:B------:R-:W-:Y:S02]  /*64ca0*/  PRMT R20, R44, 0x3340, R0 ;  /* 0x000033402c147816 */ /* 0x000fe40000000000 */
[----:B------:R-:W-:Y:S01]  /*64cb0*/  PRMT R21, R26, 0x3340, R22 ;  /* 0x000033401a157816 */ /* 0x000fe20000000016 */
[----:B------:R0:W-:Y:S03]  /*64cc0*/  STL [R1+0x29ec], R45 ;  /* 0x0029ec2d01007387 */ /* 0x0001e60000100800 */
[----:B0-----:R-:W-:Y:S02]  /*64cd0*/  PRMT R45, R21, 0x5410, R20 ;  /* 0x00005410152d7816 */ /* 0x001fe40000000014 */
[----:B------:R-:W-:-:S03]  /*64ce0*/  IADD3 R20, P6, R57, R4, RZ ;  /* 0x0000000439147210 */ /* 0x000fc60007fde0ff */
[----:B------:R-:W-:Y:S04]  /*64cf0*/  STL [R1+0x29e8], R45 ;  /* 0x0029e82d01007387 */ /* 0x000fe80000100800 */
[----:B------:R-:W2:Y:S04]  /*64d00*/  LDL.LU R50, [R1+0x1c4] ;  /* 0x0001c40001327983 */ /* 0x000ea80000300800 */
[----:B------:R-:W2:Y:S01]  /*64d10*/  LDL.LU R49, [R1+0x68] ;  /* 0x0000680001317983 */ /* 0x000ea20000300800 */
[----:B------:R-:W-:Y:S01]  /*64d20*/  IMAD.X R21, R19, 0x1, R17, P6 ;  /* 0x0000000113157824 */ /* 0x000fe200030e0611 */
[----:B------:R-:W-:-:S02]  /*64d30*/  SHF.R.U32.HI R35, RZ, 0x8, R35 ;  /* 0x00000008ff237819 */ /* 0x000fc40000011623 */
[----:B------:R-:W-:Y:S01]  /*64d40*/  SHF.R.U32.HI R36, RZ, 0x8, R36 ;  /* 0x00000008ff247819 */ /* 0x000fe20000011624 */
[----:B------:R-:W2:Y:S04]  /*64d50*/  LDL.LU R60, [R1+0x24d8] ;  /* 0x0024d800013c7983 */ /* 0x000ea80000300800 */
[----:B------:R0:W-:Y:S04]  /*64d60*/  STL.64 [R1+0x3f0], R20 ;  /* 0x0003f01401007387 */ /* 0x0001e80000100a00 */
[----:B------:R-:W2:Y:S01]  /*64d70*/  LDL.LU R56, [R1+0x2478] ;  /* 0x0024780001387983 */ /* 0x000ea20000300800 */
[----:B0-----:R-:W-:-:S02]  /*64d80*/  SHF.R.U32.HI R21, RZ, 0x8, R26 ;  /* 0x00000008ff157819 */ /* 0x001fc4000001161a */
[----:B------:R-:W-:Y:S02]  /*64d90*/  SHF.R.U32.HI R20, RZ, 0x8, R22 ;  /* 0x00000008ff147819 */ /* 0x000fe40000011616 */
[----:B------:R-:W-:Y:S02]  /*64da0*/  LOP3.LUT R26, R35, 0xffff, RZ, 0xc0, !PT ;  /* 0x0000ffff231a7812 */ /* 0x000fe400078ec0ff */
[----:B------:R-:W-:Y:S02]  /*64db0*/  LOP3.LUT R22, R36, 0xffff, RZ, 0xc0, !PT ;  /* 0x0000ffff24167812 */ /* 0x000fe400078ec0ff */
[----:B------:R-:W-:Y:S02]  /*64dc0*/  LOP3.LUT R21, R21, 0xffff, RZ, 0xc0, !PT ;  /* 0x0000ffff15157812 */ /* 0x000fe400078ec0ff */
[----:B------:R-:W-:Y:S02]  /*64dd0*/  LOP3.LUT R20, R20, 0xffff, RZ, 0xc0, !PT ;  /* 0x0000ffff14147812 */ /* 0x000fe400078ec0ff */
[----:B------:R-:W-:-:S02]  /*64de0*/  PRMT R22, R26, 0x3340, R22 ;  /* 0x000033401a167816 */ /* 0x000fc40000000016 */
[----:B------:R-:W-:-:S03]  /*64df0*/  PRMT R20, R21, 0x3340, R20 ;  /* 0x0000334015147816 */ /* 0x000fc60000000014 */
[----:B------:R-:W-:Y:S04]  /*64e00*/  STL [R1+0x29c0], R22 ;  /* 0x0029c01601007387 */ /* 0x000fe80000100800 */
[----:B------:R0:W-:Y:S01]  /*64e10*/  STL [R1+0x29ac], R20 ;  /* 0x0029ac1401007387 */ /* 0x0001e20000100800 */
[----:B---3--:R-:W-:Y:S02]  /*64e20*/  LOP3.LUT R35, R46, 0xffff, RZ, 0xc0, !PT ;  /* 0x0000ffff2e237812 */ /* 0x008fe400078ec0ff */
[----:B------:R-:W-:-:S04]  /*64e30*/  LOP3.LUT R26, R47, 0xffff, RZ, 0xc0, !PT ;  /* 0x0000ffff2f1a7812 */ /* 0x000fc800078ec0ff */
[----:B0-----:R-:W-:Y:S02]  /*64e40*/  PRMT R20, R26, 0x3340, R0 ;  /* 0x000033401a147816 */ /* 0x001fe40000000000 */
[----:B----4-:R-:W-:-:S04]  /*64e50*/  LOP3.LUT R22, R48, 0xffff, RZ, 0xc0, !PT ;  /* 0x0000ffff30167812 */ /* 0x010fc800078ec0ff */
[----:B------:R-:W-:-:S04]  /*64e60*/  PRMT R21, R35, 0x3340, R22 ;  /* 0x0000334023157816 */ /* 0x000fc80000000016 */
[----:B------:R-:W-:-:S05]  /*64e70*/  PRMT R20, R21, 0x5410, R20 ;  /* 0x0000541015147816 */ /* 0x000fca0000000014 */
[----:B------:R0:W-:Y:S04]  /*64e80*/  STL [R1+0x29e4], R20 ;  /* 0x0029e41401007387 */ /* 0x0001e80000100800 */
[----:B------:R-:W3:Y:S01]  /*64e90*/  LDL.LU R48, [R1+0x124] ;  /* 0x0001240001307983 */ /* 0x000ee20000300800 */
[----:B------:R-:W-:Y:S02]  /*64ea0*/  SHF.R.U32.HI R35, RZ, 0x8, R35 ;  /* 0x00000008ff237819 */ /* 0x000fe40000011623 */
[----:B------:R-:W-:Y:S02]  /*64eb0*/  SHF.R.U32.HI R21, RZ, 0x8, R22 ;  /* 0x00000008ff157819 */ /* 0x000fe40000011616 */
[----:B------:R-:W-:Y:S02]  /*64ec0*/  IADD3 R46, P6, R57, R6, RZ ;  /* 0x00000006392e7210 */ /* 0x000fe40007fde0ff */
[----:B0-----:R-:W-:-:S02]  /*64ed0*/  SHF.R.U32.HI R20, RZ, 0x8, R26 ;  /* 0x00000008ff147819 */ /* 0x001fc4000001161a */
[----:B------:R-:W-:Y:S02]  /*64ee0*/  LOP3.LUT R22, R35, 0xffff, RZ, 0xc0, !PT ;  /* 0x0000ffff23167812 */ /* 0x000fe400078ec0ff */
[----:B------:R-:W-:Y:S02]  /*64ef0*/  LOP3.LUT R21, R21, 0xffff, RZ, 0xc0, !PT ;  /* 0x0000ffff15157812 */ /* 0x000fe400078ec0ff */
[----:B------:R-:W-:Y:S01]  /*64f00*/  LOP3.LUT R20, R20, 0xffff, RZ, 0xc0, !PT ;  /* 0x0000ffff14147812 */ /* 0x000fe200078ec0ff */
[----:B------:R-:W-:Y:S01]  /*64f10*/  IMAD.X R47, R19, 0x1, R5, P6 ;  /* 0x00000001132f7824 */ /* 0x000fe200030e0605 */
[----:B------:R-:W-:Y:S02]  /*64f20*/  PRMT R21, R22, 0x3340, R21 ;  /* 0x0000334016157816 */ /* 0x000fe40000000015 */
[----:B------:R-:W-:Y:S02]  /*64f30*/  PRMT R20, R20, 0x3340, R0 ;  /* 0x0000334014147816 */ /* 0x000fe40000000000 */
[----:B------:R0:W-:Y:S04]  /*64f40*/  STL.64 [R1+0x3e0], R46 ;  /* 0x0003e02e01007387 */ /* 0x0001e80000100a00 */
[----:B------:R-:W-:Y:S04]  /*64f50*/  STL [R1+0x29a8], R21 ;  /* 0x0029a81501007387 */ /* 0x000fe80000100800 */
[----:B------:R1:W-:Y:S01]  /*64f60*/  STL [R1+0x2498], R20 ;  /* 0x0024981401007387 */ /* 0x0003e20000100800 */
[----:B0-----:R-:W-:-:S02]  /*64f70*/  IADD3 R46, P6, R57, R8, RZ ;  /* 0x00000008392e7210 */ /* 0x001fc40007fde0ff */
[----:B-1----:R-:W-:-:S03]  /*64f80*/  SHF.R.U32.HI R20, RZ, 0x8, R44 ;  /* 0x00000008ff147819 */ /* 0x002fc6000001162c */
[----:B------:R-:W-:Y:S01]  /*64f90*/  IMAD.X R47, R19, 0x1, R7, P6 ;  /* 0x00000001132f7824 */ /* 0x000fe200030e0607 */
[----:B------:R-:W-:Y:S02]  /*64fa0*/  LOP3.LUT R20, R20, 0xffff, RZ, 0xc0, !PT ;  /* 0x0000ffff14147812 */ /* 0x000fe400078ec0ff */
[----:B------:R-:W-:Y:S02]  /*64fb0*/  LOP3.LUT R36, R27, 0xffff, RZ, 0xc0, !PT ;  /* 0x0000ffff1b247812 */ /* 0x000fe400078ec0ff */
[----:B------:R-:W-:Y:S02]  /*64fc0*/  PRMT R20, R20, 0x3340, R0 ;  /* 0x0000334014147816 */ /* 0x000fe40000000000 */
[----:B--2---:R-:W-:Y:S02]  /*64fd0*/  LOP3.LUT R35, R50, 0xffff, RZ, 0xc0, !PT ;  /* 0x0000ffff32237812 */ /* 0x004fe400078ec0ff */
[----:B------:R-:W-:Y:S01]  /*64fe0*/  LOP3.LUT R27, R49, 0xffff, RZ, 0xc0, !PT ;  /* 0x0000ffff311b7812 */ /* 0x000fe200078ec0ff */
[----:B------:R-:W-:Y:S03]  /*64ff0*/  STL.64 [R1+0x708], R46 ;  /* 0x0007082e01007387 */ /* 0x000fe60000100a00 */
[----:B------:R-:W-:Y:S01]  /*65000*/  PRMT R21, R35, 0x3340, R27 ;  /* 0x0000334023157816 */ /* 0x000fe2000000001b */
[----:B------:R0:W-:Y:S01]  /*65010*/  STL [R1+0x2490], R20 ;  /* 0x0024901401007387 */ /* 0x0001e20000100800 */
[----:B------:R-:W-:-:S02]  /*65020*/  LOP3.LUT R26, R60, 0xffff, RZ, 0xc0, !PT ;  /* 0x0000ffff3c1a7812 */ /* 0x000fc400078ec0ff */
[----:B------:R-:W-:Y:S01]  /*65030*/  LOP3.LUT R22, R56, 0xffff, RZ, 0xc0, !PT ;  /* 0x0000ffff38167812 */ /* 0x000fe200078ec0ff */
[----:B------:R-:W2:Y:S01]  /*65040*/  LDL.LU R60, [R1+0x1cc] ;  /* 0x0001cc00013c7983 */ /* 0x000ea20000300800 */
[----:B0-----:R-:W-:-:S04]  /*65050*/  PRMT R20, R36, 0x3340, R0 ;  /* 0x0000334024147816 */ /* 0x001fc80000000000 */
[----:B------:R-:W-:-:S05]  /*65060*/  PRMT R20, R21, 0x5410, R20 ;  /* 0x0000541015147816 */ /* 0x000fca0000000014 */
[----:B------:R0:W-:Y:S04]  /*65070*/  STL [R1+0x29e0], R20 ;  /* 0x0029e01401007387 */ /* 0x0001e80000100800 */
[----:B------:R-:W4:Y:S01]  /*65080*/  LDL.LU R56, [R1+0x80] ;  /* 0x0000800001387983 */ /* 0x000f220000300800 */
[----:B------:R-:W-:Y:S02]  /*65090*/  SHF.R.U32.HI R44, RZ, 0x8, R26 ;  /* 0x00000008ff2c7819 */ /* 0x000fe4000001161a */
[--C-:B0-----:R-:W-:Y:S02]  /*650a0*/  PRMT R20, R26, 0x3340, R22.reuse ;  /* 0x000033401a147816 */ /* 0x101fe40000000016 */
[----:B------:R-:W-:Y:S02]  /*650b0*/  SHF.R.U32.HI R22, RZ, 0x8, R22 ;  /* 0x00000008ff167819 */ /* 0x000fe40000011616 */
[----:B------:R-:W-:Y:S01]  /*650c0*/  SHF.R.U32.HI R21, RZ, 0x8, R35 ;  /* 0x00000008ff157819 */ /* 0x000fe20000011623 */
[----:B------:R0:W-:Y:S01]  /*650d0*/  STL [R1+0xf9c], R20 ;  /* 0x000f9c1401007387 */ /* 0x0001e20000100800 */
[----:B------:R-:W-:-:S02]  /*650e0*/  LOP3.LUT R26, R44, 0xffff, RZ, 0xc0, !PT ;  /* 0x0000ffff2c1a7812 */ /* 0x000fc400078ec0ff */
[----:B------:R-:W-:Y:S02]  /*650f0*/  LOP3.LUT R22, R22, 0xffff, RZ, 0xc0, !PT ;  /* 0x0000ffff16167812 */ /* 0x000fe400078ec0ff */
[----:B------:R-:W-:Y:S02]  /*65100*/  LOP3.LUT R21, R21, 0xffff, RZ, 0xc0, !PT ;  /* 0x0000ffff15157812 */ /* 0x000fe400078ec0ff */
[----:B0-----:R-:W-:Y:S02]  /*65110*/  SHF.R.U32.HI R20, RZ, 0x8, R27 ;  /* 0x00000008ff147819 */ /* 0x001fe4000001161b */
[----:B------:R-:W-:Y:S02]  /*65120*/  PRMT R26, R26, 0x3340, R22 ;  /* 0x000033401a1a7816 */ /* 0x000fe40000000016 */
[----:B------:R-:W-:Y:S02]  /*65130*/  LOP3.LUT R20, R20, 0xffff, RZ, 0xc0, !PT ;  /* 0x0000ffff14147812 */ /* 0x000fe400078ec0ff */
[----:B------:R-:W-:Y:S01]  /*65140*/  LOP3.LUT R39, R39, 0xffff, RZ, 0xc0, !PT ;  /* 0x0000ffff27277812 */ /* 0x000fe200078ec0ff */
[----:B------:R0:W-:Y:S01]  /*65150*/  STL [R1+0x29b0], R26 ;  /* 0x0029b01a01007387 */ /* 0x0001e20000100800 */
[----:B------:R-:W-:-:S05]  /*65160*/  PRMT R20, R21, 0x3340, R20 ;  /* 0x0000334015147816 */ /* 0x000fca0000000014 */
[----:B------:R1:W-:Y:S01]  /*65170*/  STL [R1+0x29a4], R20 ;  /* 0x0029a41401007387 */ /* 0x0003e20000100800 */
[----:B0-----:R-:W-:-:S04]  /*65180*/  LOP3.LUT R26, R23, 0xffff, RZ, 0xc0, !PT ;  /* 0x0000ffff171a7812 */ /* 0x001fc800078ec0ff */
[----:B-1----:R-:W-:Y:S02]  /*65190*/  PRMT R20, R26, 0x3340, R0 ;  /* 0x000033401a147816 */ /* 0x002fe40000000000 */
[----:B------:R-:W-:Y:S02]  /*651a0*/  SHF.R.U32.HI R36, RZ, 0x8, R36 ;  /* 0x00000008ff247819 */ /* 0x000fe40000011624 */
[----:B------:R-:W-:-:S05]  /*651b0*/  IADD3 R44, P6, R57, R10, RZ ;  /* 0x0000000a392c7210 */ /* 0x000fca0007fde0ff */
[----:B------:R-:W-:Y:S01]  /*651c0*/  IMAD.X R45, R19, 0x1, R9, P6 ;  /* 0x00000001132d7824 */ /* 0x000fe200030e0609 */
[----:B---3--:R-:W-:-:S04]  /*651d0*/  LOP3.LUT R22, R48, 0xffff, RZ, 0xc0, !PT ;  /* 0x0000ffff30167812 */ /* 0x008fc800078ec0ff */
[----:B------:R-:W-:-:S04]  /*651e0*/  PRMT R21, R22, 0x3340, R39 ;  /* 0x0000334016157816 */ /* 0x000fc80000000027 */
[----:B------:R-:W-:Y:S02]  /*651f0*/  PRMT R20, R21, 0x5410, R20 ;  /* 0x0000541015147816 */ /* 0x000fe40000000014 */
[----:B------:R-:W-:-:S03]  /*65200*/  SHF.R.U32.HI R21, RZ, 0x8, R22 ;  /* 0x00000008ff157819 */ /* 0x000fc60000011616 */
[----:B------:R0:W-:Y:S01]  /*65210*/  STL [R1+0x29dc], R20 ;  /* 0x0029dc1401007387 */ /* 0x0001e20000100800 */
[----:B------:R-:W-:Y:S02]  /*65220*/  LOP3.LUT R22, R36, 0xffff, RZ, 0xc0, !PT ;  /* 0x0000ffff24167812 */ /* 0x000fe400078ec0ff */
[----:B------:R-:W-:Y:S02]  /*65230*/  LOP3.LUT R21, R21, 0xffff, RZ, 0xc0, !PT ;  /* 0x0000ffff15157812 */ /* 0x000fe400078ec0ff */
[----:B0-----:R-:W-:Y:S02]  /*65240*/  SHF.R.U32.HI R20, RZ, 0x8, R39 ;  /* 0x00000008ff147819 */ /* 0x001fe40000011627 */
[----:B------:R-:W-:Y:S02]  /*65250*/  PRMT R22, R22, 0x3340, R0 ;  /* 0x0000334016167816 */ /* 0x000fe40000000000 */
[----:B------:R-:W-:Y:S01]  /*65260*/  LOP3.LUT R20, R20, 0xffff, RZ, 0xc0, !PT ;  /* 0x0000ffff14147812 */ /* 0x000fe200078ec0ff */
[----:B------:R-:W-:Y:S03]  /*65270*/  STL.64 [R1+0x888], R44 ;  /* 0x0008882c01007387 */ /* 0x000fe60000100a00 */
[----:B------:R-:W-:Y:S01]  /*65280*/  PRMT R20, R21, 0x3340, R20 ;  /* 0x0000334015147816 */ /* 0x000fe20000000014 */
[----:B------:R-:W-:Y:S04]  /*65290*/  STL [R1+0x2478], R22 ;  /* 0x0024781601007387 */ /* 0x000fe80000100800 */
[----:B------:R-:W3:Y:S04]  /*652a0*/  LDL.LU R46, [R1+0x24f0] ;  /* 0x0024f000012e7983 */ /* 0x000ee80000300800 */
[----:B------:R0:W-:Y:S04]  /*652b0*/  STL [R1+0x29a0], R20 ;  /* 0x0029a01401007387 */ /* 0x0001e80000100800 */
[----:B------:R-:W3:Y:S04]  /*652c0*/  LDL.LU R50, [R1+0x245c] ;  /* 0x00245c0001327983 */ /* 0x000ee80000300800 */
[----:B------:R-:W3:Y:S01]  /*652d0*/  LDL.LU R49, [R1+0x24a8] ;  /* 0x0024a80001317983 */ /* 0x000ee20000300800 */
[----:B------:R-:W-:-:S04]  /*652e0*/  LOP3.LUT R29, R29, 0xffff, RZ, 0xc0, !PT ;  /* 0x0000ffff1d1d7812 */ /* 0x000fc800078ec0ff */
[----:B0-----:R-:W-:Y:S02]  /*652f0*/  PRMT R20, R29, 0x3340, R0 ;  /* 0x000033401d147816 */ /* 0x001fe40000000000 */
[----:B--2---:R-:W-:Y:S02]  /*65300*/  LOP3.LUT R23, R60, 0xffff, RZ, 0xc0, !PT ;  /* 0x0000ffff3c177812 */ /* 0x004fe400078ec0ff */
[----:B------:R-:W-:Y:S02]  /*65310*/  IADD3 R44, P6, R57, R12, RZ ;  /* 0x0000000c392c7210 */ /* 0x000fe40007fde0ff */
[----:B----4-:R-:W-:-:S04]  /*65320*/  LOP3.LUT R22, R56, 0xffff, RZ, 0xc0, !PT ;  /* 0x0000ffff38167812 */ /* 0x010fc800078ec0ff */
[----:B------:R-:W-:-:S04]  /*65330*/  PRMT R21, R23, 0x3340, R22 ;  /* 0x0000334017157816 */ /* 0x000fc80000000016 */
[----:B------:R-:W-:Y:S02]  /*65340*/  PRMT R20, R21, 0x5410, R20 ;  /* 0x0000541015147816 */ /* 0x000fe40000000014 */
[----:B------:R-:W-:Y:S02]  /*65350*/  SHF.R.U32.HI R23, RZ, 0x8, R23 ;  /* 0x00000008ff177819 */ /* 0x000fe40000011617 */
[----:B------:R-:W-:Y:S01]  /*65360*/  SHF.R.U32.HI R21, RZ, 0x8, R22 ;  /* 0x00000008ff157819 */ /* 0x000fe20000011616 */
[----:B------:R0:W-:Y:S01]  /*65370*/  STL [R1+0x29d8], R20 ;  /* 0x0029d81401007387 */ /* 0x0001e20000100800 */
[----:B------:R-:W-:Y:S02]  /*65380*/  LOP3.LUT R22, R23, 0xffff, RZ, 0xc0, !PT ;  /* 0x0000ffff17167812 */ /* 0x000fe400078ec0ff */
[----:B------:R-:W-:Y:S01]  /*65390*/  LOP3.LUT R21, R21, 0xffff, RZ, 0xc0, !PT ;  /* 0x0000ffff15157812 */ /* 0x000fe200078ec0ff */
[----:B------:R-:W-:Y:S01]  /*653a0*/  IMAD.X R45, R19, 0x1, R11, P6 ;  /* 0x00000001132d7824 */ /* 0x000fe200030e060b */
[----:B------:R-:W2:Y:S01]  /*653b0*/  LDL.LU R48, [R1+0x140] ;  /* 0x0001400001307983 */ /* 0x000ea20000300800 */
[----:B0-----:R-:W-:-:S02]  /*653c0*/  SHF.R.U32.HI R20, RZ, 0x8, R29 ;  /* 0x00000008ff147819 */ /* 0x001fc4000001161d */
[----:B------:R-:W-:Y:S02]  /*653d0*/  PRMT R21, R22, 0x3340, R21 ;  /* 0x0000334016157816 */ /* 0x000fe40000000015 */
[----:B------:R-:W-:Y:S01]  /*653e0*/  LOP3.LUT R20, R20, 0xffff, RZ, 0xc0, !PT ;  /* 0x0000ffff14147812 */ /* 0x000fe200078ec0ff */
[----:B------:R-:W-:Y:S01]  /*653f0*/  STL.64 [R1+0x880], R44 ;  /* 0x0008802c01007387 */ /* 0x000fe20000100a00 */
[----:B------:R-:W-:Y:S02]  /*65400*/  IADD3 R22, P6, R57, R14, RZ ;  /* 0x0000000e39167210 */ /* 0x000fe40007fde0ff */
[----:B------:R-:W-:Y:S01]  /*65410*/  PRMT R20, R20, 0x3340, R0 ;  /* 0x0000334014147816 */ /* 0x000fe20000000000 */
[----:B------:R-:W4:Y:S02]  /*65420*/  LDL.LU R60, [R1+0x24ec] ;  /* 0x0024ec00013c7983 */ /* 0x000f240000300800 */
[----:B------:R-:W-:Y:S02]  /*65430*/  IMAD.X R23, R19, 0x1, R13, P6 ;  /* 0x0000000113177824 */ /* 0x000fe400030e060d */
[----:B------:R-:W-:Y:S04]  /*65440*/  STL [R1+0x24e8], R21 ;  /* 0x0024e81501007387 */ /* 0x000fe80000100800 */
[----:B------:R-:W4:Y:S04]  /*65450*/  LDL.LU R56, [R1+0x2458] ;  /* 0x0024580001387983 */ /* 0x000f280000300800 */
[----:B------:R0:W-:Y:S02]  /*65460*/  STL [R1+0x246c], R20 ;  /* 0x00246c1401007387 */ /* 0x0001e40000100800 */
[----:B0-----:R-:W-:-:S02]  /*65470*/  IADD3 R20, P6, R57, R16, RZ ;  /* 0x0000001039147210 */ /* 0x001fc40007fde0ff */
[----:B------:R-:W4:Y:S04]  /*65480*/  LDL.LU R57, [R1+0x24a4] ;  /* 0x0024a40001397983 */ /* 0x000f280000300800 */
[----:B------:R-:W4:Y:S01]  /*65490*/  LDL.LU R47, [R1+0xc] ;  /* 0x00000c00012f7983 */ /* 0x000f220000300800 */
[----:B------:R-:W-:Y:S01]  /*654a0*/  IMAD.X R21, R19, 0x1, R15, P6 ;  /* 0x0000000113157824 */ /* 0x000fe200030e060f */
[----:B------:R-:W-:-:S04]  /*654b0*/  SHF.R.U32.HI R19, RZ, 0x8, R26 ;  /* 0x00000008ff137819 */ /* 0x000fc8000001161a */
[----:B------:R-:W-:Y:S01]  /*654c0*/  LOP3.LUT R19, R19, 0xffff, RZ, 0xc0, !PT ;  /* 0x0000ffff13137812 */ /* 0x000fe200078ec0ff */
[----:B------:R3:W-:Y:S03]  /*654d0*/  STL.64 [R1+0x878], R22 ;  /* 0x0008781601007387 */ /* 0x0007e60000100a00 */
[----:B------:R-:W-:Y:S01]  /*654e0*/  PRMT R19, R19, 0x3340, R0 ;  /* 0x0000334013137816 */ /* 0x000fe20000000000 */
[----:B------:R0:W-:Y:S04]  /*654f0*/  STL.64 [R1+0x870], R20 ;  /* 0x0008701401007387 */ /* 0x0001e80000100a00 */
[----:B------:R1:W-:Y:S01]  /*65500*/  STL [R1+0x2454], R19 ;  /* 0x0024541301007387 */ /* 0x0003e20000100800 */
[----:B---3--:R-:W-:-:S02]  /*65510*/  LOP3.LUT R23, R46, 0xffff, RZ, 0xc0, !PT ;  /* 0x0000ffff2e177812 */ /* 0x008fc400078ec0ff */
[----:B------:R-:W-:Y:S02]  /*65520*/  LOP3.LUT R22, R50, 0xffff, RZ, 0xc0, !PT ;  /* 0x0000ffff32167812 */ /* 0x000fe400078ec0ff */
[----:B0-----:R-:W-:Y:S02]  /*65530*/  LOP3.LUT R21, R49, 0xffff, RZ, 0xc0, !PT ;  /* 0x0000ffff31157812 */ /* 0x001fe400078ec0ff */
[----:B-1----:R-:W-:Y:S02]  /*65540*/  PRMT R19, R22, 0x3340, R0 ;  /* 0x0000334016137816 */ /* 0x002fe40000000000 */
[----:B------:R-:W-:-:S04]  /*65550*/  PRMT R20, R23, 0x3340, R21 ;  /* 0x0000334017147816 */ /* 0x000fc80000000015 */
[----:B------:R-:W-:Y:S02]  /*65560*/  PRMT R19, R20, 0x5410, R19 ;  /* 0x0000541014137816 */ /* 0x000fe40000000013 */
[----:B------:R-:W-:Y:S02]  /*65570*/  SHF.R.U32.HI R23, RZ, 0x8, R23 ;  /* 0x00000008ff177819 */ /* 0x000fe40000011617 */
[----:B------:R-:W-:Y:S01]  /*65580*/  SHF.R.U32.HI R20, RZ, 0x8, R21 ;  /* 0x00000008ff147819 */ /* 0x000fe20000011615 */
[----:B------:R0:W-:Y:S01]  /*65590*/  STL [R1+0x29d4], R19 ;  /* 0x0029d41301007387 */ /* 0x0001e20000100800 */
[----:B------:R-:W-:Y:S02]  /*655a0*/  LOP3.LUT R21, R23, 0xffff, RZ, 0xc0, !PT ;  /* 0x0000ffff17157812 */ /* 0x000fe400078ec0ff */
[----:B------:R-:W-:Y:S02]  /*655b0*/  LOP3.LUT R20, R20, 0xffff, RZ, 0xc0, !PT ;  /* 0x0000ffff14147812 */ /* 0x000fe400078ec0ff */
[----:B0-----:R-:W-:-:S02]  /*655c0*/  SHF.R.U32.HI R19, RZ, 0x8, R22 ;  /* 0x00000008ff137819 */ /* 0x001fc40000011616 */
[----:B------:R-:W-:Y:S02]  /*655d0*/  PRMT R20, R21, 0x3340, R20 ;  /* 0x0000334015147816 */ /* 0x000fe40000000014 */
[----:B------:R-:W-:-:S04]  /*655e0*/  LOP3.LUT R19, R19, 0xffff, RZ, 0xc0, !PT ;  /* 0x0000ffff13137812 */ /* 0x000fc800078ec0ff */
[----:B------:R-:W-:Y:S01]  /*655f0*/  PRMT R19, R19, 0x3340, R0 ;  /* 0x0000334013137816 */ /* 0x000fe20000000000 */
[----:B------:R-:W-:Y:S04]  /*65600*/  STL [R1+0x24d8], R20 ;  /* 0x0024d81401007387 */ /* 0x000fe80000100800 */
[----:B------:R-:W3:Y:S04]  /*65610*/  LDL.LU R35, [R1+0x24dc] ;  /* 0x0024dc0001237983 */ /* 0x000ee80000300800 */
[----:B------:R0:W-:Y:S04]  /*65620*/  STL [R1+0x2450], R19 ;  /* 0x0024501301007387 */ /* 0x0001e80000100800 */
[----:B------:R-:W3:Y:S04]  /*65630*/  LDL.LU R45, [R1+0x11b0] ;  /* 0x0011b000012d7983 */ /* 0x000ee80000300800 */
[----:B------:R-:W3:Y:S01]  /*65640*/  LDL.LU R49, [R1+0x2480] ;  /* 0x0024800001317983 */ /* 0x000ee20000300800 */
[----:B0-----:R-:W-:-:S02]  /*65650*/  LOP3.LUT R19, R24, 0xffff, RZ, 0xc0, !PT ;  /* 0x0000ffff18137812 */ /* 0x001fc400078ec0ff */
[----:B--2---:R-:W-:Y:S02]  /*65660*/  LOP3.LUT R23, R48, 0xffff, RZ, 0xc0, !PT ;  /* 0x0000ffff30177812 */ /* 0x004fe400078ec0ff */
[----:B------:R-:W-:Y:S01]  /*65670*/  LOP3.LUT R41, R41, 0xffff, RZ, 0xc0, !PT ;  /* 0x0000ffff29297812 */ /* 0x000fe200078ec0ff */
[----:B------:R0:W-:Y:S03]  /*65680*/  STL [R1+0x2a30], R19 ;  /* 0x002a301301007387 */ /* 0x0001e60000100800 */
[----:B------:R-:W-:Y:S02]  /*65690*/  PRMT R20, R23, 0x3340, R41 ;  /* 0x0000334017147816 */ /* 0x000fe40000000029 */
[----:B----4-:R-:W-:Y:S02]  /*656a0*/  LOP3.LUT R22, R60, 0xffff, RZ, 0xc0, !PT ;  /* 0x0000ffff3c167812 */ /* 0x010fe400078ec0ff */
[----:B0-----:R-:W-:-:S02]  /*656b0*/  PRMT R19, R19, 0x3340, R0 ;  /* 0x0000334013137816 */ /* 0x001fc40000000000 */
[----:B------:R-:W-:Y:S02]  /*656c0*/  LOP3.LUT R26, R56, 0xffff, RZ, 0xc0, !PT ;  /* 0x0000ffff381a7812 */ /* 0x000fe400078ec0ff */
[----:B------:R-:W-:Y:S02]  /*656d0*/  PRMT R24, R20, 0x5410, R19 ;  /* 0x0000541014187816 */ /* 0x000fe40000000013 */
[----:B------:R-:W-:Y:S02]  /*656e0*/  PRMT R19, R26, 0x3340, R0 ;  /* 0x000033401a137816 */ /* 0x000fe40000000000 */
[----:B------:R-:W-:-:S04]  /*656f0*/  LOP3.LUT R21, R57, 0xffff, RZ, 0xc0, !PT ;  /* 0x0000ffff39157812 */ /* 0x000fc800078ec0ff */
[----:B------:R-:W-:Y:S02]  /*65700*/  PRMT R20, R22, 0x3340, R21 ;  /* 0x0000334016147816 */ /* 0x000fe40000000015 */
[----:B------:R-:W-:Y:S02]  /*65710*/  IADD3 R56, P6, R47, R0, RZ ;  /* 0x000000002f387210 */ /* 0x000fe40007fde0ff */
[----:B------:R-:W-:Y:S02]  /*65720*/  PRMT R20, R20, 0x5410, R19 ;  /* 0x0000541014147816 */ /* 0x000fe40000000013 */
[----:B------:R-:W-:Y:S01]  /*65730*/  SHF.R.S32.HI R19, RZ, 0x1f, R47 ;  /* 0x0000001fff137819 */ /* 0x000fe2000001142f */
[----:B------:R-:W-:Y:S04]  /*65740*/  STL [R1+0x29d0], R24 ;  /* 0x0029d01801007387 */ /* 0x000fe80000100800 */
[----:B------:R-:W-:Y:S01]  /*65750*/  IMAD.X R57, R19, 0x1, R18, P6 ;  /* 0x0000000113397824 */ /* 0x000fe200030e0612 */
[----:B------:R-:W-:Y:S04]  /*65760*/  STL [R1+0x29cc], R20 ;  /* 0x0029cc1401007387 */ /* 0x000fe80000100800 */
[----:B------:R0:W-:Y:S04]  /*65770*/  STL.64 [R1+0x850], R56 ;  /* 0x0008503801007387 */ /* 0x0001e80000100a00 */
[----:B0-----:R-:W2:Y:S04]  /*65780*/  LDL.LU.64 R56, [R1+0x2db8] ;  /* 0x002db80001387983 */ /* 0x001ea80000300a00 */
[----:B------:R-:W4:Y:S04]  /*65790*/  LDL.LU R46, [R1+0x200] ;  /* 0x00020000012e7983 */ /* 0x000f280000300800 */
[----:B------:R-:W2:Y:S01]  /*657a0*/  LDL.LU R50, [R1+0x88] ;  /* 0x0000880001327983 */ /* 0x000ea20000300800 */
[----:B------:R-:W-:-:S03]  /*657b0*/  SHF.R.U32.HI R23, RZ, 0x8, R23 ;  /* 0x00000008ff177819 */ /* 0x000fc60000011617 */
[----:B------:R-:W2:Y:S01]  /*657c0*/  LDL.LU R48, [R1+0x24e0] ;  /* 0x0024e00001307983 */ /* 0x000ea20000300800 */
[----:B------:R-:W-:-:S03]  /*657d0*/  SHF.R.U32.HI R41, RZ, 0x8, R41 ;  /* 0x00000008ff297819 */ /* 0x000fc60000011629 */
[----:B------:R-:W2:Y:S01]  /*657e0*/  LDL.LU R60, [R1+0x2488] ;  /* 0x00248800013c7983 */ /* 0x000ea20000300800 */
[----:B------:R-:W-:Y:S02]  /*657f0*/  SHF.R.U32.HI R24, RZ, 0x8, R22 ;  /* 0x00000008ff187819 */ /* 0x000fe40000011616 */
[----:B------:R-:W-:Y:S02]  /*65800*/  SHF.R.U32.HI R20, RZ, 0x8, R21 ;  /* 0x00000008ff147819 */ /* 0x000fe40000011615 */
[----:B------:R-:W-:Y:S02]  /*65810*/  LOP3.LUT R23, R23, 0xffff, RZ, 0xc0, !PT ;  /* 0x0000ffff17177812 */ /* 0x000fe400078ec0ff */
[----:B------:R-:W-:Y:S02]  /*65820*/  LOP3.LUT R22, R41, 0xffff, RZ, 0xc0, !PT ;  /* 0x0000ffff29167812 */ /* 0x000fe400078ec0ff */
[----:B------:R-:W-:Y:S02]  /*65830*/  LOP3.LUT R21, R24, 0xffff, RZ, 0xc0, !PT ;  /* 0x0000ffff18157812 */ /* 0x000fe400078ec0ff */
[----:B------:R-:W-:-:S02]  /*65840*/  LOP3.LUT R20, R20, 0xffff, RZ, 0xc0, !PT ;  /* 0x0000ffff14147812 */ /* 0x000fc400078ec0ff */
[----:B------:R-:W-:Y:S02]  /*65850*/  PRMT R22, R23, 0x3340, R22 ;  /* 0x0000334017167816 */ /* 0x000fe40000000016 */
[----:B------:R-:W-:-:S03]  /*65860*/  PRMT R20, R21, 0x3340, R20 ;  /* 0x0000334015147816 */ /* 0x000fc60000000014 */
[----:B------:R0:W-:Y:S04]  /*65870*/  STL [R1+0x24ec], R22 ;  /* 0x0024ec1601007387 */ /* 0x0001e80000100800 */
[----:B------:R1:W-:Y:S01]  /*65880*/  STL [R1+0x24a8], R20 ;  /* 0x0024a81401007387 */ /* 0x0003e20000100800 */
[----:B---3--:R-:W-:Y:S02]  /*65890*/  LOP3.LUT R24, R35, 0xffff, RZ, 0xc0, !PT ;  /* 0x0000ffff23187812 */ /* 0x008fe400078ec0ff */
[----:B------:R-:W-:Y:S02]  /*658a0*/  LOP3.LUT R23, R45, 0xffff, RZ, 0xc0, !PT ;  /* 0x0000ffff2d177812 */ /* 0x000fe400078ec0ff */
[----:B0-----:R-:W-:Y:S02]  /*658b0*/  LOP3.LUT R22, R49, 0xffff, RZ, 0xc0, !PT ;  /* 0x0000ffff31167812 */ /* 0x001fe400078ec0ff */
[----:B-1----:R-:W-:-:S02]  /*658c0*/  PRMT R20, R23, 0x3340, R0 ;  /* 0x0000334017147816 */ /* 0x002fc40000000000 */
        /* <DEDUP_REMOVED lines=14> */
[----:B------:R-:W-:Y:S04]  /*659b0*/  STL.64 [R1+0x860], R44 ;  /* 0x0008602c01007387 */ /* 0x000fe80000100a00 */
[----:B------:R-:W-:Y:S01]  /*659c0*/  STL [R1+0x24a4], R21 ;  /* 0x0024a41501007387 */ /* 0x000fe20000100800 */
[----:B------:R-:W-:-:S03]  /*659d0*/  IADD3 R22, P6, R47, R6, RZ ;  /* 0x000000062f167210 */ /* 0x000fc60007fde0ff */
[----:B------:R0:W-:Y:S02]  /*659e0*/  STL [R1+0x1038], R20 ;  /* 0x0010381401007387 */ /* 0x0001e40000100800 */
[----:B------:R-:W-:Y:S01]  /*659f0*/  IMAD.X R23, R19, 0x1, R5, P6 ;  /* 0x0000000113177824 */ /* 0x000fe200030e0605 */
[----:B0-----:R-:W-:-:S04]  /*65a00*/  SHF.R.U32.HI R20, RZ, 0x8, R26 ;  /* 0x00000008ff147819 */ /* 0x001fc8000001161a */
[----:B------:R-:W-:Y:S02]  /*65a10*/  LOP3.LUT R20, R20, 0xffff, RZ, 0xc0, !PT ;  /* 0x0000ffff14147812 */ /* 0x000fe400078ec0ff */
[----:B------:R-:W-:Y:S02]  /*65a20*/  LOP3.LUT R31, R31, 0xffff, RZ, 0xc0, !PT ;  /* 0x0000ffff1f1f7812 */ /* 0x000fe400078ec0ff */
[----:B------:R-:W-:Y:S01]  /*65a30*/  PRMT R20, R20, 0x3340, R0 ;  /* 0x0000334014147816 */ /* 0x000fe20000000000 */
[----:B------:R-:W-:Y:S04]  /*65a40*/  STL.64 [R1+0x868], R22 ;  /* 0x0008681601007387 */ /* 0x000fe80000100a00 */
[----:B------:R0:W-:Y:S01]  /*65a50*/  STL [R1+0x1034], R20 ;  /* 0x0010341401007387 */ /* 0x0001e20000100800 */
[----:B----4-:R-:W-:-:S02]  /*65a60*/  LOP3.LUT R26, R46, 0xffff, RZ, 0xc0, !PT ;  /* 0x0000ffff2e1a7812 */ /* 0x010fc400078ec0ff */
[----:B--2---:R-:W-:Y:S02]  /*65a70*/  LOP3.LUT R24, R50, 0xffff, RZ, 0xc0, !PT ;  /* 0x0000ffff32187812 */ /* 0x004fe400078ec0ff */
[----:B0-----:R-:W-:Y:S02]  /*65a80*/  PRMT R20, R31, 0x3340, R0 ;  /* 0x000033401f147816 */ /* 0x001fe40000000000 */
[----:B------:R-:W-:-:S04]  /*65a90*/  PRMT R21, R26, 0x3340, R24 ;  /* 0x000033401a157816 */ /* 0x000fc80000000018 */
[----:B------:R-:W-:Y:S02]  /*65aa0*/  PRMT R21, R21, 0x5410, R20 ;  /* 0x0000541015157816 */ /* 0x000fe40000000014 */
[----:B------:R-:W-:Y:S02]  /*65ab0*/  LOP3.LUT R23, R48, 0xffff, RZ, 0xc0, !PT ;  /* 0x0000ffff30177812 */ /* 0x000fe400078ec0ff */
[----:B------:R-:W-:Y:S01]  /*65ac0*/  LOP3.LUT R22, R60, 0xffff, RZ, 0xc0, !PT ;  /* 0x0000ffff3c167812 */ /* 0x000fe200078ec0ff */
[----:B------:R0:W-:Y:S04]  /*65ad0*/  STL [R1+0x24f0], R21 ;  /* 0x0024f01501007387 */ /* 0x0001e80000100800 */
[----:B------:R-:W2:Y:S04]  /*65ae0*/  LDL.LU R48, [R1+0x208] ;  /* 0x0002080001307983 */ /* 0x000ea80000300800 */
[----:B------:R-:W4:Y:S01]  /*65af0*/  LDL.LU R60, [R1+0xac] ;  /* 0x0000ac00013c7983 */ /* 0x000f220000300800 */
[----:B------:R-:W-:-:S02]  /*65b00*/  PRMT R20, R23, 0x3340, R22 ;  /* 0x0000334017147816 */ /* 0x000fc40000000016 */
[----:B------:R-:W-:Y:S02]  /*65b10*/  SHF.R.U32.HI R27, RZ, 0x8, R23 ;  /* 0x00000008ff1b7819 */ /* 0x000fe40000011617 */
[----:B------:R-:W-:Y:S01]  /*65b20*/  SHF.R.U32.HI R22, RZ, 0x8, R22 ;  /* 0x00000008ff167819 */ /* 0x000fe20000011616 */
[----:B------:R1:W-:Y:S01]  /*65b30*/  STL [R1+0xf90], R20 ;  /* 0x000f901401007387 */ /* 0x0003e20000100800 */
[----:B0-----:R-:W-:Y:S02]  /*65b40*/  SHF.R.U32.HI R21, RZ, 0x8, R26 ;  /* 0x00000008ff157819 */ /* 0x001fe4000001161a */
[----:B------:R-:W-:Y:S02]  /*65b50*/  LOP3.LUT R23, R27, 0xffff, RZ, 0xc0, !PT ;  /* 0x0000ffff1b177812 */ /* 0x000fe400078ec0ff */
[----:B------:R-:W-:Y:S02]  /*65b60*/  LOP3.LUT R22, R22, 0xffff, RZ, 0xc0, !PT ;  /* 0x0000ffff16167812 */ /* 0x000fe400078ec0ff */
[----:B-1----:R-:W-:-:S02]  /*65b70*/  SHF.R.U32.HI R20, RZ, 0x8, R24 ;  /* 0x00000008ff147819 */ /* 0x002fc40000011618 */
[----:B------:R-:W-:Y:S02]  /*65b80*/  LOP3.LUT R21, R21, 0xffff, RZ, 0xc0, !PT ;  /* 0x0000ffff15157812 */ /* 0x000fe400078ec0ff */
[----:B------:R-:W-:Y:S02]  /*65b90*/  LOP3.LUT R20, R20, 0xffff, RZ, 0xc0, !PT ;  /* 0x0000ffff14147812 */ /* 0x000fe400078ec0ff */
[----:B------:R-:W-:Y:S02]  /*65ba0*/  PRMT R22, R23, 0x3340, R22 ;  /* 0x0000334017167816 */ /* 0x000fe40000000016 */
[----:B------:R-:W-:Y:S02]  /*65bb0*/  PRMT R20, R21, 0x3340, R20 ;  /* 0x0000334015147816 */ /* 0x000fe40000000014 */
[----:B------:R-:W-:Y:S01]  /*65bc0*/  LOP3.LUT R25, R25, 0xffff, RZ, 0xc0, !PT ;  /* 0x0000ffff19197812 */ /* 0x000fe200078ec0ff */
[----:B------:R0:W-:Y:S04]  /*65bd0*/  STL [R1+0x24d4], R22 ;  /* 0x0024d41601007387 */ /* 0x0001e80000100800 */
[----:B------:R1:W-:Y:S01]  /*65be0*/  STL [R1+0x2488], R20 ;  /* 0x0024881401007387 */ /* 0x0003e20000100800 */
[----:B0-----:R-:W-:-:S03]  /*65bf0*/  LOP3.LUT R22, R52, 0xffff, RZ, 0xc0, !PT ;  /* 0x0000ffff34167812 */ /* 0x001fc600078ec0ff */
[----:B------:R-:W4:Y:S01]  /*65c00*/  LDL.LU R52, [R1+0x2db0] ;  /* 0x002db00001347983 */ /* 0x000f220000300800 */
[----:B-1----:R-:W-:Y:S02]  /*65c10*/  PRMT R20, R25, 0x3340, R0 ;  /* 0x0000334019147816 */ /* 0x002fe40000000000 */
[----:B---3--:R-:W-:-:S04]  /*65c20*/  LOP3.LUT R23, R49, 0xffff, RZ, 0xc0, !PT ;  /* 0x0000ffff31177812 */ /* 0x008fc800078ec0ff */
[----:B------:R-:W-:-:S04]  /*65c30*/  PRMT R21, R23, 0x3340, R22 ;  /* 0x0000334017157816 */ /* 0x000fc80000000016 */
[----:B------:R-:W-:-:S05]  /*65c40*/  PRMT R20, R21, 0x5410, R20 ;  /* 0x0000541015147816 */ /* 0x000fca0000000014 */
[----:B------:R0:W-:Y:S04]  /*65c50*/  STL [R1+0x24e0], R20 ;  /* 0x0024e01401007387 */ /* 0x0001e80000100800 */
[----:B------:R-:W3:Y:S04]  /*65c60*/  LDL.LU R45, [R1+0x24f8] ;  /* 0x0024f800012d7983 */ /* 0x000ee80000300800 */
[----:B------:R-:W3:Y:S04]  /*65c70*/  LDL.LU R46, [R1+0x2468] ;  /* 0x00246800012e7983 */ /* 0x000ee80000300800 */
[----:B------:R-:W3:Y:S01]  /*65c80*/  LDL.LU R50, [R1+0x24bc] ;  /* 0x0024bc0001327983 */ /* 0x000ee20000300800 */
[----:B------:R-:W-:-:S02]  /*65c90*/  SHF.R.U32.HI R31, RZ, 0x8, R31 ;  /* 0x00000008ff1f7819 */ /* 0x000fc4000001161f */
[----:B------:R-:W-:Y:S02]  /*65ca0*/  IADD3 R26, P6, R47, R8, RZ ;  /* 0x000000082f1a7210 */ /* 0x000fe40007fde0ff */
[----:B0-----:R-:W-:Y:S02]  /*65cb0*/  SHF.R.U32.HI R20, RZ, 0x8, R22 ;  /* 0x00000008ff147819 */ /* 0x001fe40000011616 */
[----:B------:R-:W-:Y:S02]  /*65cc0*/  SHF.R.U32.HI R21, RZ, 0x8, R23 ;  /* 0x00000008ff157819 */ /* 0x000fe40000011617 */
[----:B------:R-:W-:Y:S01]  /*65cd0*/  LOP3.LUT R22, R31, 0xffff, RZ, 0xc0, !PT ;  /* 0x0000ffff1f167812 */ /* 0x000fe200078ec0ff */
[----:B------:R-:W-:Y:S01]  /*65ce0*/  IMAD.X R27, R19, 0x1, R7, P6 ;  /* 0x00000001131b7824 */ /* 0x000fe200030e0607 */
[----:B------:R-:W-:Y:S02]  /*65cf0*/  LOP3.LUT R21, R21, 0xffff, RZ, 0xc0, !PT ;  /* 0x0000ffff15157812 */ /* 0x000fe400078ec0ff */
[----:B------:R-:W-:-:S02]  /*65d00*/  LOP3.LUT R20, R20, 0xffff, RZ, 0xc0, !PT ;  /* 0x0000ffff14147812 */ /* 0x000fc400078ec0ff */
[----:B------:R-:W-:Y:S01]  /*65d10*/  PRMT R22, R22, 0x3340, R0 ;  /* 0x0000334016167816 */ /* 0x000fe20000000000 */
[----:B------:R0:W-:Y:S01]  /*65d20*/  STL.64 [R1+0x848], R26 ;  /* 0x0008481a01007387 */ /* 0x0001e20000100a00 */
[----:B------:R-:W-:Y:S02]  /*65d30*/  PRMT R20, R21, 0x3340, R20 ;  /* 0x0000334015147816 */ /* 0x000fe40000000014 */
[----:B------:R-:W-:Y:S01]  /*65d40*/  LOP3.LUT R32, R32, 0xffff, RZ, 0xc0, !PT ;  /* 0x0000ffff20207812 */ /* 0x000fe200078ec0ff */
[----:B------:R-:W-:Y:S04]  /*65d50*/  STL [R1+0x101c], R22 ;  /* 0x00101c1601007387 */ /* 0x000fe80000100800 */
[----:B------:R1:W-:Y:S01]  /*65d60*/  STL [R1+0x2480], R20 ;  /* 0x0024801401007387 */ /* 0x0003e20000100800 */
[----:B0-----:R-:W-:-:S02]  /*65d70*/  IADD3 R26, P6, R47, R10, RZ ;  /* 0x0000000a2f1a7210 */ /* 0x001fc40007fde0ff */
[----:B-1----:R-:W-:-:S03]  /*65d80*/  PRMT R20, R32, 0x3340, R0 ;  /* 0x0000334020147816 */ /* 0x002fc60000000000 */
[----:B------:R-:W-:Y:S01]  /*65d90*/  IMAD.X R27, R19, 0x1, R9, P6 ;  /* 0x00000001131b7824 */ /* 0x000fe200030e0609 */
[----:B--2---:R-:W-:Y:S02]  /*65da0*/  LOP3.LUT R23, R48, 0xffff, RZ, 0xc0, !PT ;  /* 0x0000ffff30177812 */ /* 0x004fe400078ec0ff */
[----:B----4-:R-:W-:-:S04]  /*65db0*/  LOP3.LUT R22, R60, 0xffff, RZ, 0xc0, !PT ;  /* 0x0000ffff3c167812 */ /* 0x010fc800078ec0ff */
[----:B------:R-:W-:-:S04]  /*65dc0*/  PRMT R21, R23, 0x3340, R22 ;  /* 0x0000334017157816 */ /* 0x000fc80000000016 */
[----:B------:R-:W-:-:S05]  /*65dd0*/  PRMT R20, R21, 0x5410, R20 ;  /* 0x0000541015147816 */ /* 0x000fca0000000014 */
[----:B------:R0:W-:Y:S04]  /*65de0*/  STL [R1+0x24dc], R20 ;  /* 0x0024dc1401007387 */ /* 0x0001e80000100800 */
[----:B------:R-:W2:Y:S04]  /*65df0*/  LDL.LU R49, [R1+0x244] ;  /* 0x0002440001317983 */ /* 0x000ea80000300800 */
[----:B------:R-:W-:Y:S04]  /*65e00*/  STL.64 [R1+0x828], R26 ;  /* 0x0008281a01007387 */ /* 0x000fe80000100a00 */
[----:B------:R-:W4:Y:S04]  /*65e10*/  LDL.LU R48, [R1+0x120] ;  /* 0x0001200001307983 */ /* 0x000f280000300800 */
[----:B------:R-:W4:Y:S01]  /*65e20*/  LDL.LU R60, [R1+0x23c] ;  /* 0x00023c00013c7983 */ /* 0x000f220000300800 */
[----:B------:R-:W-:-:S02]  /*65e30*/  SHF.R.U32.HI R23, RZ, 0x8, R23 ;  /* 0x00000008ff177819 */ /* 0x000fc40000011617 */
[----:B------:R-:W-:Y:S02]  /*65e40*/  SHF.R.U32.HI R21, RZ, 0x8, R22 ;  /* 0x00000008ff157819 */ /* 0x000fe40000011616 */
[----:B0-----:R-:W-:Y:S02]  /*65e50*/  SHF.R.U32.HI R20, RZ, 0x8, R32 ;  /* 0x00000008ff147819 */ /* 0x001fe40000011620 */
        /* <DEDUP_REMOVED lines=8> */
[----:B------:R-:W-:Y:S02]  /*65ee0*/  LOP3.LUT R24, R46, 0xffff, RZ, 0xc0, !PT ;  /* 0x0000ffff2e187812 */ /* 0x000fe400078ec0ff */
[----:B------:R-:W-:Y:S02]  /*65ef0*/  LOP3.LUT R22, R50, 0xffff, RZ, 0xc0, !PT ;  /* 0x0000ffff32167812 */ /* 0x000fe400078ec0ff */
[----:B------:R-:W3:Y:S01]  /*65f00*/  LDL.LU R50, [R1+0x108] ;  /* 0x0001080001327983 */ /* 0x000ee20000300800 */
[----:B0-----:R-:W-:-:S02]  /*65f10*/  PRMT R20, R24, 0x3340, R0 ;  /* 0x0000334018147816 */ /* 0x001fc40000000000 */
[----:B------:R-:W-:-:S04]  /*65f20*/  PRMT R21, R23, 0x3340, R22 ;  /* 0x0000334017157816 */ /* 0x000fc80000000016 */
[----:B------:R-:W-:Y:S02]  /*65f30*/  PRMT R26, R21, 0x5410, R20 ;  /* 0x00005410151a7816 */ /* 0x000fe40000000014 */
[----:B------:R-:W-:-:S05]  /*65f40*/  IADD3 R20, P6, R47, R12, RZ ;  /* 0x0000000c2f147210 */ /* 0x000fca0007fde0ff */
[----:B------:R-:W-:Y:S01]  /*65f50*/  IMAD.X R21, R19, 0x1, R11, P6 ;  /* 0x0000000113157824 */ /* 0x000fe200030e060b */
[----:B------:R-:W-:Y:S04]  /*65f60*/  STL [R1+0x2468], R26 ;  /* 0x0024681a01007387 */ /* 0x000fe80000100800 */
[----:B------:R0:W-:Y:S04]  /*65f70*/  STL.64 [R1+0x808], R20 ;  /* 0x0008081401007387 */ /* 0x0001e80000100a00 */
[----:B------:R-:W3:Y:S01]  /*65f80*/  LDL.LU R35, [R1+0x8] ;  /* 0x0000080001237983 */ /* 0x000ee20000300800 */
[----:B------:R-:W-:-:S02]  /*65f90*/  SHF.R.U32.HI R25, RZ, 0x8, R25 ;  /* 0x00000008ff197819 */ /* 0x000fc40000011619 */
[----:B0-----:R-:W-:Y:S02]  /*65fa0*/  SHF.R.U32.HI R20, RZ, 0x8, R22 ;  /* 0x00000008ff147819 */ /* 0x001fe40000011616 */
[----:B------:R-:W-:Y:S02]  /*65fb0*/  LOP3.LUT R22, R25, 0xffff, RZ, 0xc0, !PT ;  /* 0x0000ffff19167812 */ /* 0x000fe400078ec0ff */
[----:B------:R-:W-:Y:S02]  /*65fc0*/  SHF.R.U32.HI R21, RZ, 0x8, R23 ;  /* 0x00000008ff157819 */ /* 0x000fe40000011617 */
[----:B------:R-:W-:Y:S02]  /*65fd0*/  PRMT R22, R22, 0x3340, R0 ;  /* 0x0000334016167816 */ /* 0x000fe40000000000 */
[----:B------:R-:W-:Y:S02]  /*65fe0*/  LOP3.LUT R21, R21, 0xffff, RZ, 0xc0, !PT ;  /* 0x0000ffff15157812 */ /* 0x000fe400078ec0ff */
[----:B------:R-:W-:Y:S01]  /*65ff0*/  LOP3.LUT R20, R20, 0xffff, RZ, 0xc0, !PT ;  /* 0x0000ffff14147812 */ /* 0x000fe200078ec0ff */
[----:B------:R0:W-:Y:S03]  /*66000*/  STL [R1+0x1010], R22 ;  /* 0x0010101601007387 */ /* 0x0001e60000100800 */
[----:B------:R-:W-:-:S02]  /*66010*/  PRMT R20, R21, 0x3340, R20 ;  /* 0x0000334015147816 */ /* 0x000fc40000000014 */
[----:B0-----:R-:W-:-:S03]  /*66020*/  IADD3 R22, P6, R47, R14, RZ ;  /* 0x0000000e2f167210 */ /* 0x001fc60007fde0ff */
[----:B------:R0:W-:Y:S02]  /*66030*/  STL [R1+0x2458], R20 ;  /* 0x0024581401007387 */ /* 0x0001e40000100800 */
[----:B------:R-:W-:Y:S01]  /*66040*/  IMAD.X R23, R19, 0x1, R13, P6 ;  /* 0x0000000113177824 */ /* 0x000fe200030e060d */
[----:B0-----:R-:W-:-:S05]  /*66050*/  IADD3 R20, P6, R47, R16, RZ ;  /* 0x000000102f147210 */ /* 0x001fca0007fde0ff */
[----:B------:R-:W-:Y:S01]  /*66060*/  IMAD.X R21, R19, 0x1, R15, P6 ;  /* 0x0000000113157824 */ /* 0x000fe200030e060f */
[----:B------:R-:W-:-:S04]  /*66070*/  SHF.R.U32.HI R19, RZ, 0x8, R24 ;  /* 0x00000008ff137819 */ /* 0x000fc80000011618 */
[----:B------:R-:W-:Y:S01]  /*66080*/  LOP3.LUT R19, R19, 0xffff, RZ, 0xc0, !PT ;  /* 0x0000ffff13137812 */ /* 0x000fe200078ec0ff */
[----:B------:R4:W-:Y:S03]  /*66090*/  STL.64 [R1+0x840], R22 ;  /* 0x0008401601007387 */ /* 0x0009e60000100a00 */
[----:B------:R-:W-:Y:S01]  /*660a0*/  PRMT R19, R19, 0x3340, R0 ;  /* 0x0000334013137816 */ /* 0x000fe20000000000 */
[----:B------:R0:W-:Y:S01]  /*660b0*/  STL.64 [R1+0x838], R20 ;  /* 0x0008381401007387 */ /* 0x0001e20000100a00 */
[----:B--2---:R-:W-:-:S03]  /*660c0*/  LOP3.LUT R24, R49, 0xffff, RZ, 0xc0, !PT ;  /* 0x0000ffff31187812 */ /* 0x004fc600078ec0ff */
[----:B------:R1:W-:Y:S01]  /*660d0*/  STL [R1+0x100c], R19 ;  /* 0x00100c1301007387 */ /* 0x0003e20000100800 */
[----:B----4-:R-:W-:-:S03]  /*660e0*/  LOP3.LUT R23, R48, 0xffff, RZ, 0xc0, !PT ;  /* 0x0000ffff30177812 */ /* 0x010fc600078ec0ff */
[----:B------:R-:W2:Y:S04]  /*660f0*/  LDL.LU R49, [R1+0x1e4] ;  /* 0x0001e40001317983 */ /* 0x000ea80000300800 */
[----:B------:R-:W4:Y:S01]  /*66100*/  LDL.LU R48, [R1+0x84] ;  /* 0x0000840001307983 */ /* 0x000f220000300800 */
[----:B------:R-:W-:-:S03]  /*66110*/  LOP3.LUT R22, R60, 0xffff, RZ, 0xc0, !PT ;  /* 0x0000ffff3c167812 */ /* 0x000fc600078ec0ff */
[----:B------:R-:W4:Y:S01]  /*66120*/  LDL.LU R60, [R1+0x1e0] ;  /* 0x0001e000013c7983 */ /* 0x000f220000300800 */
[----:B------:R-:W-:Y:S02]  /*66130*/  LOP3.LUT R38, R38, 0xffff, RZ, 0xc0, !PT ;  /* 0x0000ffff26267812 */ /* 0x000fe400078ec0ff */
[----:B0-----:R-:W-:Y:S02]  /*66140*/  PRMT R20, R24, 0x3340, R23 ;  /* 0x0000334018147816 */ /* 0x001fe40000000017 */
[--C-:B-1----:R-:W-:Y:S02]  /*66150*/  PRMT R19, R38, 0x3340, R0.reuse ;  /* 0x0000334026137816 */ /* 0x102fe40000000000 */
[----:B------:R-:W-:Y:S02]  /*66160*/  LOP3.LUT R37, R37, 0xffff, RZ, 0xc0, !PT ;  /* 0x0000ffff25257812 */ /* 0x000fe400078ec0ff */
[----:B------:R-:W-:Y:S02]  /*66170*/  PRMT R20, R20, 0x5410, R19 ;  /* 0x0000541014147816 */ /* 0x000fe40000000013 */
[----:B------:R-:W-:-:S03]  /*66180*/  PRMT R19, R37, 0x3340, R0 ;  /* 0x0000334025137816 */ /* 0x000fc60000000000 */
[----:B------:R0:W-:Y:S01]  /*66190*/  STL [R1+0x378], R20 ;  /* 0x0003781401007387 */ /* 0x0001e20000100800 */
[----:B------:R-:W-:-:S04]  /*661a0*/  SHF.R.U32.HI R44, RZ, 0x8, R38 ;  /* 0x00000008ff2c7819 */ /* 0x000fc80000011626 */
[----:B------:R-:W-:-:S04]  /*661b0*/  LOP3.LUT R44, R44, 0xffff, RZ, 0xc0, !PT ;  /* 0x0000ffff2c2c7812 */ /* 0x000fc800078ec0ff */
[----:B------:R-:W-:Y:S02]  /*661c0*/  PRMT R44, R44, 0x3340, R0 ;  /* 0x000033402c2c7816 */ /* 0x000fe40000000000 */
[----:B---3--:R-:W-:-:S04]  /*661d0*/  LOP3.LUT R21, R50, 0xffff, RZ, 0xc0, !PT ;  /* 0x0000ffff32157812 */ /* 0x008fc800078ec0ff */
        /* <DEDUP_REMOVED lines=12> */
[----:B------:R-:W-:Y:S02]  /*662a0*/  PRMT R20, R20, 0x3340, R19 ;  /* 0x0000334014147816 */ /* 0x000fe40000000013 */
[----:B------:R-:W-:-:S02]  /*662b0*/  SHF.R.S32.HI R19, RZ, 0x1f, R35 ;  /* 0x0000001fff137819 */ /* 0x000fc40000011423 */
[----:B------:R-:W-:Y:S01]  /*662c0*/  IADD3 R22, P6, R35, R0, RZ ;  /* 0x0000000023167210 */ /* 0x000fe20007fde0ff */
[----:B------:R-:W-:Y:S04]  /*662d0*/  STL [R1+0x310], R21 ;  /* 0x0003101501007387 */ /* 0x000fe80000100800 */
[----:B------:R-:W-:Y:S01]  /*662e0*/  IMAD.X R23, R19, 0x1, R18, P6 ;  /* 0x0000000113177824 */ /* 0x000fe200030e0612 */
[----:B------:R-:W-:Y:S04]  /*662f0*/  STL [R1+0x30c], R20 ;  /* 0x00030c1401007387 */ /* 0x000fe80000100800 */
[----:B------:R0:W-:Y:S04]  /*66300*/  STL.64 [R1+0x800], R22 ;  /* 0x0008001601007387 */ /* 0x0001e80000100a00 */
[----:B------:R-:W-:Y:S01]  /*66310*/  STL [R1+0x2d24], R44 ;  /* 0x002d242c01007387 */ /* 0x000fe20000100800 */
[----:B0-----:R-:W-:-:S03]  /*66320*/  LOP3.LUT R22, R52, 0xffff, RZ, 0xc0, !PT ;  /* 0x0000ffff34167812 */ /* 0x001fc600078ec0ff */
[----:B------:R-:W3:Y:S01]  /*66330*/  LDL.LU R52, [R1+0x2dac] ;  /* 0x002dac0001347983 */ /* 0x000ee20000300800 */
[----:B------:R-:W-:Y:S02]  /*66340*/  LOP3.LUT R30, R30, 0xffff, RZ, 0xc0, !PT ;  /* 0x0000ffff1e1e7812 */ /* 0x000fe400078ec0ff */
[----:B------:R-:W-:Y:S01]  /*66350*/  LOP3.LUT R28, R28, 0xffff, RZ, 0xc0, !PT ;  /* 0x0000ffff1c1c7812 */ /* 0x000fe200078ec0ff */
[----:B------:R-:W3:Y:S01]  /*66360*/  LDL.LU R36, [R1+0x2520] ;  /* 0x0025200001247983 */ /* 0x000ee20000300800 */
[----:B------:R-:W-:Y:S02]  /*66370*/  PRMT R20, R30, 0x3340, R0 ;  /* 0x000033401e147816 */ /* 0x000fe40000000000 */
[----:B--2---:R-:W-:Y:S02]  /*66380*/  LOP3.LUT R25, R49, 0xffff, RZ, 0xc0, !PT ;  /* 0x0000ffff31197812 */ /* 0x004fe400078ec0ff */
[----:B----4-:R-:W-:-:S04]  /*66390*/  LOP3.LUT R24, R48, 0xffff, RZ, 0xc0, !PT ;  /* 0x0000ffff30187812 */ /* 0x010fc800078ec0ff */
[----:B------:R-:W-:Y:S02]  /*663a0*/  PRMT R21, R25, 0x3340, R24 ;  /* 0x0000334019157816 */ /* 0x000fe40000000018 */
[----:B------:R-:W-:Y:S02]  /*663b0*/  LOP3.LUT R23, R60, 0xffff, RZ, 0xc0, !PT ;  /* 0x0000ffff3c177812 */ /* 0x000fe400078ec0ff */
[----:B------:R-:W-:Y:S02]  /*663c0*/  PRMT R20, R21, 0x5410, R20 ;  /* 0x0000541015147816 */ /* 0x000fe40000000014 */
[----:B------:R-:W-:-:S03]  /*663d0*/  PRMT R21, R23, 0x3340, R22 ;  /* 0x0000334017157816 */ /* 0x000fc60000000016 */
[----:B------:R0:W-:Y:S04]  /*663e0*/  STL [R1+0x35c], R20 ;  /* 0x00035c1401007387 */ /* 0x0001e80000100800 */
[----:B------:R-:W2:Y:S01]  /*663f0*/  LDL.LU R39, [R1+0x24c8] ;  /* 0x0024c80001277983 */ /* 0x000ea20000300800 */
[----:B0-----:R-:W-:-:S04]  /*66400*/  PRMT R20, R28, 0x3340, R0 ;  /* 0x000033401c147816 */ /* 0x001fc80000000000 */
[----:B------:R-:W-:Y:S02]  /*66410*/  PRMT R20, R21, 0x5410, R20 ;  /* 0x0000541015147816 */ /* 0x000fe40000000014 */
[----:B------:R-:W-:Y:S02]  /*66420*/  SHF.R.U32.HI R25, RZ, 0x8, R25 ;  /* 0x00000008ff197819 */ /* 0x000fe40000011619 */
[----:B------:R-:W-:Y:S01]  /*66430*/  SHF.R.U32.HI R21, RZ, 0x8, R24 ;  /* 0x00000008ff157819 */ /* 0x000fe20000011618 */
[----:B------:R0:W-:Y:S01]  /*66440*/  STL [R1+0x368], R20 ;  /* 0x0003681401007387 */ /* 0x0001e20000100800 */
[----:B------:R-:W-:Y:S02]  /*66450*/  IADD3 R26, P6, R35, R4, RZ ;  /* 0x00000004231a7210 */ /* 0x000fe40007fde0ff */
[----:B------:R-:W-:Y:S02]  /*66460*/  SHF.R.U32.HI R23, RZ, 0x8, R23 ;  /* 0x00000008ff177819 */ /* 0x000fe40000011617 */
[----:B------:R-:W-:Y:S01]  /*66470*/  LOP3.LUT R21, R21, 0xffff, RZ, 0xc0, !PT ;  /* 0x0000ffff15157812 */ /* 0x000fe200078ec0ff */
[----:B------:R-:W-:Y:S01]  /*66480*/  IMAD.X R27, R19, 0x1, R17, P6 ;  /* 0x00000001131b7824 */ /* 0x000fe200030e0611 */
[----:B0-----:R-:W-:-:S02]  /*66490*/  SHF.R.U32.HI R20, RZ, 0x8, R22 ;  /* 0x00000008ff147819 */ /* 0x001fc40000011616 */
[----:B------:R-:W-:Y:S02]  /*664a0*/  LOP3.LUT R22, R25, 0xffff, RZ, 0xc0, !PT ;  /* 0x0000ffff19167812 */ /* 0x000fe400078ec0ff */
[----:B------:R-:W-:Y:S02]  /*664b0*/  LOP3.LUT R23, R23, 0xffff, RZ, 0xc0, !PT ;  /* 0x0000ffff17177812 */ /* 0x000fe400078ec0ff */
[----:B------:R-:W-:Y:S02]  /*664c0*/  LOP3.LUT R20, R20, 0xffff, RZ, 0xc0, !PT ;  /* 0x0000ffff14147812 */ /* 0x000fe400078ec0ff */
[----:B------:R-:W-:Y:S01]  /*664d0*/  PRMT R21, R22, 0x3340, R21 ;  /* 0x0000334016157816 */ /* 0x000fe20000000015 */
[----:B------:R-:W-:Y:S01]  /*664e0*/  STL.64 [R1+0x798], R26 ;  /* 0x0007981a01007387 */ /* 0x000fe20000100a00 */
[----:B------:R-:W-:-:S03]  /*664f0*/  PRMT R20, R23, 0x3340, R20 ;  /* 0x0000334017147816 */ /* 0x000fc60000000014 */
[----:B------:R-:W4:Y:S04]  /*66500*/  LDL.LU R46, [R1+0x2528] ;  /* 0x00252800012e7983 */ /* 0x000f280000300800 */
[----:B------:R-:W-:Y:S04]  /*66510*/  STL [R1+0x244], R21 ;  /* 0x0002441501007387 */ /* 0x000fe80000100800 */
[----:B------:R-:W4:Y:S04]  /*66520*/  LDL.LU R47, [R1+0x2484] ;  /* 0x00248400012f7983 */ /* 0x000f280000300800 */
[----:B------:R0:W-:Y:S04]  /*66530*/  STL [R1+0x21c], R20 ;  /* 0x00021c1401007387 */ /* 0x0001e80000100800 */
[----:B------:R-:W4:Y:S01]  /*66540*/  LDL.LU R50, [R1+0x24cc] ;  /* 0x0024cc0001327983 */ /* 0x000f220000300800 */
[----:B------:R-:W-:-:S02]  /*66550*/  SHF.R.U32.HI R49, RZ, 0x8, R30 ;  /* 0x00000008ff317819 */ /* 0x000fc4000001161e */
[----:B------:R-:W-:Y:S01]  /*66560*/  IADD3 R24, P6, R35, R6, RZ ;  /* 0x0000000623187210 */ /* 0x000fe20007fde0ff */
[----:B------:R-:W4:Y:S01]  /*66570*/  LDL.LU R48, [R1+0x24fc] ;  /* 0x0024fc0001307983 */ /* 0x000f220000300800 */
[----:B0-----:R-:W-:Y:S02]  /*66580*/  SHF.R.U32.HI R20, RZ, 0x8, R28 ;  /* 0x00000008ff147819 */ /* 0x001fe4000001161c */
[----:B------:R-:W-:Y:S01]  /*66590*/  LOP3.LUT R49, R49, 0xffff, RZ, 0xc0, !PT ;  /* 0x0000ffff31317812 */ /* 0x000fe200078ec0ff */
[----:B------:R-:W-:Y:S01]  /*665a0*/  IMAD.X R25, R19, 0x1, R5, P6 ;  /* 0x0000000113197824 */ /* 0x000fe200030e0605 */
[----:B------:R-:W-:Y:S01]  /*665b0*/  LOP3.LUT R20, R20, 0xffff, RZ, 0xc0, !PT ;  /* 0x0000ffff14147812 */ /* 0x000fe200078ec0ff */
[----:B------:R-:W4:Y:S01]  /*665c0*/  LDL.LU R60, [R1+0x2460] ;  /* 0x00246000013c7983 */ /* 0x000f220000300800 */
[--C-:B------:R-:W-:Y:S02]  /*665d0*/  PRMT R49, R49, 0x3340, R0.reuse ;  /* 0x0000334031317816 */ /* 0x100fe40000000000 */
[----:B------:R-:W-:Y:S01]  /*665e0*/  PRMT R20, R20, 0x3340, R0 ;  /* 0x0000334014147816 */ /* 0x000fe20000000000 */
[----:B------:R0:W-:Y:S04]  /*665f0*/  STL.64 [R1+0x7d8], R24 ;  /* 0x0007d81801007387 */ /* 0x0001e80000100a00 */
[----:B------:R-:W-:Y:S04]  /*66600*/  STL [R1+0x2d1c], R49 ;  /* 0x002d1c3101007387 */ /* 0x000fe80000100800 */
[----:B------:R1:W-:Y:S01]  /*66610*/  STL [R1+0x88], R20 ;  /* 0x0000881401007387 */ /* 0x0003e20000100800 */
[----:B---3--:R-:W-:-:S03]  /*66620*/  LOP3.LUT R23, R52, 0xffff, RZ, 0xc0, !PT ;  /* 0x0000ffff34177812 */ /* 0x008fc600078ec0ff */
[----:B------:R-:W3:Y:S01]  /*66630*/  LDL.LU R52, [R1+0x2da8] ;  /* 0x002da80001347983 */ /* 0x000ee20000300800 */
[----:B0-----:R-:W-:Y:S02]  /*66640*/  LOP3.LUT R24, R36, 0xffff, RZ, 0xc0, !PT ;  /* 0x0000ffff24187812 */ /* 0x001fe400078ec0ff */
[----:B-1----:R-:W-:Y:S02]  /*66650*/  PRMT R20, R23, 0x3340, R0 ;  /* 0x0000334017147816 */ /* 0x002fe40000000000 */
[----:B------:R-:W-:-:S05]  /*66660*/  IADD3 R26, P6, R35, R8, RZ ;  /* 0x00000008231a7210 */ /* 0x000fca0007fde0ff */
[----:B------:R-:W-:Y:S01]  /*66670*/  IMAD.X R27, R19, 0x1, R7, P6 ;  /* 0x00000001131b7824 */ /* 0x000fe200030e0607 */
[----:B--2---:R-:W-:-:S04]  /*66680*/  LOP3.LUT R22, R39, 0xffff, RZ, 0xc0, !PT ;  /* 0x0000ffff27167812 */ /* 0x004fc800078ec0ff */
[----:B------:R-:W-:-:S04]  /*66690*/  PRMT R21, R24, 0x3340, R22 ;  /* 0x0000334018157816 */ /* 0x000fc80000000016 */
[----:B------:R-:W-:Y:S02]  /*666a0*/  PRMT R20, R21, 0x5410, R20 ;  /* 0x0000541015147816 */ /* 0x000fe40000000014 */
[----:B------:R-:W-:Y:S02]  /*666b0*/  SHF.R.U32.HI R24, RZ, 0x8, R24 ;  /* 0x00000008ff187819 */ /* 0x000fe40000011618 */
[----:B------:R-:W-:Y:S01]  /*666c0*/  SHF.R.U32.HI R21, RZ, 0x8, R22 ;  /* 0x00000008ff157819 */ /* 0x000fe20000011616 */
[----:B------:R0:W-:Y:S01]  /*666d0*/  STL [R1+0x358], R20 ;  /* 0x0003581401007387 */ /* 0x0001e20000100800 */
[----:B------:R-:W-:Y:S02]  /*666e0*/  LOP3.LUT R22, R24, 0xffff, RZ, 0xc0, !PT ;  /* 0x0000ffff18167812 */ /* 0x000fe400078ec0ff */
[----:B------:R-:W-:Y:S02]  /*666f0*/  LOP3.LUT R21, R21, 0xffff, RZ, 0xc0, !PT ;  /* 0x0000ffff15157812 */ /* 0x000fe400078ec0ff */
[----:B0-----:R-:W-:-:S04]  /*66700*/  SHF.R.U32.HI R20, RZ, 0x8, R23 ;  /* 0x00000008ff147819 */ /* 0x001fc80000011617 */
[----:B------:R-:W-:Y:S02]  /*66710*/  LOP3.LUT R20, R20, 0xffff, RZ, 0xc0, !PT ;  /* 0x0000ffff14147812 */ /* 0x000fe400078ec0ff */
[----:B------:R-:W-:Y:S01]  /*66720*/  PRMT R21, R22, 0x3340, R21 ;  /* 0x0000334016157816 */ /* 0x000fe20000000015 */
[----:B------:R0:W-:Y:S01]  /*66730*/  STL.64 [R1+0x7f8], R26 ;  /* 0x0007f81a01007387 */ /* 0x0001e20000100a00 */
[----:B------:R-:W-:-:S03]  /*66740*/  PRMT R20, R20, 0x3340, R0 ;  /* 0x0000334014147816 */ /* 0x000fc60000000000 */
[----:B------:R-:W-:Y:S01]  /*66750*/  STL [R1+0x218], R21 ;  /* 0x0002181501007387 */ /* 0x000fe20000100800 */
[----:B----4-:R-:W-:-:S03]  /*66760*/  LOP3.LUT R25, R46, 0xffff, RZ, 0xc0, !PT ;  /* 0x0000ffff2e197812 */ /* 0x010fc600078ec0ff */
[----:B------:R1:W-:Y:S04]  /*66770*/  STL [R1+0x84], R20 ;  /* 0x0000841401007387 */ /* 0x0003e80000100800 */
[----:B------:R-:W2:Y:S01]  /*66780*/  LDL.LU R36, [R1+0x2504] ;  /* 0x0025040001247983 */ /* 0x000ea20000300800 */
[----:B0-----:R-:W-:-:S03]  /*66790*/  LOP3.LUT R27, R47, 0xffff, RZ, 0xc0, !PT ;  /* 0x0000ffff2f1b7812 */ /* 0x001fc600078ec0ff */
[----:B------:R-:W4:Y:S01]  /*667a0*/  LDL.LU R39, [R1+0x2464] ;  /* 0x0024640001277983 */ /* 0x000f220000300800 */
[----:B-1----:R-:W-:Y:S02]  /*667b0*/  PRMT R20, R27, 0x3340, R0 ;  /* 0x000033401b147816 */ /* 0x002fe40000000000 */
[----:B------:R-:W-:-:S04]  /*667c0*/  LOP3.LUT R23, R50, 0xffff, RZ, 0xc0, !PT ;  /* 0x0000ffff32177812 */ /* 0x000fc800078ec0ff */
[----:B------:R-:W-:-:S04]  /*667d0*/  PRMT R21, R25, 0x3340, R23 ;  /* 0x0000334019157816 */ /* 0x000fc80000000017 */
[----:B------:R-:W-:-:S05]  /*667e0*/  PRMT R20, R21, 0x5410, R20 ;  /* 0x0000541015147816 */ /* 0x000fca0000000014 */
[----:B------:R0:W-:Y:S04]  /*667f0*/  STL [R1+0x348], R20 ;  /* 0x0003481401007387 */ /* 0x0001e80000100800 */
[----:B------:R-:W4:Y:S01]  /*66800*/  LDL.LU R46, [R1+0x24b8] ;  /* 0x0024b800012e7983 */ /* 0x000f220000300800 */
[----:B------:R-:W-:Y:S02]  /*66810*/  LOP3.LUT R24, R48, 0xffff, RZ, 0xc0, !PT ;  /* 0x0000ffff30187812 */ /* 0x000fe400078ec0ff */
[----:B------:R-:W-:-:S04]  /*66820*/  LOP3.LUT R26, R60, 0xffff, RZ, 0xc0, !PT ;  /* 0x0000ffff3c1a7812 */ /* 0x000fc800078ec0ff */
[----:B0-----:R-:W-:Y:S02]  /*66830*/  PRMT R20, R26, 0x3340, R0 ;  /* 0x000033401a147816 */ /* 0x001fe40000000000 */
[----:B------:R-:W-:Y:S02]  /*66840*/  IADD3 R28, P6, R35, R10, RZ ;  /* 0x0000000a231c7210 */ /* 0x000fe40007fde0ff */
[----:B------:R-:W-:-:S03]  /*66850*/  SHF.R.U32.HI R25, RZ, 0x8, R25 ;  /* 0x00000008ff197819 */ /* 0x000fc60000011619 */
[----:B------:R-:W-:Y:S01]  /*66860*/  IMAD.X R29, R19, 0x1, R9, P6 ;  /* 0x00000001131d7824 */ /* 0x000fe200030e0609 */
[----:B---3--:R-:W-:-:S04]  /*66870*/  LOP3.LUT R22, R52, 0xffff, RZ, 0xc0, !PT ;  /* 0x0000ffff34167812 */ /* 0x008fc800078ec0ff */
[----:B------:R-:W-:-:S04]  /*66880*/  PRMT R21, R24, 0x3340, R22 ;  /* 0x0000334018157816 */ /* 0x000fc80000000016 */
[----:B------:R-:W-:Y:S02]  /*66890*/  PRMT R20, R21, 0x5410, R20 ;  /* 0x0000541015147816 */ /* 0x000fe40000000014 */
[----:B------:R-:W-:Y:S02]  /*668a0*/  SHF.R.U32.HI R21, RZ, 0x8, R23 ;  /* 0x00000008ff157819 */ /* 0x000fe40000011617 */
[----:B------:R-:W-:Y:S01]  /*668b0*/  SHF.R.U32.HI R24, RZ, 0x8, R24 ;  /* 0x00000008ff187819 */ /* 0x000fe20000011618 */
[----:B------:R0:W-:Y:S01]  /*668c0*/  STL [R1+0x33c], R20 ;  /* 0x00033c1401007387 */ /* 0x0001e20000100800 */
[----:B------:R-:W-:Y:S01]  /*668d0*/  LOP3.LUT R23, R25, 0xffff, RZ, 0xc0, !PT ;  /* 0x0000ffff19177812 */ /* 0x000fe200078ec0ff */
[----:B------:R-:W-:Y:S01]  /*668e0*/  IMAD.MOV.U32 R52, RZ, RZ, R53 ;  /* 0x000000ffff347224 */ /* 0x000fe200078e0035 */
[----:B0-----:R-:W-:Y:S02]  /*668f0*/  SHF.R.U32.HI R20, RZ, 0x8, R22 ;  /* 0x00000008ff147819 */ /* 0x001fe40000011616 */
[----:B------:R-:W-:-:S02]  /*66900*/  LOP3.LUT R22, R21, 0xffff, RZ, 0xc0, !PT ;  /* 0x0000ffff15167812 */ /* 0x000fc400078ec0ff */
[----:B------:R-:W-:Y:S02]  /*66910*/  LOP3.LUT R21, R24, 0xffff, RZ, 0xc0, !PT ;  /* 0x0000ffff18157812 */ /* 0x000fe400078ec0ff */
[----:B------:R-:W-:Y:S01]  /*66920*/  LOP3.LUT R20, R20, 0xffff, RZ, 0xc0, !PT ;  /* 0x0000ffff14147812 */ /* 0x000fe200078ec0ff */
[----:B------:R-:W-:Y:S01]  /*66930*/  STL.64 [R1+0x7b8], R28 ;  /* 0x0007b81c01007387 */ /* 0x000fe20000100a00 */
[----:B------:R-:W-:Y:S02]  /*66940*/  PRMT R22, R23, 0x3340, R22 ;  /* 0x0000334017167816 */ /* 0x000fe40000000016 */
[----:B------:R-:W-:Y:S01]  /*66950*/  PRMT R53, R21, 0x3340, R20 ;  /* 0x0000334015357816 */ /* 0x000fe20000000014 */
[----:B------:R-:W3:Y:S04]  /*66960*/  LDL.LU R47, [R1+0x260] ;  /* 0x00026000012f7983 */ /* 0x000ee80000300800 */
[----:B------:R-:W3:Y:S04]  /*66970*/  LDL.LU R50, [R1+0x168] ;  /* 0x0001680001327983 */ /* 0x000ee80000300800 */
[----:B------:R0:W-:Y:S04]  /*66980*/  STL [R1+0x210], R22 ;  /* 0x0002101601007387 */ /* 0x0001e80000100800 */
[----:B------:R-:W3:Y:S04]  /*66990*/  LDL.LU R48, [R1+0x25c] ;  /* 0x00025c0001307983 */ /* 0x000ee80000300800 */
[----:B------:R-:W-:Y:S04]  /*669a0*/  STL [R1+0x2d20], R53 ;  /* 0x002d203501007387 */ /* 0x000fe80000100800 */
[----:B------:R-:W3:Y:S01]  /*669b0*/  LDL.LU R60, [R1+0x164] ;  /* 0x00016400013c7983 */ /* 0x000ee20000300800 */
[----:B------:R-:W-:-:S02]  /*669c0*/  SHF.R.U32.HI R20, RZ, 0x8, R26 ;  /* 0x00000008ff147819 */ /* 0x000fc4000001161a */
[----:B------:R-:W-:Y:S02]  /*669d0*/  IADD3 R24, P6, R35, R12, RZ ;  /* 0x0000000c23187210 */ /* 0x000fe40007fde0ff */
[----:B------:R-:W-:Y:S02]  /*669e0*/  SHF.R.U32.HI R21, RZ, 0x8, R27 ;  /* 0x00000008ff157819 */ /* 0x000fe4000001161b */
[----:B------:R-:W-:Y:S01]  /*669f0*/  LOP3.LUT R20, R20, 0xffff, RZ, 0xc0, !PT ;  /* 0x0000ffff14147812 */ /* 0x000fe200078ec0ff */
[----:B------:R-:W-:Y:S01]  /*66a00*/  IMAD.X R25, R19, 0x1, R11, P6 ;  /* 0x0000000113197824 */ /* 0x000fe200030e060b */
[----:B------:R-:W-:Y:S02]  /*66a10*/  LOP3.LUT R21, R21, 0xffff, RZ, 0xc0, !PT ;  /* 0x0000ffff15157812 */ /* 0x000fe400078ec0ff */
[--C-:B0-----:R-:W-:Y:S02]  /*66a20*/  PRMT R22, R20, 0x3340, R0.reuse ;  /* 0x0000334014167816 */ /* 0x101fe40000000000 */
[----:B------:R0:W-:Y:S01]  /*66a30*/  STL.64 [R1+0x7b0], R24 ;  /* 0x0007b01801007387 */ /* 0x0001e20000100a00 */
[----:B------:R-:W-:-:S03]  /*66a40*/  PRMT R20, R21, 0x3340, R0 ;  /* 0x0000334015147816 */ /* 0x000fc60000000000 */
[----:B------:R-:W-:Y:S04]  /*66a50*/  STL [R1+0x7c], R22 ;  /* 0x00007c1601007387 */ /* 0x000fe80000100800 */
[----:B------:R1:W-:Y:S01]  /*66a60*/  STL [R1+0x80], R20 ;  /* 0x0000801401007387 */ /* 0x0003e20000100800 */
[----:B0-----:R-:W-:Y:S02]  /*66a70*/  IADD3 R24, P6, R35, R14, RZ ;  /* 0x0000000e23187210 */ /* 0x001fe40007fde0ff */
[----:B--2---:R-:W-:Y:S02]  /*66a80*/  LOP3.LUT R23, R36, 0xffff, RZ, 0xc0, !PT ;  /* 0x0000ffff24177812 */ /* 0x004fe400078ec0ff */
[----:B----4-:R-:W-:-:S04]  /*66a90*/  LOP3.LUT R49, R39, 0xffff, RZ, 0xc0, !PT ;  /* 0x0000ffff27317812 */ /* 0x010fc800078ec0ff */
[----:B-1----:R-:W-:Y:S01]  /*66aa0*/  PRMT R20, R49, 0x3340, R0 ;  /* 0x0000334031147816 */ /* 0x002fe20000000000 */
[----:B------:R-:W-:Y:S01]  /*66ab0*/  IMAD.X R25, R19, 0x1, R13, P6 ;  /* 0x0000000113197824 */ /* 0x000fe200030e060d */
[----:B------:R-:W-:Y:S02]  /*66ac0*/  LOP3.LUT R22, R46, 0xffff, RZ, 0xc0, !PT ;  /* 0x0000ffff2e167812 */ /* 0x000fe400078ec0ff */
[----:B------:R-:W2:Y:S02]  /*66ad0*/  LDL.LU R46, [R1+0x4] ;  /* 0x00000400012e7983 */ /* 0x000ea40000300800 */
[----:B------:R-:W-:-:S04]  /*66ae0*/  PRMT R21, R23, 0x3340, R22 ;  /* 0x0000334017157816 */ /* 0x000fc80000000016 */
[----:B------:R-:W-:-:S05]  /*66af0*/  PRMT R20, R21, 0x5410, R20 ;  /* 0x0000541015147816 */ /* 0x000fca0000000014 */
[----:B------:R0:W-:Y:S02]  /*66b00*/  STL [R1+0xf8c], R20 ;  /* 0x000f8c1401007387 */ /* 0x0001e40000100800 */
[----:B0-----:R-:W-:Y:S02]  /*66b10*/  IADD3 R20, P6, R35, R16, RZ ;  /* 0x0000001023147210 */ /* 0x001fe40007fde0ff */
[----:B------:R-:W-:Y:S03]  /*66b20*/  STL.64 [R1+0x7d0], R24 ;  /* 0x0007d01801007387 */ /* 0x000fe60000100a00 */
[----:B------:R-:W-:Y:S01]  /*66b30*/  IMAD.X R21, R19, 0x1, R15, P6 ;  /* 0x0000000113157824 */ /* 0x000fe200030e060f */
[----:B------:R-:W-:-:S04]  /*66b40*/  SHF.R.U32.HI R19, RZ, 0x8, R22 ;  /* 0x00000008ff137819 */ /* 0x000fc80000011616 */
[----:B------:R0:W-:Y:S01]  /*66b50*/  STL.64 [R1+0x7a8], R20 ;  /* 0x0007a81401007387 */ /* 0x0001e20000100a00 */
[----:B------:R-:W-:Y:S02]  /*66b60*/  LOP3.LUT R19, R19, 0xffff, RZ, 0xc0, !PT ;  /* 0x0000ffff13137812 */ /* 0x000fe400078ec0ff */
[----:B0-----:R-:W-:-:S04]  /*66b70*/  SHF.R.U32.HI R20, RZ, 0x8, R23 ;  /* 0x00000008ff147819 */ /* 0x001fc80000011617 */
[----:B------:R-:W-:Y:S02]  /*66b80*/  LOP3.LUT R20, R20, 0xffff, RZ, 0xc0, !PT ;  /* 0x0000ffff14147812 */ /* 0x000fe400078ec0ff */
[----:B------:R-:W-:Y:S02]  /*66b90*/  LOP3.LUT R25, R61, 0xffff, RZ, 0xc0, !PT ;  /* 0x0000ffff3d197812 */ /* 0x000fe400078ec0ff */
[----:B------:R-:W-:Y:S02]  /*66ba0*/  PRMT R19, R20, 0x3340, R19 ;  /* 0x0000334014137816 */ /* 0x000fe40000000013 */
[----:B------:R-:W-:-:S03]  /*66bb0*/  LOP3.LUT R43, R43, 0xffff, RZ, 0xc0, !PT ;  /* 0x0000ffff2b2b7812 */ /* 0x000fc600078ec0ff */
[----:B------:R0:W-:Y:S04]  /*66bc0*/  STL [R1+0x31c], R19 ;  /* 0x00031c1301007387 */ /* 0x0001e80000100800 */
[----:B------:R-:W4:Y:S01]  /*66bd0*/  LDL.LU R61, [R1+0x2da4] ;  /* 0x002da400013d7983 */ /* 0x000f220000300800 */
[----:B0-----:R-:W-:Y:S02]  /*66be0*/  PRMT R19, R25, 0x3340, R0 ;  /* 0x0000334019137816 */ /* 0x001fe40000000000 */
[----:B---3--:R-:W-:Y:S02]  /*66bf0*/  LOP3.LUT R24, R47, 0xffff, RZ, 0xc0, !PT ;  /* 0x0000ffff2f187812 */ /* 0x008fe400078ec0ff */
[----:B------:R-:W-:Y:S02]  /*66c00*/  LOP3.LUT R23, R50, 0xffff, RZ, 0xc0, !PT ;  /* 0x0000ffff32177812 */ /* 0x000fe400078ec0ff */
[----:B------:R-:W3:Y:S02]  /*66c10*/  LDL.LU R50, [R1+0x228] ;  /* 0x0002280001327983 */ /* 0x000ee40000300800 */
[----:B------:R-:W-:-:S02]  /*66c20*/  PRMT R20, R24, 0x3340, R23 ;  /* 0x0000334018147816 */ /* 0x000fc40000000017 */
[----:B------:R-:W-:Y:S02]  /*66c30*/  LOP3.LUT R22, R48, 0xffff, RZ, 0xc0, !PT ;  /* 0x0000ffff30167812 */ /* 0x000fe400078ec0ff */
[----:B------:R-:W-:Y:S01]  /*66c40*/  PRMT R26, R20, 0x5410, R19 ;  /* 0x00005410141a7816 */ /* 0x000fe20000000013 */
[----:B------:R-:W4:Y:S01]  /*66c50*/  LDL.LU R48, [R1+0xcc] ;  /* 0x0000cc0001307983 */ /* 0x000f220000300800 */
[----:B------:R-:W-:Y:S02]  /*66c60*/  PRMT R19, R43, 0x3340, R0 ;  /* 0x000033402b137816 */ /* 0x000fe40000000000 */
[----:B------:R-:W-:-:S04]  /*66c70*/  LOP3.LUT R21, R60, 0xffff, RZ, 0xc0, !PT ;  /* 0x0000ffff3c157812 */ /* 0x000fc800078ec0ff */
[----:B------:R-:W-:-:S04]  /*66c80*/  PRMT R20, R22, 0x3340, R21 ;  /* 0x0000334016147816 */ /* 0x000fc80000000015 */
[----:B------:R-:W-:Y:S01]  /*66c90*/  PRMT R19, R20, 0x5410, R19 ;  /* 0x0000541014137816 */ /* 0x000fe20000000013 */
[----:B------:R-:W-:Y:S01]  /*66ca0*/  STL [R1+0x338], R26 ;  /* 0x0003381a01007387 */ /* 0x000fe20000100800 */
        /* <DEDUP_REMOVED lines=11> */
[----:B------:R-:W-:Y:S04]  /*66d60*/  STL [R1+0x1f0], R20 ;  /* 0x0001f01401007387 */ /* 0x000fe80000100800 */
[----:B------:R-:W4:Y:S04]  /*66d70*/  LDL.LU R36, [R1+0x254c] ;  /* 0x00254c0001247983 */ /* 0x000f280000300800 */
[----:B------:R2:W-:Y:S04]  /*66d80*/  STL [R1+0x1e4], R19 ;  /* 0x0001e41301007387 */ /* 0x0005e80000100800 */
[----:B------:R-:W4:Y:S04]  /*66d90*/  LDL.LU R47, [R1+0x2494] ;  /* 0x00249400012f7983 */ /* 0x000f280000300800 */
[----:B------:R-:W4:Y:S01]  /*66da0*/  LDL.LU R60, [R1+0x24d0] ;  /* 0x0024d000013c7983 */ /* 0x000f220000300800 */
[----:B--2---:R-:W-:-:S02]  /*66db0*/  SHF.R.S32.HI R19, RZ, 0x1f, R46 ;  /* 0x0000001fff137819 */ /* 0x004fc4000001142e */
[----:B------:R-:W-:-:S05]  /*66dc0*/  IADD3 R20, P6, R46, R0, RZ ;  /* 0x000000002e147210 */ /* 0x000fca0007fde0ff */
[----:B------:R-:W-:-:S05]  /*66dd0*/  IMAD.X R21, R19, 0x1, R18, P6 ;  /* 0x0000000113157824 */ /* 0x000fca00030e0612 */
[----:B------:R0:W-:Y:S02]  /*66de0*/  STL.64 [R1+0x778], R20 ;  /* 0x0007781401007387 */ /* 0x0001e40000100a00 */
[----:B0-----:R-:W-:Y:S02]  /*66df0*/  SHF.R.U32.HI R20, RZ, 0x8, R43 ;  /* 0x00000008ff147819 */ /* 0x001fe4000001162b */
[----:B------:R-:W-:Y:S02]  /*66e00*/  SHF.R.U32.HI R21, RZ, 0x8, R25 ;  /* 0x00000008ff157819 */ /* 0x000fe40000011619 */
[----:B------:R-:W-:Y:S02]  /*66e10*/  LOP3.LUT R20, R20, 0xffff, RZ, 0xc0, !PT ;  /* 0x0000ffff14147812 */ /* 0x000fe400078ec0ff */
[----:B------:R-:W-:Y:S02]  /*66e20*/  LOP3.LUT R21, R21, 0xffff, RZ, 0xc0, !PT ;  /* 0x0000ffff15157812 */ /* 0x000fe400078ec0ff */
[----:B------:R-:W-:-:S02]  /*66e30*/  PRMT R22, R20, 0x3340, R0 ;  /* 0x0000334014167816 */ /* 0x000fc40000000000 */
[--C-:B------:R-:W-:Y:S02]  /*66e40*/  PRMT R20, R21, 0x3340, R0.reuse ;  /* 0x0000334015147816 */ /* 0x100fe40000000000 */
[----:B------:R-:W-:Y:S01]  /*66e50*/  LOP3.LUT R33, R33, 0xffff, RZ, 0xc0, !PT ;  /* 0x0000ffff21217812 */ /* 0x000fe200078ec0ff */
[----:B------:R-:W-:Y:S04]  /*66e60*/  STL [R1+0x10], R22 ;  /* 0x0000101601007387 */ /* 0x000fe80000100800 */
[----:B------:R0:W-:Y:S01]  /*66e70*/  STL [R1+0x8], R20 ;  /* 0x0000081401007387 */ /* 0x0001e20000100800 */
[----:B------:R-:W-:Y:S02]  /*66e80*/  IADD3 R24, P6, R46, R4, RZ ;  /* 0x000000042e187210 */ /* 0x000fe40007fde0ff */
[----:B0-----:R-:W-:-:S03]  /*66e90*/  PRMT R20, R33, 0x3340, R0 ;  /* 0x0000334021147816 */ /* 0x001fc60000000000 */
[----:B------:R-:W-:Y:S01]  /*66ea0*/  IMAD.X R25, R19, 0x1, R17, P6 ;  /* 0x0000000113197824 */ /* 0x000fe200030e0611 */
[----:B------:R-:W-:-:S05]  /*66eb0*/  IADD3 R26, P6, R46, R6, RZ ;  /* 0x000000062e1a7210 */ /* 0x000fca0007fde0ff */
[----:B------:R-:W-:Y:S01]  /*66ec0*/  IMAD.X R27, R19, 0x1, R5, P6 ;  /* 0x00000001131b7824 */ /* 0x000fe200030e0605 */
[----:B---3--:R-:W-:Y:S02]  /*66ed0*/  LOP3.LUT R23, R50, 0xffff, RZ, 0xc0, !PT ;  /* 0x0000ffff32177812 */ /* 0x008fe400078ec0ff */
        /* <DEDUP_REMOVED lines=8> */
[----:B------:R-:W2:Y:S01]  /*66f60*/  LDL.LU R39, [R1+0x230] ;  /* 0x0002300001277983 */ /* 0x000ea20000300800 */
[----:B0-----:R-:W-:-:S03]  /*66f70*/  SHF.R.U32.HI R20, RZ, 0x8, R33 ;  /* 0x00000008ff147819 */ /* 0x001fc60000011621 */
[----:B------:R-:W3:Y:S01]  /*66f80*/  LDL.LU R35, [R1+0x2554] ;  /* 0x0025540001237983 */ /* 0x000ee20000300800 */
[----:B------:R-:W-:-:S03]  /*66f90*/  LOP3.LUT R20, R20, 0xffff, RZ, 0xc0, !PT ;  /* 0x0000ffff14147812 */ /* 0x000fc600078ec0ff */
[----:B------:R-:W4:Y:S01]  /*66fa0*/  LDL.LU R50, [R1+0x249c] ;  /* 0x00249c0001327983 */ /* 0x000f220000300800 */
[----:B------:R-:W-:Y:S02]  /*66fb0*/  PRMT R21, R22, 0x3340, R21 ;  /* 0x0000334016157816 */ /* 0x000fe40000000015 */
[----:B------:R-:W-:Y:S01]  /*66fc0*/  PRMT R20, R20, 0x3340, R0 ;  /* 0x0000334014147816 */ /* 0x000fe20000000000 */
[----:B------:R0:W-:Y:S04]  /*66fd0*/  STL.64 [R1+0x758], R24 ;  /* 0x0007581801007387 */ /* 0x0001e80000100a00 */
[----:B------:R-:W4:Y:S04]  /*66fe0*/  LDL.LU R48, [R1+0x24f4] ;  /* 0x0024f40001307983 */ /* 0x000f280000300800 */
[----:B------:R-:W-:Y:S01]  /*66ff0*/  STL [R1+0x1e0], R21 ;  /* 0x0001e01501007387 */ /* 0x000fe20000100800 */
[----:B0-----:R-:W-:-:S03]  /*67000*/  LOP3.LUT R24, R36, 0xffff, RZ, 0xc0, !PT ;  /* 0x0000ffff24187812 */ /* 0x001fc600078ec0ff */
[----:B------:R0:W-:Y:S01]  /*67010*/  STL [R1+0x14], R20 ;  /* 0x0000141401007387 */ /* 0x0001e20000100800 */
[----:B------:R-:W-:Y:S02]  /*67020*/  LOP3.LUT R23, R47, 0xffff, RZ, 0xc0, !PT ;  /* 0x0000ffff2f177812 */ /* 0x000fe400078ec0ff */
[----:B------:R-:W-:Y:S02]  /*67030*/  LOP3.LUT R22, R60, 0xffff, RZ, 0xc0, !PT ;  /* 0x0000ffff3c167812 */ /* 0x000fe400078ec0ff */
[----:B0-----:R-:W-:Y:S02]  /*67040*/  PRMT R20, R23, 0x3340, R0 ;  /* 0x0000334017147816 */ /* 0x001fe40000000000 */
[----:B------:R-:W-:-:S04]  /*67050*/  PRMT R21, R24, 0x3340, R22 ;  /* 0x0000334018157816 */ /* 0x000fc80000000016 */
[----:B------:R-:W-:Y:S02]  /*67060*/  PRMT R20, R21, 0x5410, R20 ;  /* 0x0000541015147816 */ /* 0x000fe40000000014 */
[----:B------:R-:W-:Y:S02]  /*67070*/  SHF.R.U32.HI R24, RZ, 0x8, R24 ;  /* 0x00000008ff187819 */ /* 0x000fe40000011618 */
[----:B------:R-:W-:Y:S01]  /*67080*/  SHF.R.U32.HI R21, RZ, 0x8, R22 ;  /* 0x00000008ff157819 */ /* 0x000fe20000011616 */
[----:B------:R0:W-:Y:S01]  /*67090*/  STL [R1+0x318], R20 ;  /* 0x0003181401007387 */ /* 0x0001e20000100800 */
[----:B------:R-:W-:Y:S02]  /*670a0*/  LOP3.LUT R22, R24, 0xffff, RZ, 0xc0, !PT ;  /* 0x0000ffff18167812 */ /* 0x000fe400078ec0ff */
[----:B------:R-:W-:Y:S01]  /*670b0*/  LOP3.LUT R21, R21, 0xffff, RZ, 0xc0, !PT ;  /* 0x0000ffff15157812 */ /* 0x000fe200078ec0ff */
[----:B------:R-:W4:Y:S01]  /*670c0*/  LDL.LU R47, [R1+0x2538] ;  /* 0x00253800012f7983 */ /* 0x000f220000300800 */
[----:B0-----:R-:W-:-:S04]  /*670d0*/  SHF.R.U32.HI R20, RZ, 0x8, R23 ;  /* 0x00000008ff147819 */ /* 0x001fc80000011617 */
[----:B------:R-:W-:Y:S02]  /*670e0*/  LOP3.LUT R20, R20, 0xffff, RZ, 0xc0, !PT ;  /* 0x0000ffff14147812 */ /* 0x000fe400078ec0ff */
[----:B------:R-:W-:Y:S02]  /*670f0*/  PRMT R21, R22, 0x3340, R21 ;  /* 0x0000334016157816 */ /* 0x000fe40000000015 */
[----:B------:R-:W-:Y:S01]  /*67100*/  PRMT R20, R20, 0x3340, R0 ;  /* 0x0000334014147816 */ /* 0x000fe20000000000 */
[----:B------:R-:W-:Y:S01]  /*67110*/  STL.64 [R1+0x730], R26 ;  /* 0x0007301a01007387 */ /* 0x000fe20000100a00 */
[----:B------:R-:W-:-:S03]  /*67120*/  LOP3.LUT R23, R61, 0xffff, RZ, 0xc0, !PT ;  /* 0x0000ffff3d177812 */ /* 0x000fc600078ec0ff */
[----:B------:R-:W4:Y:S04]  /*67130*/  LDL.LU R60, [R1+0x24c0] ;  /* 0x0024c000013c7983 */ /* 0x000f280000300800 */
[----:B------:R-:W-:Y:S04]  /*67140*/  STL [R1+0x1d4], R21 ;  /* 0x0001d41501007387 */ /* 0x000fe80000100800 */
[----:B------:R0:W-:Y:S04]  /*67150*/  STL [R1+0x28], R20 ;  /* 0x0000281401007387 */ /* 0x0001e80000100800 */
[----:B------:R-:W4:Y:S01]  /*67160*/  LDL.LU R61, [R1+0x2da0] ;  /* 0x002da000013d7983 */ /* 0x000f220000300800 */
[----:B------:R-:W-:-:S04]  /*67170*/  LOP3.LUT R53, R34, 0xffff, RZ, 0xc0, !PT ;  /* 0x0000ffff22357812 */ /* 0x000fc800078ec0ff */
[----:B0-----:R-:W-:Y:S02]  /*67180*/  PRMT R20, R53, 0x3340, R0 ;  /* 0x0000334035147816 */ /* 0x001fe40000000000 */
[----:B------:R-:W-:-:S05]  /*67190*/  IADD3 R28, P6, R46, R8, RZ ;  /* 0x000000082e1c7210 */ /* 0x000fca0007fde0ff */
[----:B------:R-:W-:Y:S01]  /*671a0*/  IMAD.X R29, R19, 0x1, R7, P6 ;  /* 0x00000001131d7824 */ /* 0x000fe200030e0607 */
[----:B--2---:R-:W-:-:S04]  /*671b0*/  LOP3.LUT R25, R39, 0xffff, RZ, 0xc0, !PT ;  /* 0x0000ffff27197812 */ /* 0x004fc800078ec0ff */
[----:B------:R-:W-:Y:S02]  /*671c0*/  PRMT R21, R25, 0x3340, R23 ;  /* 0x0000334019157816 */ /* 0x000fe40000000017 */
[----:B---3--:R-:W-:Y:S02]  /*671d0*/  LOP3.LUT R24, R35, 0xffff, RZ, 0xc0, !PT ;  /* 0x0000ffff23187812 */ /* 0x008fe400078ec0ff */
[----:B----4-:R-:W-:Y:S02]  /*671e0*/  LOP3.LUT R26, R50, 0xffff, RZ, 0xc0, !PT ;  /* 0x0000ffff321a7812 */ /* 0x010fe400078ec0ff */
[----:B------:R-:W-:Y:S02]  /*671f0*/  PRMT R27, R21, 0x5410, R20 ;  /* 0x00005410151b7816 */ /* 0x000fe40000000014 */
        /* <DEDUP_REMOVED lines=9> */
[----:B------:R-:W-:Y:S01]  /*67290*/  LOP3.LUT R21, R21, 0xffff, RZ, 0xc0, !PT ;  /* 0x0000ffff15157812 */ /* 0x000fe200078ec0ff */
[----:B------:R-:W2:Y:S04]  /*672a0*/  LDL.LU R50, [R1+0x2544] ;  /* 0x0025440001327983 */ /* 0x000ea80000300800 */
[----:B------:R-:W3:Y:S01]  /*672b0*/  LDL.LU R48, [R1+0x2474] ;  /* 0x0024740001307983 */ /* 0x000ee20000300800 */
[----:B0-----:R-:W-:-:S02]  /*672c0*/  SHF.R.U32.HI R20, RZ, 0x8, R23 ;  /* 0x00000008ff147819 */ /* 0x001fc40000011617 */
[----:B------:R-:W-:Y:S02]  /*672d0*/  LOP3.LUT R23, R25, 0xffff, RZ, 0xc0, !PT ;  /* 0x0000ffff19177812 */ /* 0x000fe400078ec0ff */
[----:B------:R-:W-:Y:S02]  /*672e0*/  LOP3.LUT R22, R20, 0xffff, RZ, 0xc0, !PT ;  /* 0x0000ffff14167812 */ /* 0x000fe400078ec0ff */
[----:B------:R-:W-:Y:S02]  /*672f0*/  LOP3.LUT R20, R24, 0xffff, RZ, 0xc0, !PT ;  /* 0x0000ffff18147812 */ /* 0x000fe400078ec0ff */
[----:B------:R-:W-:Y:S02]  /*67300*/  PRMT R22, R23, 0x3340, R22 ;  /* 0x0000334017167816 */ /* 0x000fe40000000016 */
[----:B------:R-:W-:Y:S01]  /*67310*/  PRMT R20, R21, 0x3340, R20 ;  /* 0x0000334015147816 */ /* 0x000fe20000000014 */
[----:B------:R-:W-:Y:S04]  /*67320*/  STL.64 [R1+0x740], R28 ;  /* 0x0007401c01007387 */ /* 0x000fe80000100a00 */
[----:B------:R0:W-:Y:S04]  /*67330*/  STL [R1+0x214], R22 ;  /* 0x0002141601007387 */ /* 0x0001e80000100800 */
[----:B------:R1:W-:Y:S01]  /*67340*/  STL [R1+0x1c4], R20 ;  /* 0x0001c41401007387 */ /* 0x0003e20000100800 */
[----:B------:R-:W-:-:S03]  /*67350*/  LOP3.LUT R23, R61, 0xffff, RZ, 0xc0, !PT ;  /* 0x0000ffff3d177812 */ /* 0x000fc600078ec0ff */
[----:B------:R-:W4:Y:S01]  /*67360*/  LDL.LU R61, [R1+0x2d9c] ;  /* 0x002d9c00013d7983 */ /* 0x000f220000300800 */
[----:B------:R-:W-:Y:S02]  /*67370*/  LOP3.LUT R24, R47, 0xffff, RZ, 0xc0, !PT ;  /* 0x0000ffff2f187812 */ /* 0x000fe400078ec0ff */
[----:B0-----:R-:W-:Y:S02]  /*67380*/  LOP3.LUT R22, R60, 0xffff, RZ, 0xc0, !PT ;  /* 0x0000ffff3c167812 */ /* 0x001fe400078ec0ff */
[----:B-1----:R-:W-:Y:S02]  /*67390*/  PRMT R20, R23, 0x3340, R0 ;  /* 0x0000334017147816 */ /* 0x002fe40000000000 */
[----:B------:R-:W-:-:S04]  /*673a0*/  PRMT R21, R24, 0x3340, R22 ;  /* 0x0000334018157816 */ /* 0x000fc80000000016 */
[----:B------:R-:W-:-:S05]  /*673b0*/  PRMT R20, R21, 0x5410, R20 ;  /* 0x0000541015147816 */ /* 0x000fca0000000014 */
[----:B------:R0:W-:Y:S04]  /*673c0*/  STL [R1+0x300], R20 ;  /* 0x0003001401007387 */ /* 0x0001e80000100800 */
[----:B------:R-:W4:Y:S04]  /*673d0*/  LDL.LU R35, [R1+0x274] ;  /* 0x0002740001237983 */ /* 0x000f280000300800 */
[----:B------:R-:W4:Y:S04]  /*673e0*/  LDL.LU R47, [R1+0x60] ;  /* 0x00006000012f7983 */ /* 0x000f280000300800 */
[----:B------:R-:W4:Y:S01]  /*673f0*/  LDL.LU R60, [R1+0x1ac] ;  /* 0x0001ac00013c7983 */ /* 0x000f220000300800 */
[----:B------:R-:W-:-:S02]  /*67400*/  SHF.R.U32.HI R24, RZ, 0x8, R24 ;  /* 0x00000008ff187819 */ /* 0x000fc40000011618 */
[----:B------:R-:W-:Y:S02]  /*67410*/  SHF.R.U32.HI R21, RZ, 0x8, R22 ;  /* 0x00000008ff157819 */ /* 0x000fe40000011616 */
[----:B0-----:R-:W-:Y:S02]  /*67420*/  SHF.R.U32.HI R20, RZ, 0x8, R23 ;  /* 0x00000008ff147819 */ /* 0x001fe40000011617 */
[----:B------:R-:W-:Y:S02]  /*67430*/  IADD3 R28, P6, R46, R10, RZ ;  /* 0x0000000a2e1c7210 */ /* 0x000fe40007fde0ff */
[----:B------:R-:W-:Y:S02]  /*67440*/  LOP3.LUT R22, R24, 0xffff, RZ, 0xc0, !PT ;  /* 0x0000ffff18167812 */ /* 0x000fe400078ec0ff */
[----:B------:R-:W-:Y:S02]  /*67450*/  LOP3.LUT R21, R21, 0xffff, RZ, 0xc0, !PT ;  /* 0x0000ffff15157812 */ /* 0x000fe400078ec0ff */
[----:B------:R-:W-:Y:S01]  /*67460*/  LOP3.LUT R20, R20, 0xffff, RZ, 0xc0, !PT ;  /* 0x0000ffff14147812 */ /* 0x000fe200078ec0ff */
[----:B------:R-:W-:Y:S01]  /*67470*/  IMAD.X R29, R19, 0x1, R9, P6 ;  /* 0x00000001131d7824 */ /* 0x000fe200030e0609 */
[----:B------:R-:W-:-:S02]  /*67480*/  PRMT R21, R22, 0x3340, R21 ;  /* 0x0000334016157816 */ /* 0x000fc40000000015 */
[----:B------:R-:W-:Y:S02]  /*67490*/  PRMT R20, R20, 0x3340, R0 ;  /* 0x0000334014147816 */ /* 0x000fe40000000000 */
[----:B------:R-:W-:Y:S04]  /*674a0*/  STL.64 [R1+0x728], R28 ;  /* 0x0007281c01007387 */ /* 0x000fe80000100a00 */
[----:B------:R-:W-:Y:S04]  /*674b0*/  STL [R1+0x1b4], R21 ;  /* 0x0001b41501007387 */ /* 0x000fe80000100800 */
[----:B------:R0:W-:Y:S01]  /*674c0*/  STL [R1+0x40], R20 ;  /* 0x0000401401007387 */ /* 0x0001e20000100800 */
[----:B--2---:R-:W-:-:S03]  /*674d0*/  LOP3.LUT R23, R50, 0xffff, RZ, 0xc0, !PT ;  /* 0x0000ffff32177812 */ /* 0x004fc600078ec0ff */
[----:B------:R-:W2:Y:S01]  /*674e0*/  LDL.LU R50, [R1+0x278] ;  /* 0x0002780001327983 */ /* 0x000ea20000300800 */
[----:B---3--:R-:W-:-:S04]  /*674f0*/  LOP3.LUT R44, R48, 0xffff, RZ, 0xc0, !PT ;  /* 0x0000ffff302c7812 */ /* 0x008fc800078ec0ff */
[----:B0-----:R-:W-:Y:S02]  /*67500*/  PRMT R20, R44, 0x3340, R0 ;  /* 0x000033402c147816 */ /* 0x001fe40000000000 */
[----:B----4-:R-:W-:-:S04]  /*67510*/  LOP3.LUT R22, R61, 0xffff, RZ, 0xc0, !PT ;  /* 0x0000ffff3d167812 */ /* 0x010fc800078ec0ff */
[----:B------:R-:W-:-:S04]  /*67520*/  PRMT R21, R23, 0x3340, R22 ;  /* 0x0000334017157816 */ /* 0x000fc80000000016 */
[----:B------:R-:W-:-:S05]  /*67530*/  PRMT R20, R21, 0x5410, R20 ;  /* 0x0000541015147816 */ /* 0x000fca0000000014 */
[----:B------:R0:W-:Y:S04]  /*67540*/  STL [R1+0x9d4], R20 ;  /* 0x0009d41401007387 */ /* 0x0001e80000100800 */
[----:B------:R-:W3:Y:S01]  /*67550*/  LDL.LU R48, [R1+0x1c0] ;  /* 0x0001c00001307983 */ /* 0x000ee20000300800 */
[----:B------:R-:W-:Y:S02]  /*67560*/  IADD3 R24, P6, R46, R12, RZ ;  /* 0x0000000c2e187210 */ /* 0x000fe40007fde0ff */
[----:B------:R-:W-:Y:S02]  /*67570*/  SHF.R.U32.HI R23, RZ, 0x8, R23 ;  /* 0x00000008ff177819 */ /* 0x000fe40000011617 */
[----:B------:R-:W-:Y:S02]  /*67580*/  SHF.R.U32.HI R21, RZ, 0x8, R22 ;  /* 0x00000008ff157819 */ /* 0x000fe40000011616 */
[----:B0-----:R-:W-:Y:S01]  /*67590*/  SHF.R.U32.HI R20, RZ, 0x8, R26 ;  /* 0x00000008ff147819 */ /* 0x001fe2000001161a */
[----:B------:R-:W-:Y:S01]  /*675a0*/  IMAD.X R25, R19, 0x1, R11, P6 ;  /* 0x0000000113197824 */ /* 0x000fe200030e060b */
[----:B------:R-:W-:-:S02]  /*675b0*/  LOP3.LUT R22, R23, 0xffff, RZ, 0xc0, !PT ;  /* 0x0000ffff17167812 */ /* 0x000fc400078ec0ff */
[----:B------:R-:W-:Y:S02]  /*675c0*/  LOP3.LUT R21, R21, 0xffff, RZ, 0xc0, !PT ;  /* 0x0000ffff15157812 */ /* 0x000fe400078ec0ff */
[----:B------:R-:W-:Y:S02]  /*675d0*/  LOP3.LUT R20, R20, 0xffff, RZ, 0xc0, !PT ;  /* 0x0000ffff14147812 */ /* 0x000fe400078ec0ff */
[----:B------:R-:W-:Y:S01]  /*675e0*/  PRMT R61, R22, 0x3340, R21 ;  /* 0x00003340163d7816 */ /* 0x000fe20000000015 */
[----:B------:R0:W-:Y:S01]  /*675f0*/  STL.64 [R1+0x700], R24 ;  /* 0x0007001801007387 */ /* 0x0001e20000100a00 */
[----:B------:R-:W-:Y:S02]  /*67600*/  PRMT R20, R20, 0x3340, R0 ;  /* 0x0000334014147816 */ /* 0x000fe40000000000 */
[----:B------:R-:W-:Y:S02]  /*67610*/  LOP3.LUT R23, R35, 0xffff, RZ, 0xc0, !PT ;  /* 0x0000ffff23177812 */ /* 0x000fe400078ec0ff */
[----:B------:R-:W-:Y:S01]  /*67620*/  LOP3.LUT R22, R60, 0xffff, RZ, 0xc0, !PT ;  /* 0x0000ffff3c167812 */ /* 0x000fe200078ec0ff */
[----:B------:R-:W-:Y:S01]  /*67630*/  STL [R1+0x2c88], R61 ;  /* 0x002c883d01007387 */ /* 0x000fe20000100800 */
[----:B0-----:R-:W-:-:S03]  /*67640*/  LOP3.LUT R24, R47, 0xffff, RZ, 0xc0, !PT ;  /* 0x0000ffff2f187812 */ /* 0x001fc600078ec0ff */
[----:B------:R0:W-:Y:S01]  /*67650*/  STL [R1+0x34], R20 ;  /* 0x0000341401007387 */ /* 0x0001e20000100800 */
[----:B------:R-:W-:Y:S02]  /*67660*/  PRMT R21, R23, 0x3340, R22 ;  /* 0x0000334017157816 */ /* 0x000fe40000000016 */
[----:B------:R-:W-:Y:S01]  /*67670*/  IADD3 R26, P6, R46, R14, RZ ;  /* 0x0000000e2e1a7210 */ /* 0x000fe20007fde0ff */
[----:B------:R-:W4:Y:S04]  /*67680*/  LDL.LU R35, [R1+0x248] ;  /* 0x0002480001237983 */ /* 0x000f280000300800 */
[----:B------:R-:W4:Y:S01]  /*67690*/  LDL.LU R60, [R1+0x128] ;  /* 0x00012800013c7983 */ /* 0x000f220000300800 */
[----:B0-----:R-:W-:Y:S01]  /*676a0*/  PRMT R20, R24, 0x3340, R0 ;  /* 0x0000334018147816 */ /* 0x001fe20000000000 */
[----:B------:R-:W-:-:S02]  /*676b0*/  IMAD.X R27, R19, 0x1, R13, P6 ;  /* 0x00000001131b7824 */ /* 0x000fc400030e060d */
[----:B------:R-:W4:Y:S01]  /*676c0*/  LDL.LU R47, [R1] ;  /* 0x00000000012f7983 */ /* 0x000f220000300800 */
        /* <DEDUP_REMOVED lines=11> */
[----:B------:R-:W-:-:S05]  /*67780*/  PRMT R19, R20, 0x3340, R19 ;  /* 0x0000334014137816 */ /* 0x000fca0000000013 */
[----:B------:R0:W-:Y:S04]  /*67790*/  STL [R1+0x1b0], R19 ;  /* 0x0001b01301007387 */ /* 0x0001e80000100800 */
[----:B------:R-:W4:Y:S04]  /*677a0*/  LDL.LU R59, [R1+0x2d98] ;  /* 0x002d9800013b7983 */ /* 0x000f280000300800 */
[----:B------:R-:W4:Y:S01]  /*677b0*/  LDL.LU R46, [R1+0x2578] ;  /* 0x00257800012e7983 */ /* 0x000f220000300800 */
[----:B0-----:R-:W-:Y:S02]  /*677c0*/  PRMT R19, R22, 0x3340, R0 ;  /* 0x0000334016137816 */ /* 0x001fe40000000000 */
[----:B--2---:R-:W-:-:S02]  /*677d0*/  LOP3.LUT R23, R50, 0xffff, RZ, 0xc0, !PT ;  /* 0x0000ffff32177812 */ /* 0x004fc400078ec0ff */
[----:B------:R-:W2:Y:S01]  /*677e0*/  LDL.LU R50, [R1+0x24ac] ;  /* 0x0024ac0001327983 */ /* 0x000ea20000300800 */
[----:B---3--:R-:W-:-:S04]  /*677f0*/  LOP3.LUT R21, R48, 0xffff, RZ, 0xc0, !PT ;  /* 0x0000ffff30157812 */ /* 0x008fc800078ec0ff */
[----:B------:R-:W-:-:S04]  /*67800*/  PRMT R20, R23, 0x3340, R21 ;  /* 0x0000334017147816 */ /* 0x000fc80000000015 */
[----:B------:R-:W-:-:S05]  /*67810*/  PRMT R19, R20, 0x5410, R19 ;  /* 0x0000541014137816 */ /* 0x000fca0000000013 */
[----:B------:R0:W-:Y:S04]  /*67820*/  STL [R1+0x2dc], R19 ;  /* 0x0002dc1301007387 */ /* 0x0001e80000100800 */
[----:B------:R-:W3:Y:S01]  /*67830*/  LDL.LU R48, [R1+0x250c] ;  /* 0x00250c0001307983 */ /* 0x000ee20000300800 */
[----:B------:R-:W-:Y:S02]  /*67840*/  SHF.R.U32.HI R20, RZ, 0x8, R23 ;  /* 0x00000008ff147819 */ /* 0x000fe40000011617 */
[----:B0-----:R-:W-:Y:S02]  /*67850*/  SHF.R.U32.HI R19, RZ, 0x8, R21 ;  /* 0x00000008ff137819 */ /* 0x001fe40000011615 */
[----:B------:R-:W-:Y:S02]  /*67860*/  SHF.R.U32.HI R21, RZ, 0x8, R22 ;  /* 0x00000008ff157819 */ /* 0x000fe40000011616 */
[----:B------:R-:W-:-:S02]  /*67870*/  LOP3.LUT R20, R20, 0xffff, RZ, 0xc0, !PT ;  /* 0x0000ffff14147812 */ /* 0x000fc400078ec0ff */
[----:B------:R-:W-:Y:S02]  /*67880*/  LOP3.LUT R19, R19, 0xffff, RZ, 0xc0, !PT ;  /* 0x0000ffff13137812 */ /* 0x000fe400078ec0ff */
[----:B------:R-:W-:Y:S02]  /*67890*/  LOP3.LUT R21, R21, 0xffff, RZ, 0xc0, !PT ;  /* 0x0000ffff15157812 */ /* 0x000fe400078ec0ff */
[----:B------:R-:W-:Y:S02]  /*678a0*/  PRMT R20, R20, 0x3340, R19 ;  /* 0x0000334014147816 */ /* 0x000fe40000000013 */
[----:B------:R-:W-:Y:S02]  /*678b0*/  PRMT R19, R21, 0x3340, R0 ;  /* 0x0000334015137816 */ /* 0x000fe40000000000 */
[----:B----4-:R-:W-:Y:S02]  /*678c0*/  LOP3.LUT R22, R35, 0xffff, RZ, 0xc0, !PT ;  /* 0x0000ffff23167812 */ /* 0x010fe400078ec0ff */
[----:B------:R-:W-:-:S02]  /*678d0*/  LOP3.LUT R40, R40, 0xffff, RZ, 0xc0, !PT ;  /* 0x0000ffff28287812 */ /* 0x000fc400078ec0ff */
[----:B------:R-:W-:Y:S01]  /*678e0*/  LOP3.LUT R21, R60, 0xffff, RZ, 0xc0, !PT ;  /* 0x0000ffff3c157812 */ /* 0x000fe200078ec0ff */
[----:B------:R0:W-:Y:S04]  /*678f0*/  STL [R1+0x158], R20 ;  /* 0x0001581401007387 */ /* 0x0001e80000100800 */
[----:B------:R1:W-:Y:S01]  /*67900*/  STL [R1+0x50], R19 ;  /* 0x0000501301007387 */ /* 0x0003e20000100800 */
[----:B0-----:R-:W-:Y:S02]  /*67910*/  PRMT R20, R22, 0x3340, R21 ;  /* 0x0000334016147816 */ /* 0x001fe40000000015 */
[----:B-1----:R-:W-:-:S04]  /*67920*/  PRMT R19, R40, 0x3340, R0 ;  /* 0x0000334028137816 */ /* 0x002fc80000000000 */
[----:B------:R-:W-:Y:S02]  /*67930*/  PRMT R20, R20, 0x5410, R19 ;  /* 0x0000541014147816 */ /* 0x000fe40000000013 */
[----:B------:R-:W-:-:S03]  /*67940*/  SHF.R.S32.HI R19, RZ, 0x1f, R47 ;  /* 0x0000001fff137819 */ /* 0x000fc6000001142f */
[----:B------:R0:W-:Y:S01]  /*67950*/  STL [R1+0x228], R20 ;  /* 0x0002281401007387 */ /* 0x0001e20000100800 */
[----:B------:R-:W-:Y:S02]  /*67960*/  IADD3 R26, P6, R47, R0, RZ ;  /* 0x000000002f1a7210 */ /* 0x000fe40007fde0ff */
[----:B------:R-:W-:Y:S01]  /*67970*/  SHF.R.U32.HI R22, RZ, 0x8, R22 ;  /* 0x00000008ff167819 */ /* 0x000fe20000011616 */
[----:B------:R-:W4:Y:S01]  /*67980*/  LDL.LU R29, [R1+0x250] ;  /* 0x00025000011d7983 */ /* 0x000f220000300800 */
[----:B------:R-:W-:Y:S02]  /*67990*/  SHF.R.U32.HI R21, RZ, 0x8, R21 ;  /* 0x00000008ff157819 */ /* 0x000fe40000011615 */
[----:B0-----:R-:W-:Y:S01]  /*679a0*/  SHF.R.U32.HI R20, RZ, 0x8, R24 ;  /* 0x00000008ff147819 */ /* 0x001fe20000011618 */
[----:B------:R-:W-:Y:S01]  /*679b0*/  IMAD.X R27, R19, 0x1, R18, P6 ;  /* 0x00000001131b7824 */ /* 0x000fe200030e0612 */
[----:B------:R-:W4:Y:S02]  /*679c0*/  LDL.LU R60, [R1+0x144] ;  /* 0x00014400013c7983 */ /* 0x000f240000300800 */
[----:B------:R-:W-:-:S02]  /*679d0*/  LOP3.LUT R20, R20, 0xffff, RZ, 0xc0, !PT ;  /* 0x0000ffff14147812 */ /* 0x000fc400078ec0ff */
[----:B------:R-:W-:Y:S02]  /*679e0*/  LOP3.LUT R22, R22, 0xffff, RZ, 0xc0, !PT ;  /* 0x0000ffff16167812 */ /* 0x000fe400078ec0ff */
[----:B------:R-:W-:Y:S02]  /*679f0*/  LOP3.LUT R21, R21, 0xffff, RZ, 0xc0, !PT ;  /* 0x0000ffff15157812 */ /* 0x000fe400078ec0ff */
[----:B------:R-:W-:Y:S01]  /*67a00*/  PRMT R24, R20, 0x3340, R0 ;  /* 0x0000334014187816 */ /* 0x000fe20000000000 */
[----:B------:R0:W-:Y:S01]  /*67a10*/  STL.64 [R1+0x6c8], R26 ;  /* 0x0006c81a01007387 */ /* 0x0001e20000100a00 */
[----:B------:R-:W-:-:S03]  /*67a20*/  PRMT R20, R22, 0x3340, R21 ;  /* 0x0000334016147816 */ /* 0x000fc60000000015 */
[----:B------:R2:W-:Y:S04]  /*67a30*/  STL [R1+0x44], R24 ;  /* 0x0000441801007387 */ /* 0x0005e80000100800 */
[----:B------:R1:W-:Y:S01]  /*67a40*/  STL [R1+0x154], R20 ;  /* 0x0001541401007387 */ /* 0x0003e20000100800 */
[----:B------:R-:W-:Y:S02]  /*67a50*/  LOP3.LUT R23, R46, 0xffff, RZ, 0xc0, !PT ;  /* 0x0000ffff2e177812 */ /* 0x000fe400078ec0ff */
[----:B0-----:R-:W-:-:S05]  /*67a60*/  IADD3 R26, P6, R47, R4, RZ ;  /* 0x000000042f1a7210 */ /* 0x001fca0007fde0ff */
[----:B------:R-:W-:Y:S01]  /*67a70*/  IMAD.X R27, R19, 0x1, R17, P6 ;  /* 0x00000001131b7824 */ /* 0x000fe200030e0611 */
[----:B--2---:R-:W-:-:S04]  /*67a80*/  LOP3.LUT R24, R50, 0xffff, RZ, 0xc0, !PT ;  /* 0x0000ffff32187812 */ /* 0x004fc800078ec0ff */
[----:B-1----:R-:W-:Y:S02]  /*67a90*/  PRMT R20, R24, 0x3340, R0 ;  /* 0x0000334018147816 */ /* 0x002fe40000000000 */
[----:B---3--:R-:W-:-:S04]  /*67aa0*/  LOP3.LUT R22, R48, 0xffff, RZ, 0xc0, !PT ;  /* 0x0000ffff30167812 */ /* 0x008fc800078ec0ff */
[----:B------:R-:W-:-:S04]  /*67ab0*/  PRMT R21, R23, 0x3340, R22 ;  /* 0x0000334017157816 */ /* 0x000fc80000000016 */
[----:B------:R-:W-:-:S05]  /*67ac0*/  PRMT R20, R21, 0x5410, R20 ;  /* 0x0000541015147816 */ /* 0x000fca0000000014 */
[----:B------:R0:W-:Y:S04]  /*67ad0*/  STL [R1+0x2d4], R20 ;  /* 0x0002d41401007387 */ /* 0x0001e80000100800 */
[----:B------:R-:W2:Y:S04]  /*67ae0*/  LDL.LU R36, [R1+0x257c] ;  /* 0x00257c0001247983 */ /* 0x000ea80000300800 */
[----:B------:R-:W3:Y:S04]  /*67af0*/  LDL.LU R39, [R1+0x24b4] ;  /* 0x0024b40001277983 */ /* 0x000ee80000300800 */
[----:B------:R-:W2:Y:S04]  /*67b00*/  LDL.LU R35, [R1+0x2514] ;  /* 0x0025140001237983 */ /* 0x000ea80000300800 */
[----:B------:R1:W-:Y:S04]  /*67b10*/  STL.64 [R1+0x698], R26 ;  /* 0x0006981a01007387 */ /* 0x0003e80000100a00 */
[----:B------:R-:W2:Y:S04]  /*67b20*/  LDL.LU R46, [R1+0x256c] ;  /* 0x00256c00012e7983 */ /* 0x000ea80000300800 */
[----:B------:R-:W2:Y:S04]  /*67b30*/  LDL.LU R50, [R1+0x248c] ;  /* 0x00248c0001327983 */ /* 0x000ea80000300800 */
[----:B------:R-:W2:Y:S01]  /*67b40*/  LDL.LU R48, [R1+0x2500] ;  /* 0x0025000001307983 */ /* 0x000ea20000300800 */
[----:B0-----:R-:W-:-:S02]  /*67b50*/  SHF.R.U32.HI R20, RZ, 0x8, R40 ;  /* 0x00000008ff147819 */ /* 0x001fc40000011628 */
[----:B------:R-:W-:Y:S02]  /*67b60*/  SHF.R.U32.HI R23, RZ, 0x8, R23 ;  /* 0x00000008ff177819 */ /* 0x000fe40000011617 */
[----:B------:R-:W-:Y:S02]  /*67b70*/  SHF.R.U32.HI R21, RZ, 0x8, R22 ;  /* 0x00000008ff157819 */ /* 0x000fe40000011616 */
[----:B------:R-:W-:Y:S02]  /*67b80*/  LOP3.LUT R20, R20, 0xffff, RZ, 0xc0, !PT ;  /* 0x0000ffff14147812 */ /* 0x000fe400078ec0ff */
[----:B------:R-:W-:Y:S02]  /*67b90*/  LOP3.LUT R22, R23, 0xffff, RZ, 0xc0, !PT ;  /* 0x0000ffff17167812 */ /* 0x000fe400078ec0ff */
[----:B------:R-:W-:Y:S02]  /*67ba0*/  LOP3.LUT R21, R21, 0xffff, RZ, 0xc0, !PT ;  /* 0x0000ffff15157812 */ /* 0x000fe400078ec0ff */
[----:B------:R-:W-:-:S02]  /*67bb0*/  PRMT R25, R20, 0x3340, R0 ;  /* 0x0000334014197816 */ /* 0x000fc40000000000 */
[----:B------:R-:W-:Y:S02]  /*67bc0*/  PRMT R20, R22, 0x3340, R21 ;  /* 0x0000334016147816 */ /* 0x000fe40000000015 */
[----:B----4-:R-:W-:Y:S02]  /*67bd0*/  LOP3.LUT R23, R29, 0xffff, RZ, 0xc0, !PT ;  /* 0x0000ffff1d177812 */ /* 0x010fe400078ec0ff */
[----:B------:R-:W-:Y:S02]  /*67be0*/  LOP3.LUT R42, R42, 0xffff, RZ, 0xc0, !PT ;  /* 0x0000ffff2a2a7812 */ /* 0x000fe400078ec0ff */
[----:B------:R-:W-:Y:S01]  /*67bf0*/  LOP3.LUT R22, R60, 0xffff, RZ, 0xc0, !PT ;  /* 0x0000ffff3c167812 */ /* 0x000fe200078ec0ff */
[----:B------:R-:W-:Y:S03]  /*67c00*/  STL [R1+0x5c], R25 ;  /* 0x00005c1901007387 */ /* 0x000fe60000100800 */
[----:B------:R-:W-:Y:S01]  /*67c10*/  PRMT R21, R23, 0x3340, R22 ;  /* 0x0000334017157816 */ /* 0x000fe20000000016 */
[----:B------:R0:W-:Y:S01]  /*67c20*/  STL [R1+0x150], R20 ;  /* 0x0001501401007387 */ /* 0x0001e20000100800 */
[----:B------:R-:W-:-:S02]  /*67c30*/  SHF.R.U32.HI R23, RZ, 0x8, R23 ;  /* 0x00000008ff177819 */ /* 0x000fc40000011617 */
[----:B-1----:R-:W-:Y:S02]  /*67c40*/  IADD3 R26, P6, R47, R6, RZ ;  /* 0x000000062f1a7210 */ /* 0x002fe40007fde0ff */
[----:B0-----:R-:W-:-:S04]  /*67c50*/  PRMT R20, R42, 0x3340, R0 ;  /* 0x000033402a147816 */ /* 0x001fc80000000000 */
[----:B------:R-:W-:Y:S02]  /*67c60*/  PRMT R60, R21, 0x5410, R20 ;  /* 0x00005410153c7816 */ /* 0x000fe40000000014 */
[----:B------:R-:W-:Y:S02]  /*67c70*/  SHF.R.U32.HI R20, RZ, 0x8, R24 ;  /* 0x00000008ff147819 */ /* 0x000fe40000011618 */
[----:B------:R-:W-:Y:S02]  /*67c80*/  SHF.R.U32.HI R21, RZ, 0x8, R22 ;  /* 0x00000008ff157819 */ /* 0x000fe40000011616 */
[----:B------:R-:W-:Y:S02]  /*67c90*/  LOP3.LUT R20, R20, 0xffff, RZ, 0xc0, !PT ;  /* 0x0000ffff14147812 */ /* 0x000fe400078ec0ff */
[----:B------:R-:W-:Y:S02]  /*67ca0*/  LOP3.LUT R22, R23, 0xffff, RZ, 0xc0, !PT ;  /* 0x0000ffff17167812 */ /* 0x000fe400078ec0ff */
[----:B------:R-:W-:Y:S01]  /*67cb0*/  LOP3.LUT R21, R21, 0xffff, RZ, 0xc0, !PT ;  /* 0x0000ffff15157812 */ /* 0x000fe200078ec0ff */
[----:B------:R-:W-:Y:S01]  /*67cc0*/  IMAD.X R27, R19, 0x1, R5, P6 ;  /* 0x00000001131b7824 */ /* 0x000fe200030e0605 */
[----:B------:R-:W-:-:S02]  /*67cd0*/  PRMT R23, R20, 0x3340, R0 ;  /* 0x0000334014177816 */ /* 0x000fc40000000000 */
[----:B------:R-:W-:Y:S01]  /*67ce0*/  PRMT R20, R22, 0x3340, R21 ;  /* 0x0000334016147816 */ /* 0x000fe20000000015 */
[----:B------:R-:W-:Y:S04]  /*67cf0*/  STL [R1+0x2c70], R60 ;  /* 0x002c703c01007387 */ /* 0x000fe80000100800 */
[----:B------:R3:W-:Y:S04]  /*67d00*/  STL.64 [R1+0x690], R26 ;  /* 0x0006901a01007387 */ /* 0x0007e80000100a00 */
[----:B------:R2:W-:Y:S04]  /*67d10*/  STL [R1+0x60], R23 ;  /* 0x0000601701007387 */ /* 0x0005e80000100800 */
[----:B------:R0:W-:Y:S01]  /*67d20*/  STL [R1+0x1c0], R20 ;  /* 0x0001c01401007387 */ /* 0x0001e20000100800 */
[----:B------:R-:W-:Y:S01]  /*67d30*/  NOP ;  /* 0x0000000000007918 */ /* 0x000fe20000000000 */
[----:B---3--:R-:W-:-:S02]  /*67d40*/  LOP3.LUT R27, R39, 0xffff, RZ, 0xc0, !PT ;  /* 0x0000ffff271b7812 */ /* 0x008fc400078ec0ff */
[----:B------:R-:W3:Y:S01]  /*67d50*/  LDL.LU R39, [R1+0x284] ;  /* 0x0002840001277983 */ /* 0x000ee20000300800 */
[----:B--2---:R-:W-:-:S03]  /*67d60*/  LOP3.LUT R23, R35, 0xffff, RZ, 0xc0, !PT ;  /* 0x0000ffff23177812 */ /* 0x004fc600078ec0ff */
[----:B------:R-:W2:Y:S01]  /*67d70*/  LDL.LU R35, [R1+0xc0] ;  /* 0x0000c00001237983 */ /* 0x000ea20000300800 */
[----:B------:R-:W-:-:S03]  /*67d80*/  LOP3.LUT R26, R50, 0xffff, RZ, 0xc0, !PT ;  /* 0x0000ffff321a7812 */ /* 0x000fc600078ec0ff */
[----:B------:R-:W4:Y:S01]  /*67d90*/  LDL.LU R50, [R1+0x20c] ;  /* 0x00020c0001327983 */ /* 0x000f220000300800 */
[----:B------:R-:W-:Y:S02]  /*67da0*/  LOP3.LUT R25, R36, 0xffff, RZ, 0xc0, !PT ;  /* 0x0000ffff24197812 */ /* 0x000fe400078ec0ff */
[----:B0-----:R-:W-:Y:S02]  /*67db0*/  PRMT R20, R27, 0x3340, R0 ;  /* 0x000033401b147816 */ /* 0x001fe40000000000 */
[----:B------:R-:W-:Y:S02]  /*67dc0*/  PRMT R21, R25, 0x3340, R23 ;  /* 0x0000334019157816 */ /* 0x000fe40000000017 */
[----:B------:R-:W-:Y:S02]  /*67dd0*/  LOP3.LUT R24, R46, 0xffff, RZ, 0xc0, !PT ;  /* 0x0000ffff2e187812 */ /* 0x000fe400078ec0ff */
[----:B------:R-:W-:Y:S02]  /*67de0*/  LOP3.LUT R22, R48, 0xffff, RZ, 0xc0, !PT ;  /* 0x0000ffff30167812 */ /* 0x000fe400078ec0ff */
[----:B------:R-:W-:-:S02]  /*67df0*/  PRMT R28, R21, 0x5410, R20 ;  /* 0x00005410151c7816 */ /* 0x000fc40000000014 */
[----:B------:R-:W-:Y:S02]  /*67e00*/  PRMT R20, R26, 0x3340, R0 ;  /* 0x000033401a147816 */ /* 0x000fe40000000000 */
[----:B------:R-:W-:Y:S01]  /*67e10*/  PRMT R21, R24, 0x3340, R22 ;  /* 0x0000334018157816 */ /* 0x000fe20000000016 */
[----:B------:R0:W-:Y:S03]  /*67e20*/  STL [R1+0x1f4], R28 ;  /* 0x0001f41c01007387 */ /* 0x0001e60000100800 */
[----:B0-----:R-:W-:Y:S02]  /*67e30*/  PRMT R28, R21, 0x5410, R20 ;  /* 0x00005410151c7816 */ /* 0x001fe40000000014 */
[----:B------:R-:W-:-:S05]  /*67e40*/  IADD3 R20, P6, R47, R8, RZ ;  /* 0x000000082f147210 */ /* 0x000fca0007fde0ff */
[----:B------:R-:W-:Y:S01]  /*67e50*/  IMAD.X R21, R19, 0x1, R7, P6 ;  /* 0x0000000113157824 */ /* 0x000fe200030e0607 */
[----:B------:R-:W-:Y:S04]  /*67e60*/  STL [R1+0x1f8], R28 ;  /* 0x0001f81c01007387 */ /* 0x000fe80000100800 */
[----:B------:R-:W4:Y:S04]  /*67e70*/  LDL.LU R48, [R1+0x288] ;  /* 0x0002880001307983 */ /* 0x000f280000300800 */
[----:B------:R0:W-:Y:S01]  /*67e80*/  STL.64 [R1+0x668], R20 ;  /* 0x0006681401007387 */ /* 0x0001e20000100a00 */
[----:B------:R-:W-:-:S02]  /*67e90*/  SHF.R.U32.HI R24, RZ, 0x8, R24 ;  /* 0x00000008ff187819 */ /* 0x000fc40000011618 */
[----:B------:R-:W-:Y:S01]  /*67ea0*/  SHF.R.U32.HI R22, RZ, 0x8, R22 ;  /* 0x00000008ff167819 */ /* 0x000fe20000011616 */
[----:B------:R-:W4:Y:S01]  /*67eb0*/  LDL.LU R46, [R1+0x220] ;  /* 0x00022000012e7983 */ /* 0x000f220000300800 */
[----:B0-----:R-:W-:Y:S02]  /*67ec0*/  SHF.R.U32.HI R21, RZ, 0x8, R25 ;  /* 0x00000008ff157819 */ /* 0x001fe40000011619 */
[----:B------:R-:W-:Y:S02]  /*67ed0*/  SHF.R.U32.HI R20, RZ, 0x8, R23 ;  /* 0x00000008ff147819 */ /* 0x000fe40000011617 */
[----:B------:R-:W-:Y:S02]  /*67ee0*/  LOP3.LUT R21, R21, 0xffff, RZ, 0xc0, !PT ;  /* 0x0000ffff15157812 */ /* 0x000fe400078ec0ff */
[----:B------:R-:W-:-:S04]  /*67ef0*/  LOP3.LUT R20, R20, 0xffff, RZ, 0xc0, !PT ;  /* 0x0000ffff14147812 */ /* 0x000fc800078ec0ff */
[----:B------:R-:W-:Y:S02]  /*67f00*/  PRMT R20, R21, 0x3340, R20 ;  /* 0x0000334015147816 */ /* 0x000fe40000000014 */
[----:B------:R-:W-:Y:S02]  /*67f10*/  LOP3.LUT R23, R24, 0xffff, RZ, 0xc0, !PT ;  /* 0x0000ffff18177812 */ /* 0x000fe400078ec0ff */
[----:B------:R-:W-:Y:S01]  /*67f20*/  LOP3.LUT R22, R22, 0xffff, RZ, 0xc0, !PT ;  /* 0x0000ffff16167812 */ /* 0x000fe200078ec0ff */
[----:B------:R0:W-:Y:S03]  /*67f30*/  STL [R1+0x140], R20 ;  /* 0x0001401401007387 */ /* 0x0001e60000100800 */
[----:B------:R-:W-:Y:S02]  /*67f40*/  PRMT R22, R23, 0x3340, R22 ;  /* 0x0000334017167816 */ /* 0x000fe40000000016 */
[----:B0-----:R-:W-:-:S03]  /*67f50*/  IADD3 R20, P6, R47, R10, RZ ;  /* 0x0000000a2f147210 */ /* 0x001fc60007fde0ff */
[----:B------:R-:W-:Y:S02]  /*67f60*/  STL [R1+0x13c], R22 ;  /* 0x00013c1601007387 */ /* 0x000fe40000100800 */
[----:B------:R-:W-:-:S05]  /*67f70*/  IMAD.X R21, R19, 0x1, R9, P6 ;  /* 0x0000000113157824 */ /* 0x000fca00030e0609 */
        /* <DEDUP_REMOVED lines=8> */
[----:B------:R0:W-:Y:S01]  /*68000*/  STL [R1+0x70], R20 ;  /* 0x0000701401007387 */ /* 0x0001e20000100800 */
[----:B------:R-:W-:-:S05]  /*68010*/  IADD3 R26, P6, R47, R12, RZ ;  /* 0x0000000c2f1a7210 */ /* 0x000fca0007fde0ff */
[----:B------:R-:W-:Y:S01]  /*68020*/  IMAD.X R27, R19, 0x1, R11, P6 ;  /* 0x00000001131b7824 */ /* 0x000fe200030e060b */
[----:B---3--:R-:W-:Y:S02]  /*68030*/  LOP3.LUT R24, R39, 0xffff, RZ, 0xc0, !PT ;  /* 0x0000ffff27187812 */ /* 0x008fe400078ec0ff */
[----:B--2---:R-:W-:-:S04]  /*68040*/  LOP3.LUT R23, R35, 0xffff, RZ, 0xc0, !PT ;  /* 0x0000ffff23177812 */ /* 0x004fc800078ec0ff */
[----:B0-----:R-:W-:Y:S02]  /*68050*/  PRMT R20, R23, 0x3340, R0 ;  /* 0x0000334017147816 */ /* 0x001fe40000000000 */
[----:B----4-:R-:W-:Y:S02]  /*68060*/  LOP3.LUT R22, R50, 0xffff, RZ, 0xc0, !PT ;  /* 0x0000ffff32167812 */ /* 0x010fe400078ec0ff */
[----:B------:R-:W2:Y:S02]  /*68070*/  LDL.LU R50, [R1+0x268] ;  /* 0x0002680001327983 */ /* 0x000ea40000300800 */
[----:B------:R-:W-:-:S04]  /*68080*/  PRMT R21, R24, 0x3340, R22 ;  /* 0x0000334018157816 */ /* 0x000fc80000000016 */
[----:B------:R-:W-:Y:S02]  /*68090*/  PRMT R20, R21, 0x5410, R20 ;  /* 0x0000541015147816 */ /* 0x000fe40000000014 */
[----:B------:R-:W-:-:S03]  /*680a0*/  SHF.R.U32.HI R21, RZ, 0x8, R24 ;  /* 0x00000008ff157819 */ /* 0x000fc60000011618 */
[----:B------:R0:W-:Y:S01]  /*680b0*/  STL [R1+0x2c8], R20 ;  /* 0x0002c81401007387 */ /* 0x0001e20000100800 */
[----:B------:R-:W-:Y:S02]  /*680c0*/  LOP3.LUT R21, R21, 0xffff, RZ, 0xc0, !PT ;  /* 0x0000ffff15157812 */ /* 0x000fe400078ec0ff */
[----:B0-----:R-:W-:Y:S02]  /*680d0*/  SHF.R.U32.HI R20, RZ, 0x8, R22 ;  /* 0x00000008ff147819 */ /* 0x001fe40000011616 */
[----:B------:R-:W-:Y:S02]  /*680e0*/  SHF.R.U32.HI R22, RZ, 0x8, R23 ;  /* 0x00000008ff167819 */ /* 0x000fe40000011617 */
[----:B------:R-:W-:Y:S02]  /*680f0*/  LOP3.LUT R20, R20, 0xffff, RZ, 0xc0, !PT ;  /* 0x0000ffff14147812 */ /* 0x000fe400078ec0ff */
[----:B------:R-:W-:Y:S02]  /*68100*/  LOP3.LUT R22, R22, 0xffff, RZ, 0xc0, !PT ;  /* 0x0000ffff16167812 */ /* 0x000fe400078ec0ff */
[----:B------:R-:W-:-:S02]  /*68110*/  PRMT R21, R21, 0x3340, R20 ;  /* 0x0000334015157816 */ /* 0x000fc40000000014 */
[----:B------:R-:W-:Y:S01]  /*68120*/  PRMT R20, R22, 0x3340, R0 ;  /* 0x0000334016147816 */ /* 0x000fe20000000000 */
[----:B------:R-:W-:Y:S01]  /*68130*/  STL.64 [R1+0x670], R26 ;  /* 0x0006701a01007387 */ /* 0x000fe20000100a00 */
[----:B------:R-:W-:-:S03]  /*68140*/  LOP3.LUT R24, R59, 0xffff, RZ, 0xc0, !PT ;  /* 0x0000ffff3b187812 */ /* 0x000fc600078ec0ff */
[----:B------:R-:W-:Y:S04]  /*68150*/  STL [R1+0x138], R21 ;  /* 0x0001381501007387 */ /* 0x000fe80000100800 */
[----:B------:R0:W-:Y:S04]  /*68160*/  STL [R1+0x78], R20 ;  /* 0x0000781401007387 */ /* 0x0001e80000100800 */
[----:B------:R-:W3:Y:S01]  /*68170*/  LDL.LU R59, [R1+0x2d94] ;  /* 0x002d9400013b7983 */ /* 0x000ee20000300800 */
[----:B------:R-:W-:Y:S02]  /*68180*/  LOP3.LUT R23, R48, 0xffff, RZ, 0xc0, !PT ;  /* 0x0000ffff30177812 */ /* 0x000fe400078ec0ff */
[----:B------:R-:W-:Y:S01]  /*68190*/  LOP3.LUT R22, R46, 0xffff, RZ, 0xc0, !PT ;  /* 0x0000ffff2e167812 */ /* 0x000fe200078ec0ff */
[----:B------:R-:W4:Y:S01]  /*681a0*/  LDL.LU R48, [R1+0x264] ;  /* 0x0002640001307983 */ /* 0x000f220000300800 */
[----:B0-----:R-:W-:-:S02]  /*681b0*/  PRMT R20, R24, 0x3340, R0 ;  /* 0x0000334018147816 */ /* 0x001fc40000000000 */
[----:B------:R-:W-:Y:S02]  /*681c0*/  PRMT R21, R23, 0x3340, R22 ;  /* 0x0000334017157816 */ /* 0x000fe40000000016 */
[----:B------:R-:W-:Y:S02]  /*681d0*/  IADD3 R26, P6, R47, R14, RZ ;  /* 0x0000000e2f1a7210 */ /* 0x000fe40007fde0ff */
[----:B------:R-:W-:-:S03]  /*681e0*/  PRMT R20, R21, 0x5410, R20 ;  /* 0x0000541015147816 */ /* 0x000fc60000000014 */
[----:B------:R-:W-:Y:S02]  /*681f0*/  IMAD.X R27, R19, 0x1, R13, P6 ;  /* 0x00000001131b7824 */ /* 0x000fe400030e060d */
[----:B------:R0:W-:Y:S02]  /*68200*/  STL [R1+0x2c4], R20 ;  /* 0x0002c41401007387 */ /* 0x0001e40000100800 */
[----:B0-----:R-:W-:-:S05]  /*68210*/  IADD3 R20, P6, R47, R16, RZ ;  /* 0x000000102f147210 */ /* 0x001fca0007fde0ff */
[----:B------:R-:W-:Y:S01]  /*68220*/  IMAD.X R21, R19, 0x1, R15, P6 ;  /* 0x0000000113157824 */ /* 0x000fe200030e060f */
[----:B------:R-:W-:-:S04]  /*68230*/  SHF.R.U32.HI R19, RZ, 0x8, R22 ;  /* 0x00000008ff137819 */ /* 0x000fc80000011616 */
[----:B------:R0:W-:Y:S01]  /*68240*/  STL.64 [R1+0x660], R20 ;  /* 0x0006601401007387 */ /* 0x0001e20000100a00 */
[----:B------:R-:W-:Y:S02]  /*68250*/  LOP3.LUT R19, R19, 0xffff, RZ, 0xc0, !PT ;  /* 0x0000ffff13137812 */ /* 0x000fe400078ec0ff */
[----:B0-----:R-:W-:-:S04]  /*68260*/  SHF.R.U32.HI R20, RZ, 0x8, R23 ;  /* 0x00000008ff147819 */ /* 0x001fc80000011617 */
[----:B------:R-:W-:-:S04]  /*68270*/  LOP3.LUT R20, R20, 0xffff, RZ, 0xc0, !PT ;  /* 0x0000ffff14147812 */ /* 0x000fc800078ec0ff */
[----:B------:R-:W-:Y:S01]  /*68280*/  PRMT R19, R20, 0x3340, R19 ;  /* 0x0000334014137816 */ /* 0x000fe20000000013 */
[----:B------:R-:W-:Y:S01]  /*68290*/  STL.64 [R1+0x658], R26 ;  /* 0x0006581a01007387 */ /* 0x000fe20000100a00 */
[----:B------:R-:W-:-:S03]  /*682a0*/  LOP3.LUT R22, R2, 0xffff, RZ, 0xc0, !PT ;  /* 0x0000ffff02167812 */ /* 0x000fc600078ec0ff */
[----:B------:R0:W-:Y:S04]  /*682b0*/  STL [R1+0x128], R19 ;  /* 0x0001281301007387 */ /* 0x0001e80000100800 */
[----:B------:R-:W4:Y:S01]  /*682c0*/  LDL.LU R2, [R1+0x2d90] ;  /* 0x002d900001027983 */ /* 0x000f220000300800 */
[----:B---3--:R-:W-:-:S03]  /*682d0*/  LOP3.LUT R21, R59, 0xffff, RZ, 0xc0, !PT ;  /* 0x0000ffff3b157812 */ /* 0x008fc600078ec0ff */
[----:B------:R-:W3:Y:S01]  /*682e0*/  LDL.LU R59, [R1+0x2d8c] ;  /* 0x002d8c00013b7983 */ /* 0x000ee20000300800 */
[----:B--2---:R-:W-:Y:S02]  /*682f0*/  LOP3.LUT R23, R50, 0xffff, RZ, 0xc0, !PT ;  /* 0x0000ffff32177812 */ /* 0x004fe400078ec0ff */
[----:B0-----:R-:W-:Y:S01]  /*68300*/  PRMT R19, R22, 0x3340, R0 ;  /* 0x0000334016137816 */ /* 0x001fe20000000000 */
[----:B------:R-:W2:Y:S01]  /*68310*/  LDL.LU R29, [R1+0x259c] ;  /* 0x00259c00011d7983 */ /* 0x000ea20000300800 */
[----:B------:R-:W-:-:S04]  /*68320*/  PRMT R20, R23, 0x3340, R21 ;  /* 0x0000334017147816 */ /* 0x000fc80000000015 */
[----:B------:R-:W-:Y:S02]  /*68330*/  PRMT R19, R20, 0x5410, R19 ;  /* 0x0000541014137816 */ /* 0x000fe40000000013 */
[----:B------:R-:W-:-:S03]  /*68340*/  SHF.R.U32.HI R20, RZ, 0x8, R23 ;  /* 0x00000008ff147819 */ /* 0x000fc60000011617 */
[----:B------:R0:W-:Y:S01]  /*68350*/  STL [R1+0x1d8], R19 ;  /* 0x0001d81301007387 */ /* 0x0001e20000100800 */
[----:B------:R-:W-:-:S03]  /*68360*/  LOP3.LUT R20, R20, 0xffff, RZ, 0xc0, !PT ;  /* 0x0000ffff14147812 */ /* 0x000fc600078ec0ff */
[----:B------:R-:W2:Y:S01]  /*68370*/  LDL.LU R36, [R1+0x2508] ;  /* 0x0025080001247983 */ /* 0x000ea20000300800 */
[----:B0-----:R-:W-:Y:S02]  /*68380*/  SHF.R.U32.HI R19, RZ, 0x8, R21 ;  /* 0x00000008ff137819 */ /* 0x001fe40000011615 */
[----:B------:R-:W-:Y:S02]  /*68390*/  SHF.R.U32.HI R21, RZ, 0x8, R22 ;  /* 0x00000008ff157819 */ /* 0x000fe40000011616 */
[----:B------:R-:W-:Y:S02]  /*683a0*/  LOP3.LUT R19, R19, 0xffff, RZ, 0xc0, !PT ;  /* 0x0000ffff13137812 */ /* 0x000fe400078ec0ff */
[----:B------:R-:W-:Y:S02]  /*683b0*/  LOP3.LUT R21, R21, 0xffff, RZ, 0xc0, !PT ;  /* 0x0000ffff15157812 */ /* 0x000fe400078ec0ff */
[----:B------:R-:W-:Y:S02]  /*683c0*/  PRMT R20, R20, 0x3340, R19 ;  /* 0x0000334014147816 */ /* 0x000fe40000000013 */
[----:B------:R-:W-:-:S02]  /*683d0*/  PRMT R19, R21, 0x3340, R0 ;  /* 0x0000334015137816 */ /* 0x000fc40000000000 */
[----:B------:R-:W-:Y:S01]  /*683e0*/  LOP3.LUT R41, R58, 0xffff, RZ, 0xc0, !PT ;  /* 0x0000ffff3a297812 */ /* 0x000fe200078ec0ff */
[----:B------:R-:W-:Y:S04]  /*683f0*/  STL [R1+0x124], R20 ;  /* 0x0001241401007387 */ /* 0x000fe80000100800 */
[----:B------:R0:W-:Y:S04]  /*68400*/  STL [R1+0x68], R19 ;  /* 0x0000681301007387 */ /* 0x0001e80000100800 */
[----:B------:R-:W2:Y:S01]  /*68410*/  LDL.LU R58, [R1+0x2d88] ;  /* 0x002d8800013a7983 */ /* 0x000ea20000300800 */
[----:B----4-:R-:W-:-:S02]  /*68420*/  LOP3.LUT R22, R48, 0xffff, RZ, 0xc0, !PT ;  /* 0x0000ffff30167812 */ /* 0x010fc400078ec0ff */
[----:B------:R-:W-:Y:S02]  /*68430*/  LOP3.LUT R21, R2, 0xffff, RZ, 0xc0, !PT ;  /* 0x0000ffff02157812 */ /* 0x000fe400078ec0ff */
[----:B------:R-:W4:Y:S01]  /*68440*/  LDL.LU R2, [R1+0x2d84] ;  /* 0x002d840001027983 */ /* 0x000f220000300800 */
[----:B0-----:R-:W-:Y:S02]  /*68450*/  PRMT R19, R41, 0x3340, R0 ;  /* 0x0000334029137816 */ /* 0x001fe40000000000 */
[----:B------:R-:W-:-:S04]  /*68460*/  PRMT R20, R22, 0x3340, R21 ;  /* 0x0000334016147816 */ /* 0x000fc80000000015 */
[----:B------:R-:W-:-:S05]  /*68470*/  PRMT R20, R20, 0x5410, R19 ;  /* 0x0000541014147816 */ /* 0x000fca0000000013 */
[----:B------:R0:W-:Y:S04]  /*68480*/  STL [R1+0x304], R20 ;  /* 0x0003041401007387 */ /* 0x0001e80000100800 */
[----:B------:R-:W4:Y:S04]  /*68490*/  LDL.LU R39, [R1+0x25a8] ;  /* 0x0025a80001277983 */ /* 0x000f280000300800 */
[----:B------:R-:W4:Y:S04]  /*684a0*/  LDL.LU R35, [R1+0x2510] ;  /* 0x0025100001237983 */ /* 0x000f280000300800 */
[----:B------:R-:W4:Y:S01]  /*684b0*/  LDL.LU R46, [R1+0x2548] ;  /* 0x00254800012e7983 */ /* 0x000f220000300800 */
[----:B---3--:R-:W-:-:S02]  /*684c0*/  SHF.R.S32.HI R19, RZ, 0x1f, R59 ;  /* 0x0000001fff137819 */ /* 0x008fc4000001143b */
[----:B------:R-:W-:-:S05]  /*684d0*/  IADD3 R26, P6, R59, R0, RZ ;  /* 0x000000003b1a7210 */ /* 0x000fca0007fde0ff */
[----:B------:R-:W-:-:S05]  /*684e0*/  IMAD.X R27, R19, 0x1, R18, P6 ;  /* 0x00000001131b7824 */ /* 0x000fca00030e0612 */
[----:B------:R-:W-:Y:S04]  /*684f0*/  STL.64 [R1+0x620], R26 ;  /* 0x0006201a01007387 */ /* 0x000fe80000100a00 */
[----:B------:R-:W3:Y:S04]  /*68500*/  LDL.LU R47, [R1+0x2584] ;  /* 0x00258400012f7983 */ /* 0x000ee80000300800 */
[----:B------:R-:W3:Y:S04]  /*68510*/  LDL.LU R50, [R1+0x24a0] ;  /* 0x0024a00001327983 */ /* 0x000ee80000300800 */
[----:B------:R-:W3:Y:S01]  /*68520*/  LDL.LU R48, [R1+0x252c] ;  /* 0x00252c0001307983 */ /* 0x000ee20000300800 */
        /* <DEDUP_REMOVED lines=8> */
[----:B--2---:R-:W-:Y:S02]  /*685b0*/  LOP3.LUT R24, R29, 0xffff, RZ, 0xc0, !PT ;  /* 0x0000ffff1d187812 */ /* 0x004fe400078ec0ff */
[----:B------:R-:W-:Y:S01]  /*685c0*/  LOP3.LUT R22, R36, 0xffff, RZ, 0xc0, !PT ;  /* 0x0000ffff24167812 */ /* 0x000fe200078ec0ff */
[----:B------:R0:W-:Y:S03]  /*685d0*/  STL [R1+0x6c], R20 ;  /* 0x00006c1401007387 */ /* 0x0001e60000100800 */
[----:B0-----:R-:W-:Y:S02]  /*685e0*/  PRMT R20, R22, 0x3340, R0 ;  /* 0x0000334016147816 */ /* 0x001fe40000000000 */
[----:B----4-:R-:W-:-:S04]  /*685f0*/  LOP3.LUT R23, R2, 0xffff, RZ, 0xc0, !PT ;  /* 0x0000ffff02177812 */ /* 0x010fc800078ec0ff */
[----:B------:R-:W-:-:S04]  /*68600*/  PRMT R21, R24, 0x3340, R23 ;  /* 0x0000334018157816 */ /* 0x000fc80000000017 */
[----:B------:R-:W-:Y:S01]  /*68610*/  PRMT R20, R21, 0x5410, R20 ;  /* 0x0000541015147816 */ /* 0x000fe20000000014 */
[----:B------:R-:W-:Y:S01]  /*68620*/  STL [R1+0x2c8c], R60 ;  /* 0x002c8c3c01007387 */ /* 0x000fe20000100800 */
[----:B------:R-:W-:Y:S02]  /*68630*/  IADD3 R26, P6, R59, R4, RZ ;  /* 0x000000043b1a7210 */ /* 0x000fe40007fde0ff */
[----:B------:R-:W-:Y:S01]  /*68640*/  SHF.R.U32.HI R21, RZ, 0x8, R24 ;  /* 0x00000008ff157819 */ /* 0x000fe20000011618 */
[----:B------:R0:W-:Y:S02]  /*68650*/  STL [R1+0x288], R20 ;  /* 0x0002881401007387 */ /* 0x0001e40000100800 */
[----:B------:R-:W-:Y:S01]  /*68660*/  IMAD.X R27, R19, 0x1, R17, P6 ;  /* 0x00000001131b7824 */ /* 0x000fe200030e0611 */
[----:B------:R-:W-:Y:S02]  /*68670*/  LOP3.LUT R21, R21, 0xffff, RZ, 0xc0, !PT ;  /* 0x0000ffff15157812 */ /* 0x000fe400078ec0ff */
[----:B0-----:R-:W-:-:S04]  /*68680*/  SHF.R.U32.HI R20, RZ, 0x8, R23 ;  /* 0x00000008ff147819 */ /* 0x001fc80000011617 */
[----:B------:R-:W-:Y:S01]  /*68690*/  LOP3.LUT R20, R20, 0xffff, RZ, 0xc0, !PT ;  /* 0x0000ffff14147812 */ /* 0x000fe200078ec0ff */
[----:B------:R0:W-:Y:S03]  /*686a0*/  STL.64 [R1+0x618], R26 ;  /* 0x0006181a01007387 */ /* 0x0001e60000100a00 */
[----:B------:R-:W-:Y:S02]  /*686b0*/  PRMT R20, R21, 0x3340, R20 ;  /* 0x0000334015147816 */ /* 0x000fe40000000014 */
[----:B------:R-:W-:Y:S02]  /*686c0*/  SHF.R.U32.HI R22, RZ, 0x8, R22 ;  /* 0x00000008ff167819 */ /* 0x000fe40000011616 */
[----:B------:R-:W-:Y:S02]  /*686d0*/  LOP3.LUT R25, R39, 0xffff, RZ, 0xc0, !PT ;  /* 0x0000ffff27197812 */ /* 0x000fe400078ec0ff */
[----:B------:R-:W-:Y:S01]  /*686e0*/  LOP3.LUT R23, R46, 0xffff, RZ, 0xc0, !PT ;  /* 0x0000ffff2e177812 */ /* 0x000fe200078ec0ff */
[----:B------:R1:W-:Y:S01]  /*686f0*/  STL [R1+0x120], R20 ;  /* 0x0001201401007387 */ /* 0x0003e20000100800 */
[----:B0-----:R-:W-:-:S03]  /*68700*/  LOP3.LUT R27, R35, 0xffff, RZ, 0xc0, !PT ;  /* 0x0000ffff231b7812 */ /* 0x001fc600078ec0ff */
[----:B------:R-:W2:Y:S01]  /*68710*/  LDL.LU R35, [R1+0x10d8] ;  /* 0x0010d80001237983 */ /* 0x000ea20000300800 */
[----:B------:R-:W-:Y:S02]  /*68720*/  LOP3.LUT R22, R22, 0xffff, RZ, 0xc0, !PT ;  /* 0x0000ffff16167812 */ /* 0x000fe400078ec0ff */
[----:B------:R-:W-:Y:S01]  /*68730*/  PRMT R21, R25, 0x3340, R23 ;  /* 0x0000334019157816 */ /* 0x000fe20000000017 */
[----:B------:R-:W4:Y:S01]  /*68740*/  LDL.LU R46, [R1+0x104] ;  /* 0x00010400012e7983 */ /* 0x000f220000300800 */
[----:B-1----:R-:W-:Y:S01]  /*68750*/  PRMT R20, R27, 0x3340, R0 ;  /* 0x000033401b147816 */ /* 0x002fe20000000000 */
[----:B------:R-:W-:Y:S01]  /*68760*/  IMAD.MOV.U32 R2, RZ, RZ, R52 ;  /* 0x000000ffff027224 */ /* 0x000fe200078e0034 */
[----:B------:R-:W-:Y:S02]  /*68770*/  PRMT R52, R22, 0x3340, R0 ;  /* 0x0000334016347816 */ /* 0x000fe40000000000 */
[----:B------:R-:W-:Y:S02]  /*68780*/  PRMT R21, R21, 0x5410, R20 ;  /* 0x0000541015157816 */ /* 0x000fe40000000014 */
[----:B------:R-:W-:-:S02]  /*68790*/  IADD3 R28, P6, R59, R6, RZ ;  /* 0x000000063b1c7210 */ /* 0x000fc40007fde0ff */
[----:B------:R-:W-:-:S03]  /*687a0*/  SHF.R.U32.HI R25, RZ, 0x8, R25 ;  /* 0x00000008ff197819 */ /* 0x000fc60000011619 */
[----:B------:R-:W-:Y:S01]  /*687b0*/  IMAD.X R29, R19, 0x1, R5, P6 ;  /* 0x00000001131d7824 */ /* 0x000fe200030e0605 */
[----:B---3--:R-:W-:Y:S02]  /*687c0*/  LOP3.LUT R24, R47, 0xffff, RZ, 0xc0, !PT ;  /* 0x0000ffff2f187812 */ /* 0x008fe400078ec0ff */
[----:B------:R-:W3:Y:S01]  /*687d0*/  LDL.LU R47, [R1+0x238] ;  /* 0x00023800012f7983 */ /* 0x000ee20000300800 */
[----:B------:R-:W-:-:S03]  /*687e0*/  LOP3.LUT R26, R50, 0xffff, RZ, 0xc0, !PT ;  /* 0x0000ffff321a7812 */ /* 0x000fc600078ec0ff */
[----:B------:R-:W3:Y:S01]  /*687f0*/  LDL.LU R50, [R1+0x1044] ;  /* 0x0010440001327983 */ /* 0x000ee20000300800 */
[----:B------:R-:W-:-:S03]  /*68800*/  LOP3.LUT R22, R48, 0xffff, RZ, 0xc0, !PT ;  /* 0x0000ffff30167812 */ /* 0x000fc600078ec0ff */
[----:B------:R-:W3:Y:S01]  /*68810*/  LDL.LU R48, [R1+0x234] ;  /* 0x0002340001307983 */ /* 0x000ee20000300800 */
[----:B------:R-:W-:-:S03]  /*68820*/  PRMT R20, R26, 0x3340, R0 ;  /* 0x000033401a147816 */ /* 0x000fc60000000000 */
[----:B------:R0:W-:Y:S02]  /*68830*/  STL [R1+0x278], R21 ;  /* 0x0002781501007387 */ /* 0x0001e40000100800 */
[----:B0-----:R-:W-:-:S04]  /*68840*/  PRMT R21, R24, 0x3340, R22 ;  /* 0x0000334018157816 */ /* 0x001fc80000000016 */
        /* <DEDUP_REMOVED lines=9> */
[----:B------:R-:W-:Y:S02]  /*688e0*/  LOP3.LUT R22, R22, 0xffff, RZ, 0xc0, !PT ;  /* 0x0000ffff16167812 */ /* 0x000fe400078ec0ff */
[----:B------:R-:W-:Y:S02]  /*688f0*/  IADD3 R20, P6, R59, R8, RZ ;  /* 0x000000083b147210 */ /* 0x000fe40007fde0ff */
[----:B------:R-:W-:Y:S01]  /*68900*/  PRMT R22, R23, 0x3340, R22 ;  /* 0x0000334017167816 */ /* 0x000fe20000000016 */
[----:B------:R-:W-:Y:S02]  /*68910*/  STL.64 [R1+0x5f0], R28 ;  /* 0x0005f01c01007387 */ /* 0x000fe40000100a00 */
[----:B------:R-:W-:Y:S02]  /*68920*/  IMAD.X R21, R19, 0x1, R7, P6 ;  /* 0x0000000113157824 */ /* 0x000fe400030e0607 */
[----:B------:R-:W-:Y:S04]  /*68930*/  STL [R1+0x11c], R24 ;  /* 0x00011c1801007387 */ /* 0x000fe80000100800 */
[----:B------:R-:W-:Y:S04]  /*68940*/  STL [R1+0x114], R22 ;  /* 0x0001141601007387 */ /* 0x000fe80000100800 */
[----:B------:R0:W-:Y:S02]  /*68950*/  STL.64 [R1+0x610], R20 ;  /* 0x0006101401007387 */ /* 0x0001e40000100a00 */
[----:B0-----:R-:W-:-:S02]  /*68960*/  SHF.R.U32.HI R20, RZ, 0x8, R27 ;  /* 0x00000008ff147819 */ /* 0x001fc4000001161b */
[----:B------:R-:W-:Y:S02]  /*68970*/  SHF.R.U32.HI R21, RZ, 0x8, R26 ;  /* 0x00000008ff157819 */ /* 0x000fe4000001161a */
[----:B------:R-:W-:Y:S02]  /*68980*/  LOP3.LUT R20, R20, 0xffff, RZ, 0xc0, !PT ;  /* 0x0000ffff14147812 */ /* 0x000fe400078ec0ff */
[----:B------:R-:W-:Y:S02]  /*68990*/  LOP3.LUT R21, R21, 0xffff, RZ, 0xc0, !PT ;  /* 0x0000ffff15157812 */ /* 0x000fe400078ec0ff */
[--C-:B------:R-:W-:Y:S02]  /*689a0*/  PRMT R22, R20, 0x3340, R0.reuse ;  /* 0x0000334014167816 */ /* 0x100fe40000000000 */
[----:B------:R-:W-:Y:S02]  /*689b0*/  PRMT R20, R21, 0x3340, R0 ;  /* 0x0000334015147816 */ /* 0x000fe40000000000 */
[----:B------:R-:W-:Y:S01]  /*689c0*/  LOP3.LUT R26, R58, 0xffff, RZ, 0xc0, !PT ;  /* 0x0000ffff3a1a7812 */ /* 0x000fe200078ec0ff */
[----:B------:R-:W-:Y:S04]  /*689d0*/  STL [R1+0x54], R22 ;  /* 0x0000541601007387 */ /* 0x000fe80000100800 */
[----:B------:R0:W-:Y:S04]  /*689e0*/  STL [R1+0x58], R20 ;  /* 0x0000581401007387 */ /* 0x0001e80000100800 */
[----:B------:R-:W3:Y:S01]  /*689f0*/  LDL.LU R58, [R1+0x2d80] ;  /* 0x002d8000013a7983 */ /* 0x000ee20000300800 */
[----:B--2---:R-:W-:-:S02]  /*68a00*/  LOP3.LUT R25, R35, 0xffff, RZ, 0xc0, !PT ;  /* 0x0000ffff23197812 */ /* 0x004fc400078ec0ff */
[----:B----4-:R-:W-:-:S04]  /*68a10*/  LOP3.LUT R27, R46, 0xffff, RZ, 0xc0, !PT ;  /* 0x0000ffff2e1b7812 */ /* 0x010fc800078ec0ff */
[----:B0-----:R-:W-:Y:S02]  /*68a20*/  PRMT R20, R27, 0x3340, R0 ;  /* 0x000033401b147816 */ /* 0x001fe40000000000 */
[----:B---3--:R-:W-:Y:S02]  /*68a30*/  LOP3.LUT R24, R47, 0xffff, RZ, 0xc0, !PT ;  /* 0x0000ffff2f187812 */ /* 0x008fe400078ec0ff */
[----:B------:R-:W2:Y:S02]  /*68a40*/  LDL.LU R47, [R1+0x27c] ;  /* 0x00027c00012f7983 */ /* 0x000ea40000300800 */
[----:B------:R-:W-:Y:S02]  /*68a50*/  PRMT R21, R25, 0x3340, R24 ;  /* 0x0000334019157816 */ /* 0x000fe40000000018 */
[----:B------:R-:W-:Y:S02]  /*68a60*/  LOP3.LUT R23, R50, 0xffff, RZ, 0xc0, !PT ;  /* 0x0000ffff32177812 */ /* 0x000fe400078ec0ff */
[----:B------:R-:W-:-:S02]  /*68a70*/  LOP3.LUT R22, R48, 0xffff, RZ, 0xc0, !PT ;  /* 0x0000ffff30167812 */ /* 0x000fc400078ec0ff */
[----:B------:R-:W-:Y:S02]  /*68a80*/  PRMT R28, R21, 0x5410, R20 ;  /* 0x00005410151c7816 */ /* 0x000fe40000000014 */
[----:B------:R-:W-:Y:S02]  /*68a90*/  PRMT R20, R26, 0x3340, R0 ;  /* 0x000033401a147816 */ /* 0x000fe40000000000 */
[----:B------:R-:W-:-:S04]  /*68aa0*/  PRMT R21, R23, 0x3340, R22 ;  /* 0x0000334017157816 */ /* 0x000fc80000000016 */
[----:B------:R-:W-:Y:S01]  /*68ab0*/  PRMT R20, R21, 0x5410, R20 ;  /* 0x0000541015147816 */ /* 0x000fe20000000014 */
[----:B------:R0:W-:Y:S01]  /*68ac0*/  STL [R1+0x25c], R28 ;  /* 0x00025c1c01007387 */ /* 0x0001e20000100800 */
[----:B------:R-:W-:-:S03]  /*68ad0*/  SHF.R.U32.HI R21, RZ, 0x8, R25 ;  /* 0x00000008ff157819 */ /* 0x000fc60000011619 */
[----:B------:R1:W-:Y:S01]  /*68ae0*/  STL [R1+0x274], R20 ;  /* 0x0002741401007387 */ /* 0x0003e20000100800 */
[----:B------:R-:W-:Y:S02]  /*68af0*/  LOP3.LUT R21, R21, 0xffff, RZ, 0xc0, !PT ;  /* 0x0000ffff15157812 */ /* 0x000fe400078ec0ff */
[----:B------:R-:W-:Y:S01]  /*68b00*/  SHF.R.U32.HI R23, RZ, 0x8, R23 ;  /* 0x00000008ff177819 */ /* 0x000fe20000011617 */
[----:B------:R-:W3:Y:S01]  /*68b10*/  LDL.LU R50, [R1+0x25b8] ;  /* 0x0025b80001327983 */ /* 0x000ee20000300800 */
[----:B0-----:R-:W-:Y:S02]  /*68b20*/  IADD3 R28, P6, R59, R10, RZ ;  /* 0x0000000a3b1c7210 */ /* 0x001fe40007fde0ff */
[----:B-1----:R-:W-:Y:S01]  /*68b30*/  SHF.R.U32.HI R20, RZ, 0x8, R24 ;  /* 0x00000008ff147819 */ /* 0x002fe20000011618 */
[----:B------:R-:W4:Y:S01]  /*68b40*/  LDL.LU R48, [R1+0x2590] ;  /* 0x0025900001307983 */ /* 0x000f220000300800 */
[----:B------:R-:W-:Y:S02]  /*68b50*/  SHF.R.U32.HI R22, RZ, 0x8, R22 ;  /* 0x00000008ff167819 */ /* 0x000fe40000011616 */
[----:B------:R-:W-:Y:S01]  /*68b60*/  LOP3.LUT R20, R20, 0xffff, RZ, 0xc0, !PT ;  /* 0x0000ffff14147812 */ /* 0x000fe200078ec0ff */
[----:B------:R-:W-:Y:S01]  /*68b70*/  IMAD.X R29, R19, 0x1, R9, P6 ;  /* 0x00000001131d7824 */ /* 0x000fe200030e0609 */
[----:B------:R-:W-:-:S02]  /*68b80*/  LOP3.LUT R23, R23, 0xffff, RZ, 0xc0, !PT ;  /* 0x0000ffff17177812 */ /* 0x000fc400078ec0ff */
[----:B------:R-:W-:Y:S02]  /*68b90*/  PRMT R24, R21, 0x3340, R20 ;  /* 0x0000334015187816 */ /* 0x000fe40000000014 */
        /* <DEDUP_REMOVED lines=15> */
[----:B------:R0:W-:Y:S04]  /*68c90*/  STL [R1+0x48], R22 ;  /* 0x0000481601007387 */ /* 0x0001e80000100800 */
[----:B------:R1:W-:Y:S04]  /*68ca0*/  STL [R1+0x4c], R20 ;  /* 0x00004c1401007387 */ /* 0x0003e80000100800 */
[----:B------:R-:W4:Y:S01]  /*68cb0*/  LDL.LU R54, [R1+0x2d7c] ;  /* 0x002d7c0001367983 */ /* 0x000f220000300800 */
[----:B0-----:R-:W-:-:S03]  /*68cc0*/  LOP3.LUT R22, R58, 0xffff, RZ, 0xc0, !PT ;  /* 0x0000ffff3a167812 */ /* 0x001fc600078ec0ff */
[----:B------:R-:W4:Y:S01]  /*68cd0*/  LDL.LU R58, [R1+0x2d78] ;  /* 0x002d7800013a7983 */ /* 0x000f220000300800 */
[----:B-1----:R-:W-:Y:S02]  /*68ce0*/  PRMT R20, R24, 0x3340, R0 ;  /* 0x0000334018147816 */ /* 0x002fe40000000000 */
[----:B------:R-:W-:Y:S01]  /*68cf0*/  IADD3 R26, P6, R59, R14, RZ ;  /* 0x0000000e3b1a7210 */ /* 0x000fe20007fde0ff */
[----:B------:R-:W4:Y:S04]  /*68d00*/  LDL.LU R39, [R1+0x280] ;  /* 0x0002800001277983 */ /* 0x000f280000300800 */
[----:B------:R-:W-:Y:S01]  /*68d10*/  IMAD.X R27, R19, 0x1, R13, P6 ;  /* 0x00000001131b7824 */ /* 0x000fe200030e060d */
[----:B--2---:R-:W-:-:S04]  /*68d20*/  LOP3.LUT R23, R47, 0xffff, RZ, 0xc0, !PT ;  /* 0x0000ffff2f177812 */ /* 0x004fc800078ec0ff */
[----:B------:R-:W-:-:S04]  /*68d30*/  PRMT R21, R23, 0x3340, R22 ;  /* 0x0000334017157816 */ /* 0x000fc80000000016 */
[----:B------:R-:W-:-:S05]  /*68d40*/  PRMT R20, R21, 0x5410, R20 ;  /* 0x0000541015147816 */ /* 0x000fca0000000014 */
[----:B------:R0:W-:Y:S04]  /*68d50*/  STL [R1+0x23c], R20 ;  /* 0x00023c1401007387 */ /* 0x0001e80000100800 */
[----:B------:R-:W2:Y:S01]  /*68d60*/  LDL.LU R29, [R1+0x1e8] ;  /* 0x0001e800011d7983 */ /* 0x000ea20000300800 */
[----:B0-----:R-:W-:-:S03]  /*68d70*/  IADD3 R20, P6, R59, R16, RZ ;  /* 0x000000103b147210 */ /* 0x001fc60007fde0ff */
[----:B------:R-:W-:Y:S02]  /*68d80*/  STL.64 [R1+0x5d8], R26 ;  /* 0x0005d81a01007387 */ /* 0x000fe40000100a00 */
[----:B------:R-:W-:Y:S01]  /*68d90*/  IMAD.X R21, R19, 0x1, R15, P6 ;  /* 0x0000000113157824 */ /* 0x000fe200030e060f */
[----:B------:R-:W-:-:S04]  /*68da0*/  SHF.R.U32.HI R19, RZ, 0x8, R22 ;  /* 0x00000008ff137819 */ /* 0x000fc80000011616 */
[----:B------:R0:W-:Y:S01]  /*68db0*/  STL.64 [R1+0x5e0], R20 ;  /* 0x0005e01401007387 */ /* 0x0001e20000100a00 */
[----:B------:R-:W-:Y:S02]  /*68dc0*/  LOP3.LUT R19, R19, 0xffff, RZ, 0xc0, !PT ;  /* 0x0000ffff13137812 */ /* 0x000fe400078ec0ff */
[----:B0-----:R-:W-:-:S04]  /*68dd0*/  SHF.R.U32.HI R20, RZ, 0x8, R23 ;  /* 0x00000008ff147819 */ /* 0x001fc80000011617 */
[----:B------:R-:W-:-:S04]  /*68de0*/  LOP3.LUT R20, R20, 0xffff, RZ, 0xc0, !PT ;  /* 0x0000ffff14147812 */ /* 0x000fc800078ec0ff */
[----:B------:R-:W-:Y:S02]  /*68df0*/  PRMT R19, R20, 0x3340, R19 ;  /* 0x0000334014137816 */ /* 0x000fe40000000013 */
[----:B---3--:R-:W-:Y:S02]  /*68e00*/  LOP3.LUT R22, R50, 0xffff, RZ, 0xc0, !PT ;  /* 0x0000ffff32167812 */ /* 0x008fe400078ec0ff */
[----:B----4-:R-:W-:Y:S01]  /*68e10*/  LOP3.LUT R21, R48, 0xffff, RZ, 0xc0, !PT ;  /* 0x0000ffff30157812 */ /* 0x010fe200078ec0ff */
[----:B------:R0:W-:Y:S03]  /*68e20*/  STL [R1+0x100], R19 ;  /* 0x0001001301007387 */ /* 0x0001e60000100800 */
[----:B------:R-:W-:Y:S02]  /*68e30*/  PRMT R20, R22, 0x3340, R21 ;  /* 0x0000334016147816 */ /* 0x000fe40000000015 */
[----:B------:R-:W-:-:S02]  /*68e40*/  LOP3.LUT R23, R58, 0xffff, RZ, 0xc0, !PT ;  /* 0x0000ffff3a177812 */ /* 0x000fc400078ec0ff */
[----:B------:R-:W3:Y:S02]  /*68e50*/  LDL.LU R58, [R1+0x2d74] ;  /* 0x002d7400013a7983 */ /* 0x000ee40000300800 */
[----:B0-----:R-:W-:Y:S02]  /*68e60*/  PRMT R19, R23, 0x3340, R0 ;  /* 0x0000334017137816 */ /* 0x001fe40000000000 */
[----:B------:R-:W4:Y:S02]  /*68e70*/  LDL.LU R36, [R1+0x25d0] ;  /* 0x0025d00001247983 */ /* 0x000f240000300800 */
[----:B------:R-:W-:Y:S02]  /*68e80*/  PRMT R19, R20, 0x5410, R19 ;  /* 0x0000541014137816 */ /* 0x000fe40000000013 */
[----:B------:R-:W4:Y:S04]  /*68e90*/  LDL.LU R35, [R1+0x253c] ;  /* 0x00253c0001237983 */ /* 0x000f280000300800 */
[----:B------:R0:W-:Y:S04]  /*68ea0*/  STL [R1+0x20c], R19 ;  /* 0x00020c1301007387 */ /* 0x0001e80000100800 */
[----:B------:R-:W4:Y:S04]  /*68eb0*/  LDL.LU R46, [R1+0x25a0] ;  /* 0x0025a000012e7983 */ /* 0x000f280000300800 */
[----:B------:R-:W4:Y:S04]  /*68ec0*/  LDL.LU R47, [R1+0x25ac] ;  /* 0x0025ac00012f7983 */ /* 0x000f280000300800 */
[----:B------:R-:W4:Y:S04]  /*68ed0*/  LDL.LU R50, [R1+0x2524] ;  /* 0x0025240001327983 */ /* 0x000f280000300800 */
[----:B------:R-:W4:Y:S01]  /*68ee0*/  LDL.LU R48, [R1+0x255c] ;  /* 0x00255c0001307983 */ /* 0x000f220000300800 */
        /* <DEDUP_REMOVED lines=8> */
[----:B------:R-:W-:Y:S02]  /*68f70*/  LOP3.LUT R22, R39, 0xffff, RZ, 0xc0, !PT ;  /* 0x0000ffff27167812 */ /* 0x000fe400078ec0ff */
[----:B------:R-:W-:Y:S01]  /*68f80*/  LOP3.LUT R39, R51, 0xffff, RZ, 0xc0, !PT ;  /* 0x0000ffff33277812 */ /* 0x000fe200078ec0ff */
[----:B------:R-:W-:Y:S04]  /*68f90*/  STL [R1+0x38], R24 ;  /* 0x0000381801007387 */ /* 0x000fe80000100800 */
[----:B------:R0:W-:Y:S04]  /*68fa0*/  STL [R1+0x8c], R19 ;  /* 0x00008c1301007387 */ /* 0x0001e80000100800 */
[----:B------:R-:W4:Y:S01]  /*68fb0*/  LDL.LU R51, [R1+0x2d70] ;  /* 0x002d700001337983 */ /* 0x000f220000300800 */
[----:B0-----:R-:W-:-:S02]  /*68fc0*/  PRMT R19, R39, 0x3340, R0 ;  /* 0x0000334027137816 */ /* 0x001fc40000000000 */
        /* <DEDUP_REMOVED lines=10> */
[----:B------:R-:W-:Y:S02]  /*69070*/  PRMT R61, R22, 0x3340, R21 ;  /* 0x00003340163d7816 */ /* 0x000fe40000000015 */
[----:B------:R-:W-:Y:S02]  /*69080*/  PRMT R20, R20, 0x3340, R0 ;  /* 0x0000334014147816 */ /* 0x000fe40000000000 */
[----:B---3--:R-:W-:Y:S02]  /*69090*/  SHF.R.S32.HI R19, RZ, 0x1f, R58 ;  /* 0x0000001fff137819 */ /* 0x008fe4000001143a */
[----:B------:R-:W-:-:S05]  /*690a0*/  IADD3 R24, P6, R58, R0, RZ ;  /* 0x000000003a187210 */ /* 0x000fca0007fde0ff */
[----:B------:R-:W-:Y:S01]  /*690b0*/  IMAD.X R25, R19, 0x1, R18, P6 ;  /* 0x0000000113197824 */ /* 0x000fe200030e0612 */
[----:B----4-:R-:W-:-:S04]  /*690c0*/  LOP3.LUT R27, R35, 0xffff, RZ, 0xc0, !PT ;  /* 0x0000ffff231b7812 */ /* 0x010fc800078ec0ff */
[----:B------:R0:W-:Y:S01]  /*690d0*/  STL.64 [R1+0x5b0], R24 ;  /* 0x0005b01801007387 */ /* 0x0001e20000100a00 */
[----:B------:R-:W-:-:S03]  /*690e0*/  LOP3.LUT R23, R46, 0xffff, RZ, 0xc0, !PT ;  /* 0x0000ffff2e177812 */ /* 0x000fc600078ec0ff */
[----:B------:R-:W-:Y:S04]  /*690f0*/  STL [R1+0x2c90], R61 ;  /* 0x002c903d01007387 */ /* 0x000fe80000100800 */
[----:B------:R1:W-:Y:S01]  /*69100*/  STL [R1+0x30], R20 ;  /* 0x0000301401007387 */ /* 0x0003e20000100800 */
[----:B0-----:R-:W-:-:S03]  /*69110*/  LOP3.LUT R25, R36, 0xffff, RZ, 0xc0, !PT ;  /* 0x0000ffff24197812 */ /* 0x001fc600078ec0ff */
[----:B------:R-:W2:Y:S01]  /*69120*/  LDL.LU R31, [R1+0x25b4] ;  /* 0x0025b400011f7983 */ /* 0x000ea20000300800 */
[----:B------:R-:W-:-:S03]  /*69130*/  PRMT R21, R25, 0x3340, R23 ;  /* 0x0000334019157816 */ /* 0x000fc60000000017 */
[----:B------:R-:W3:Y:S01]  /*69140*/  LDL.LU R29, [R1+0x2530] ;  /* 0x00253000011d7983 */ /* 0x000ee20000300800 */
[----:B-1----:R-:W-:-:S04]  /*69150*/  PRMT R20, R27, 0x3340, R0 ;  /* 0x000033401b147816 */ /* 0x002fc80000000000 */
[----:B------:R-:W-:-:S05]  /*69160*/  PRMT R20, R21, 0x5410, R20 ;  /* 0x0000541015147816 */ /* 0x000fca0000000014 */
[----:B------:R0:W-:Y:S04]  /*69170*/  STL [R1+0x1bc], R20 ;  /* 0x0001bc1401007387 */ /* 0x0001e80000100800 */
[----:B------:R-:W4:Y:S01]  /*69180*/  LDL.LU R36, [R1+0x2568] ;  /* 0x0025680001247983 */ /* 0x000f220000300800 */
[----:B------:R-:W-:-:S03]  /*69190*/  LOP3.LUT R22, R48, 0xffff, RZ, 0xc0, !PT ;  /* 0x0000ffff30167812 */ /* 0x000fc600078ec0ff */
[----:B------:R-:W4:Y:S04]  /*691a0*/  LDL.LU R35, [R1+0x2448] ;  /* 0x0024480001237983 */ /* 0x000f280000300800 */
[----:B------:R-:W4:Y:S04]  /*691b0*/  LDL.LU R46, [R1+0x148] ;  /* 0x00014800012e7983 */ /* 0x000f280000300800 */
[----:B------:R-:W4:Y:S01]  /*691c0*/  LDL.LU R48, [R1+0x254] ;  /* 0x0002540001307983 */ /* 0x000f220000300800 */
[----:B------:R-:W-:Y:S02]  /*691d0*/  LOP3.LUT R24, R47, 0xffff, RZ, 0xc0, !PT ;  /* 0x0000ffff2f187812 */ /* 0x000fe400078ec0ff */
[----:B------:R-:W-:-:S02]  /*691e0*/  LOP3.LUT R26, R50, 0xffff, RZ, 0xc0, !PT ;  /* 0x0000ffff321a7812 */ /* 0x000fc400078ec0ff */
[----:B------:R-:W-:Y:S02]  /*691f0*/  PRMT R21, R24, 0x3340, R22 ;  /* 0x0000334018157816 */ /* 0x000fe40000000016 */
[----:B0-----:R-:W-:-:S04]  /*69200*/  PRMT R20, R26, 0x3340, R0 ;  /* 0x000033401a147816 */ /* 0x001fc80000000000 */
[----:B------:R-:W-:Y:S02]  /*69210*/  PRMT R20, R21, 0x5410, R20 ;  /* 0x0000541015147816 */ /* 0x000fe40000000014 */
[----:B------:R-:W-:-:S03]  /*69220*/  SHF.R.U32.HI R21, RZ, 0x8, R25 ;  /* 0x00000008ff157819 */ /* 0x000fc60000011619 */
[----:B------:R0:W-:Y:S01]  /*69230*/  STL [R1+0x1cc], R20 ;  /* 0x0001cc1401007387 */ /* 0x0001e20000100800 */
[----:B------:R-:W-:Y:S02]  /*69240*/  IADD3 R32, P6, R58, R4, RZ ;  /* 0x000000043a207210 */ /* 0x000fe40007fde0ff */
[----:B------:R-:W-:Y:S02]  /*69250*/  SHF.R.U32.HI R24, RZ, 0x8, R24 ;  /* 0x00000008ff187819 */ /* 0x000fe40000011618 */
[----:B------:R-:W-:Y:S02]  /*69260*/  SHF.R.U32.HI R22, RZ, 0x8, R22 ;  /* 0x00000008ff167819 */ /* 0x000fe40000011616 */
[----:B0-----:R-:W-:Y:S02]  /*69270*/  SHF.R.U32.HI R20, RZ, 0x8, R23 ;  /* 0x00000008ff147819 */ /* 0x001fe40000011617 */
[----:B------:R-:W-:Y:S02]  /*69280*/  LOP3.LUT R21, R21, 0xffff, RZ, 0xc0, !PT ;  /* 0x0000ffff15157812 */ /* 0x000fe400078ec0ff */
[----:B------:R-:W-:Y:S01]  /*69290*/  LOP3.LUT R20, R20, 0xffff, RZ, 0xc0, !PT ;  /* 0x0000ffff14147812 */ /* 0x000fe200078ec0ff */
[----:B------:R-:W-:Y:S01]  /*692a0*/  IMAD.X R33, R19, 0x1, R17, P6 ;  /* 0x0000000113217824 */ /* 0x000fe200030e0611 */
[----:B------:R-:W-:-:S02]  /*692b0*/  LOP3.LUT R23, R24, 0xffff, RZ, 0xc0, !PT ;  /* 0x0000ffff18177812 */ /* 0x000fc400078ec0ff */
[----:B------:R-:W-:Y:S02]  /*692c0*/  LOP3.LUT R22, R22, 0xffff, RZ, 0xc0, !PT ;  /* 0x0000ffff16167812 */ /* 0x000fe400078ec0ff */
[----:B------:R-:W-:Y:S02]  /*692d0*/  PRMT R24, R21, 0x3340, R20 ;  /* 0x0000334015187816 */ /* 0x000fe40000000014 */
[----:B------:R-:W-:Y:S02]  /*692e0*/  IADD3 R20, P6, R58, R6, RZ ;  /* 0x000000063a147210 */ /* 0x000fe40007fde0ff */
[----:B------:R-:W-:Y:S01]  /*692f0*/  PRMT R22, R23, 0x3340, R22 ;  /* 0x0000334017167816 */ /* 0x000fe20000000016 */
[----:B------:R-:W-:Y:S02]  /*69300*/  STL.64 [R1+0x588], R32 ;  /* 0x0005882001007387 */ /* 0x000fe40000100a00 */
[----:B------:R-:W-:Y:S02]  /*69310*/  IMAD.X R21, R19, 0x1, R5, P6 ;  /* 0x0000000113157824 */ /* 0x000fe400030e0605 */
[----:B------:R-:W-:Y:S04]  /*69320*/  STL [R1+0xfc], R24 ;  /* 0x0000fc1801007387 */ /* 0x000fe80000100800 */
[----:B------:R-:W-:Y:S04]  /*69330*/  STL [R1+0x90], R22 ;  /* 0x0000901601007387 */ /* 0x000fe80000100800 */
[----:B------:R-:W4:Y:S04]  /*69340*/  LDL.LU R47, [R1+0x244c] ;  /* 0x00244c00012f7983 */ /* 0x000f280000300800 */
[----:B------:R0:W-:Y:S04]  /*69350*/  STL.64 [R1+0x580], R20 ;  /* 0x0005801401007387 */ /* 0x0001e80000100a00 */
[----:B------:R-:W4:Y:S01]  /*69360*/  LDL.LU R50, [R1+0x258] ;  /* 0x0002580001327983 */ /* 0x000f220000300800 */
[----:B0-----:R-:W-:-:S02]  /*69370*/  SHF.R.U32.HI R20, RZ, 0x8, R26 ;  /* 0x00000008ff147819 */ /* 0x001fc4000001161a */
[----:B------:R-:W-:Y:S02]  /*69380*/  SHF.R.U32.HI R21, RZ, 0x8, R27 ;  /* 0x00000008ff157819 */ /* 0x000fe4000001161b */
[----:B------:R-:W-:Y:S02]  /*69390*/  LOP3.LUT R20, R20, 0xffff, RZ, 0xc0, !PT ;  /* 0x0000ffff14147812 */ /* 0x000fe400078ec0ff */
[----:B------:R-:W-:Y:S02]  /*693a0*/  LOP3.LUT R21, R21, 0xffff, RZ, 0xc0, !PT ;  /* 0x0000ffff15157812 */ /* 0x000fe400078ec0ff */
[--C-:B------:R-:W-:Y:S02]  /*693b0*/  PRMT R22, R20, 0x3340, R0.reuse ;  /* 0x0000334014167816 */ /* 0x100fe40000000000 */
[----:B------:R-:W-:-:S03]  /*693c0*/  PRMT R20, R21, 0x3340, R0 ;  /* 0x0000334015147816 */ /* 0x000fc60000000000 */
[----:B------:R-:W-:Y:S04]  /*693d0*/  STL [R1+0x20], R22 ;  /* 0x0000201601007387 */ /* 0x000fe80000100800 */
[----:B------:R0:W-:Y:S01]  /*693e0*/  STL [R1+0x24], R20 ;  /* 0x0000241401007387 */ /* 0x0001e20000100800 */
[----:B--2---:R-:W-:Y:S02]  /*693f0*/  LOP3.LUT R25, R31, 0xffff, RZ, 0xc0, !PT ;  /* 0x0000ffff1f197812 */ /* 0x004fe400078ec0ff */
[----:B---3--:R-:W-:-:S04]  /*69400*/  LOP3.LUT R33, R29, 0xffff, RZ, 0xc0, !PT ;  /* 0x0000ffff1d217812 */ /* 0x008fc800078ec0ff */
[----:B0-----:R-:W-:Y:S02]  /*69410*/  PRMT R20, R33, 0x3340, R0 ;  /* 0x0000334021147816 */ /* 0x001fe40000000000 */
[----:B----4-:R-:W-:-:S04]  /*69420*/  LOP3.LUT R24, R36, 0xffff, RZ, 0xc0, !PT ;  /* 0x0000ffff24187812 */ /* 0x010fc800078ec0ff */
[----:B------:R-:W-:Y:S02]  /*69430*/  PRMT R21, R25, 0x3340, R24 ;  /* 0x0000334019157816 */ /* 0x000fe40000000018 */
[----:B------:R-:W-:Y:S02]  /*69440*/  LOP3.LUT R23, R35, 0xffff, RZ, 0xc0, !PT ;  /* 0x0000ffff23177812 */ /* 0x000fe400078ec0ff */
[----:B------:R-:W-:Y:S02]  /*69450*/  LOP3.LUT R26, R46, 0xffff, RZ, 0xc0, !PT ;  /* 0x0000ffff2e1a7812 */ /* 0x000fe400078ec0ff */
[----:B------:R-:W-:Y:S02]  /*69460*/  PRMT R27, R21, 0x5410, R20 ;  /* 0x00005410151b7816 */ /* 0x000fe40000000014 */
[----:B------:R-:W-:Y:S02]  /*69470*/  LOP3.LUT R22, R48, 0xffff, RZ, 0xc0, !PT ;  /* 0x0000ffff30167812 */ /* 0x000fe400078ec0ff */
[----:B------:R-:W-:-:S02]  /*69480*/  PRMT R20, R26, 0x3340, R0 ;  /* 0x000033401a147816 */ /* 0x000fc40000000000 */
[----:B------:R-:W-:Y:S01]  /*69490*/  PRMT R21, R23, 0x3340, R22 ;  /* 0x0000334017157816 */ /* 0x000fe20000000016 */
[----:B------:R0:W-:Y:S03]  /*694a0*/  STL [R1+0x27c], R27 ;  /* 0x00027c1b01007387 */ /* 0x0001e60000100800 */
[----:B0-----:R-:W-:Y:S02]  /*694b0*/  PRMT R27, R21, 0x5410, R20 ;  /* 0x00005410151b7816 */ /* 0x001fe40000000014 */
[----:B------:R-:W-:-:S05]  /*694c0*/  IADD3 R20, P6, R58, R8, RZ ;  /* 0x000000083a147210 */ /* 0x000fca0007fde0ff */
[----:B------:R-:W-:Y:S01]  /*694d0*/  IMAD.X R21, R19, 0x1, R7, P6 ;  /* 0x0000000113157824 */ /* 0x000fe200030e0607 */
[----:B------:R-:W-:Y:S01]  /*694e0*/  STL [R1+0x194], R27 ;  /* 0x0001941b01007387 */ /* 0x000fe20000100800 */
[----:B------:R-:W-:-:S03]  /*694f0*/  SHF.R.U32.HI R23, RZ, 0x8, R23 ;  /* 0x00000008ff177819 */ /* 0x000fc60000011617 */
[----:B------:R-:W2:Y:S01]  /*69500*/  LDL.LU R48, [R1+0x28c] ;  /* 0x00028c0001307983 */ /* 0x000ea20000300800 */
[----:B------:R-:W-:-:S03]  /*69510*/  SHF.R.U32.HI R22, RZ, 0x8, R22 ;  /* 0x00000008ff167819 */ /* 0x000fc60000011616 */
[----:B------:R0:W-:Y:S01]  /*69520*/  STL.64 [R1+0x570], R20 ;  /* 0x0005701401007387 */ /* 0x0001e20000100a00 */
[----:B------:R-:W-:Y:S02]  /*69530*/  LOP3.LUT R23, R23, 0xffff, RZ, 0xc0, !PT ;  /* 0x0000ffff17177812 */ /* 0x000fe400078ec0ff */
[----:B------:R-:W-:Y:S02]  /*69540*/  LOP3.LUT R22, R22, 0xffff, RZ, 0xc0, !PT ;  /* 0x0000ffff16167812 */ /* 0x000fe400078ec0ff */
[----:B0-----:R-:W-:Y:S02]  /*69550*/  SHF.R.U32.HI R21, RZ, 0x8, R25 ;  /* 0x00000008ff157819 */ /* 0x001fe40000011619 */
[----:B------:R-:W-:Y:S02]  /*69560*/  SHF.R.U32.HI R20, RZ, 0x8, R24 ;  /* 0x00000008ff147819 */ /* 0x000fe40000011618 */
[----:B------:R-:W-:Y:S02]  /*69570*/  LOP3.LUT R21, R21, 0xffff, RZ, 0xc0, !PT ;  /* 0x0000ffff15157812 */ /* 0x000fe400078ec0ff */
[----:B------:R-:W-:-:S04]  /*69580*/  LOP3.LUT R20, R20, 0xffff, RZ, 0xc0, !PT ;  /* 0x0000ffff14147812 */ /* 0x000fc800078ec0ff */
[----:B------:R-:W-:Y:S02]  /*69590*/  PRMT R60, R21, 0x3340, R20 ;  /* 0x00003340153c7816 */ /* 0x000fe40000000014 */
[----:B------:R-:W-:Y:S02]  /*695a0*/  PRMT R20, R23, 0x3340, R22 ;  /* 0x0000334017147816 */ /* 0x000fe40000000016 */
[----:B------:R-:W-:Y:S01]  /*695b0*/  LOP3.LUT R25, R51, 0xffff, RZ, 0xc0, !PT ;  /* 0x0000ffff33197812 */ /* 0x000fe200078ec0ff */
[----:B------:R-:W-:Y:S04]  /*695c0*/  STL [R1+0x2c94], R60 ;  /* 0x002c943c01007387 */ /* 0x000fe80000100800 */
[----:B------:R0:W-:Y:S04]  /*695d0*/  STL [R1+0x98], R20 ;  /* 0x0000981401007387 */ /* 0x0001e80000100800 */
[----:B------:R-:W3:Y:S01]  /*695e0*/  LDL.LU R51, [R1+0x2d6c] ;  /* 0x002d6c0001337983 */ /* 0x000ee20000300800 */
[----:B------:R-:W-:-:S02]  /*695f0*/  LOP3.LUT R23, R47, 0xffff, RZ, 0xc0, !PT ;  /* 0x0000ffff2f177812 */ /* 0x000fc400078ec0ff */
[----:B------:R-:W-:Y:S02]  /*69600*/  LOP3.LUT R22, R50, 0xffff, RZ, 0xc0, !PT ;  /* 0x0000ffff32167812 */ /* 0x000fe400078ec0ff */
[----:B0-----:R-:W-:Y:S02]  /*69610*/  PRMT R20, R25, 0x3340, R0 ;  /* 0x0000334019147816 */ /* 0x001fe40000000000 */
[----:B------:R-:W-:-:S04]  /*69620*/  PRMT R21, R23, 0x3340, R22 ;  /* 0x0000334017157816 */ /* 0x000fc80000000016 */
[----:B------:R-:W-:Y:S02]  /*69630*/  PRMT R20, R21, 0x5410, R20 ;  /* 0x0000541015147816 */ /* 0x000fe40000000014 */
[----:B------:R-:W-:-:S03]  /*69640*/  IADD3 R28, P6, R58, R10, RZ ;  /* 0x0000000a3a1c7210 */ /* 0x000fc60007fde0ff */
[----:B------:R0:W-:Y:S02]  /*69650*/  STL [R1+0x198], R20 ;  /* 0x0001981401007387 */ /* 0x0001e40000100800 */
[----:B------:R-:W-:Y:S01]  /*69660*/  IMAD.X R29, R19, 0x1, R9, P6 ;  /* 0x00000001131d7824 */ /* 0x000fe200030e0609 */
[----:B0-----:R-:W-:-:S04]  /*69670*/  SHF.R.U32.HI R20, RZ, 0x8, R26 ;  /* 0x00000008ff147819 */ /* 0x001fc8000001161a */
[----:B------:R-:W-:Y:S01]  /*69680*/  LOP3.LUT R20, R20, 0xffff, RZ, 0xc0, !PT ;  /* 0x0000ffff14147812 */ /* 0x000fe200078ec0ff */
[----:B------:R-:W-:Y:S03]  /*69690*/  STL.64 [R1+0x558], R28 ;  /* 0x0005581c01007387 */ /* 0x000fe60000100a00 */
[----:B------:R-:W-:Y:S01]  /*696a0*/  PRMT R20, R20, 0x3340, R0 ;  /* 0x0000334014147816 */ /* 0x000fe20000000000 */
[----:B------:R-:W4:Y:S01]  /*696b0*/  LDL.LU R36, [R1+0x25ec] ;  /* 0x0025ec0001247983 */ /* 0x000f220000300800 */
[----:B------:R-:W-:Y:S02]  /*696c0*/  SHF.R.U32.HI R23, RZ, 0x8, R23 ;  /* 0x00000008ff177819 */ /* 0x000fe40000011617 */
[----:B------:R-:W-:Y:S01]  /*696d0*/  SHF.R.U32.HI R21, RZ, 0x8, R22 ;  /* 0x00000008ff157819 */ /* 0x000fe20000011616 */
[----:B------:R-:W4:Y:S04]  /*696e0*/  LDL.LU R35, [R1+0x2570] ;  /* 0x0025700001237983 */ /* 0x000f280000300800 */
[----:B------:R0:W-:Y:S01]  /*696f0*/  STL [R1+0xc], R20 ;  /* 0x00000c1401007387 */ /* 0x0001e20000100800 */
[----:B------:R-:W-:-:S03]  /*69700*/  LOP3.LUT R22, R23, 0xffff, RZ, 0xc0, !PT ;  /* 0x0000ffff17167812 */ /* 0x000fc600078ec0ff */
[----:B------:R-:W4:Y:S01]  /*69710*/  LDL.LU R50, [R1+0x25c0] ;  /* 0x0025c00001327983 */ /* 0x000f220000300800 */
[----:B------:R-:W-:Y:S02]  /*69720*/  LOP3.LUT R21, R21, 0xffff, RZ, 0xc0, !PT ;  /* 0x0000ffff15157812 */ /* 0x000fe400078ec0ff */
[----:B------:R-:W-:Y:S02]  /*69730*/  LOP3.LUT R23, R57, 0xffff, RZ, 0xc0, !PT ;  /* 0x0000ffff39177812 */ /* 0x000fe400078ec0ff */
[----:B0-----:R-:W-:-:S05]  /*69740*/  PRMT R20, R22, 0x3340, R21 ;  /* 0x0000334016147816 */ /* 0x001fca0000000015 */
[----:B------:R0:W-:Y:S04]  /*69750*/  STL [R1+0xf8], R20 ;  /* 0x0000f81401007387 */ /* 0x0001e80000100800 */
[----:B------:R-:W4:Y:S01]  /*69760*/  LDL.LU R57, [R1+0x2d68] ;  /* 0x002d680001397983 */ /* 0x000f220000300800 */
[----:B0-----:R-:W-:Y:S02]  /*69770*/  PRMT R20, R23, 0x3340, R0 ;  /* 0x0000334017147816 */ /* 0x001fe40000000000 */
[----:B--2---:R-:W-:Y:S02]  /*69780*/  LOP3.LUT R24, R48, 0xffff, RZ, 0xc0, !PT ;  /* 0x0000ffff30187812 */ /* 0x004fe400078ec0ff */
[----:B---3--:R-:W-:Y:S02]  /*69790*/  LOP3.LUT R22, R51, 0xffff, RZ, 0xc0, !PT ;  /* 0x0000ffff33167812 */ /* 0x008fe400078ec0ff */
[----:B------:R-:W2:Y:S02]  /*697a0*/  LDL.LU R51, [R1+0x2d64] ;  /* 0x002d640001337983 */ /* 0x000ea40000300800 */
[----:B------:R-:W-:-:S04]  /*697b0*/  PRMT R21, R24, 0x3340, R22 ;  /* 0x0000334018157816 */ /* 0x000fc80000000016 */
[----:B------:R-:W-:-:S05]  /*697c0*/  PRMT R20, R21, 0x5410, R20 ;  /* 0x0000541015147816 */ /* 0x000fca0000000014 */
[----:B------:R0:W-:Y:S04]  /*697d0*/  STL [R1+0x190], R20 ;  /* 0x0001901401007387 */ /* 0x0001e80000100800 */
[----:B------:R-:W3:Y:S01]  /*697e0*/  LDL.LU R48, [R1+0x7e0] ;  /* 0x0007e00001307983 */ /* 0x000ee20000300800 */
[----:B------:R-:W-:Y:S02]  /*697f0*/  SHF.R.U32.HI R21, RZ, 0x8, R24 ;  /* 0x00000008ff157819 */ /* 0x000fe40000011618 */
[----:B------:R-:W-:Y:S02]  /*69800*/  IADD3 R26, P6, R58, R12, RZ ;  /* 0x0000000c3a1a7210 */ /* 0x000fe40007fde0ff */
[----:B0-----:R-:W-:Y:S02]  /*69810*/  SHF.R.U32.HI R20, RZ, 0x8, R22 ;  /* 0x00000008ff147819 */ /* 0x001fe40000011616 */
[----:B------:R-:W-:-:S02]  /*69820*/  LOP3.LUT R21, R21, 0xffff, RZ, 0xc0, !PT ;  /* 0x0000ffff15157812 */ /* 0x000fc400078ec0ff */
[----:B------:R-:W-:Y:S01]  /*69830*/  LOP3.LUT R20, R20, 0xffff, RZ, 0xc0, !PT ;  /* 0x0000ffff14147812 */ /* 0x000fe200078ec0ff */
[----:B------:R-:W-:Y:S01]  /*69840*/  IMAD.X R27, R19, 0x1, R11, P6 ;  /* 0x00000001131b7824 */ /* 0x000fe200030e060b */
[----:B------:R-:W-:Y:S02]  /*69850*/  SHF.R.U32.HI R22, RZ, 0x8, R23 ;  /* 0x00000008ff167819 */ /* 0x000fe40000011617 */
[----:B------:R-:W-:Y:S02]  /*69860*/  PRMT R20, R21, 0x3340, R20 ;  /* 0x0000334015147816 */ /* 0x000fe40000000014 */
[----:B------:R-:W-:Y:S01]  /*69870*/  STL.64 [R1+0x550], R26 ;  /* 0x0005501a01007387 */ /* 0x000fe20000100a00 */
[----:B------:R-:W-:-:S03]  /*69880*/  LOP3.LUT R22, R22, 0xffff, RZ, 0xc0, !PT ;  /* 0x0000ffff16167812 */ /* 0x000fc600078ec0ff */
[----:B------:R-:W2:Y:S04]  /*69890*/  LDL.LU R46, [R1+0x25fc] ;  /* 0x0025fc00012e7983 */ /* 0x000ea80000300800 */
[----:B------:R0:W-:Y:S01]  /*698a0*/  STL [R1+0x94], R20 ;  /* 0x0000941401007387 */ /* 0x0001e20000100800 */
[----:B------:R-:W-:Y:S02]  /*698b0*/  PRMT R22, R22, 0x3340, R0 ;  /* 0x0000334016167816 */ /* 0x000fe40000000000 */
[----:B0-----:R-:W-:-:S03]  /*698c0*/  IADD3 R20, P6, R58, R14, RZ ;  /* 0x0000000e3a147210 */ /* 0x001fc60007fde0ff */
[----:B------:R-:W-:Y:S02]  /*698d0*/  STL [R1+0x4], R22 ;  /* 0x0000041601007387 */ /* 0x000fe40000100800 */
[----:B------:R-:W-:Y:S02]  /*698e0*/  IMAD.X R21, R19, 0x1, R13, P6 ;  /* 0x0000000113157824 */ /* 0x000fe400030e060d */
[----:B------:R-:W2:Y:S04]  /*698f0*/  LDL.LU R47, [R1+0x25cc] ;  /* 0x0025cc00012f7983 */ /* 0x000ea80000300800 */
[----:B------:R0:W-:Y:S02]  /*69900*/  STL.64 [R1+0x530], R20 ;  /* 0x0005301401007387 */ /* 0x0001e40000100a00 */
[----:B0-----:R-:W-:-:S05]  /*69910*/  IADD3 R20, P6, R58, R16, RZ ;  /* 0x000000103a147210 */ /* 0x001fca0007fde0ff */
[----:B------:R-:W-:Y:S01]  /*69920*/  IMAD.X R21, R19, 0x1, R15, P6 ;  /* 0x0000000113157824 */ /* 0x000fe200030e060f */
[----:B------:R-:W-:-:S04]  /*69930*/  SHF.R.U32.HI R19, RZ, 0x8, R25 ;  /* 0x00000008ff137819 */ /* 0x000fc80000011619 */
[----:B------:R-:W-:Y:S01]  /*69940*/  LOP3.LUT R19, R19, 0xffff, RZ, 0xc0, !PT ;  /* 0x0000ffff13137812 */ /* 0x000fe200078ec0ff */
[----:B------:R0:W-:Y:S01]  /*69950*/  STL.64 [R1+0x568], R20 ;  /* 0x0005681401007387 */ /* 0x0001e20000100a00 */
[----:B----4-:R-:W-:Y:S02]  /*69960*/  LOP3.LUT R23, R36, 0xffff, RZ, 0xc0, !PT ;  /* 0x0000ffff24177812 */ /* 0x010fe400078ec0ff */
[----:B------:R-:W-:Y:S02]  /*69970*/  PRMT R19, R19, 0x3340, R0 ;  /* 0x0000334013137816 */ /* 0x000fe40000000000 */
[----:B------:R-:W-:-:S03]  /*69980*/  LOP3.LUT R22, R50, 0xffff, RZ, 0xc0, !PT ;  /* 0x0000ffff32167812 */ /* 0x000fc600078ec0ff */
[----:B------:R1:W-:Y:S01]  /*69990*/  STL [R1], R19 ;  /* 0x0000001301007387 */ /* 0x0003e20000100800 */
[----:B0-----:R-:W-:Y:S02]  /*699a0*/  LOP3.LUT R21, R35, 0xffff, RZ, 0xc0, !PT ;  /* 0x0000ffff23157812 */ /* 0x001fe400078ec0ff */
[----:B------:R-:W-:Y:S02]  /*699b0*/  PRMT R20, R23, 0x3340, R22 ;  /* 0x0000334017147816 */ /* 0x000fe40000000016 */
[----:B-1----:R-:W-:Y:S02]  /*699c0*/  PRMT R19, R21, 0x3340, R0 ;  /* 0x0000334015137816 */ /* 0x002fe40000000000 */
[----:B------:R-:W-:Y:S02]  /*699d0*/  SHF.R.U32.HI R59, RZ, 0x8, R21 ;  /* 0x00000008ff3b7819 */ /* 0x000fe40000011615 */
[----:B------:R-:W-:Y:S02]  /*699e0*/  PRMT R24, R20, 0x5410, R19 ;  /* 0x0000541014187816 */ /* 0x000fe40000000013 */
[----:B------:R-:W-:-:S02]  /*699f0*/  SHF.R.U32.HI R20, RZ, 0x8, R23 ;  /* 0x00000008ff147819 */ /* 0x000fc40000011617 */
[----:B------:R-:W-:Y:S02]  /*69a00*/  SHF.R.U32.HI R19, RZ, 0x8, R22 ;  /* 0x00000008ff137819 */ /* 0x000fe40000011616 */
[----:B------:R-:W-:Y:S02]  /*69a10*/  LOP3.LUT R59, R59, 0xffff, RZ, 0xc0, !PT ;  /* 0x0000ffff3b3b7812 */ /* 0x000fe400078ec0ff */
[----:B------:R-:W-:Y:S02]  /*69a20*/  LOP3.LUT R20, R20, 0xffff, RZ, 0xc0, !PT ;  /* 0x0000ffff14147812 */ /* 0x000fe400078ec0ff */
[----:B------:R-:W-:Y:S02]  /*69a30*/  LOP3.LUT R19, R19, 0xffff, RZ, 0xc0, !PT ;  /* 0x0000ffff13137812 */ /* 0x000fe400078ec0ff */
[----:B------:R-:W-:Y:S02]  /*69a40*/  PRMT R59, R59, 0x3340, R0 ;  /* 0x000033403b3b7816 */ /* 0x000fe40000000000 */
[----:B------:R-:W-:Y:S01]  /*69a50*/  PRMT R19, R20, 0x3340, R19 ;  /* 0x0000334014137816 */ /* 0x000fe20000000013 */
[----:B------:R3:W-:Y:S01]  /*69a60*/  STL [R1+0x188], R24 ;  /* 0x0001881801007387 */ /* 0x0007e20000100800 */
[----:B------:R-:W-:-:S03]  /*69a70*/  LOP3.LUT R34, R55, 0xffff, RZ, 0xc0, !PT ;  /* 0x0000ffff37227812 */ /* 0x000fc600078ec0ff */
[----:B------:R-:W-:Y:S01]  /*69a80*/  STL [R1+0x2ce8], R59 ;  /* 0x002ce83b01007387 */ /* 0x000fe20000100800 */
[----:B------:R-:W-:-:S03]  /*69a90*/  LOP3.LUT R22, R57, 0xffff, RZ, 0xc0, !PT ;  /* 0x0000ffff39167812 */ /* 0x000fc600078ec0ff */
[----:B------:R0:W-:Y:S04]  /*69aa0*/  STL [R1+0xf0], R19 ;  /* 0x0000f01301007387 */ /* 0x0001e80000100800 */
[----:B------:R-:W4:Y:S01]  /*69ab0*/  LDL.LU R50, [R1+0x25dc] ;  /* 0x0025dc0001327983 */ /* 0x000f220000300800 */
[----:B---3--:R-:W-:-:S03]  /*69ac0*/  LOP3.LUT R24, R48, 0xffff, RZ, 0xc0, !PT ;  /* 0x0000ffff30187812 */ /* 0x008fc600078ec0ff */
[----:B------:R-:W3:Y:S04]  /*69ad0*/  LDL.LU R48, [R1+0x2560] ;  /* 0x0025600001307983 */ /* 0x000ee80000300800 */
[----:B------:R-:W3:Y:S04]  /*69ae0*/  LDL.LU R55, [R1+0x2d60] ;  /* 0x002d600001377983 */ /* 0x000ee80000300800 */
[----:B------:R-:W4:Y:S01]  /*69af0*/  LDL.LU R57, [R1+0x2d5c] ;  /* 0x002d5c0001397983 */ /* 0x000f220000300800 */
[----:B--2---:R-:W-:-:S03]  /*69b00*/  LOP3.LUT R25, R51, 0xffff, RZ, 0xc0, !PT ;  /* 0x0000ffff33197812 */ /* 0x004fc600078ec0ff */
[----:B------:R-:W2:Y:S01]  /*69b10*/  LDL.LU R51, [R1+0x2d58] ;  /* 0x002d580001337983 */ /* 0x000ea20000300800 */
[----:B0-----:R-:W-:Y:S02]  /*69b20*/  PRMT R19, R34, 0x3340, R0 ;  /* 0x0000334022137816 */ /* 0x001fe40000000000 */
[----:B------:R-:W-:Y:S02]  /*69b30*/  PRMT R20, R24, 0x3340, R22 ;  /* 0x0000334018147816 */ /* 0x000fe40000000016 */
[----:B------:R-:W-:Y:S02]  /*69b40*/  LOP3.LUT R23, R46, 0xffff, RZ, 0xc0, !PT ;  /* 0x0000ffff2e177812 */ /* 0x000fe400078ec0ff */
[----:B------:R-:W-:Y:S02]  /*69b50*/  PRMT R26, R20, 0x5410, R19 ;  /* 0x00005410141a7816 */ /* 0x000fe40000000013 */
[----:B------:R-:W-:-:S03]  /*69b60*/  PRMT R19, R25, 0x3340, R0 ;  /* 0x0000334019137816 */ /* 0x000fc60000000000 */
[----:B------:R0:W-:Y:S01]  /*69b70*/  STL [R1+0x1fc], R26 ;  /* 0x0001fc1a01007387 */ /* 0x0001e20000100800 */
[----:B------:R-:W-:-:S04]  /*69b80*/  LOP3.LUT R21, R47, 0xffff, RZ, 0xc0, !PT ;  /* 0x0000ffff2f157812 */ /* 0x000fc800078ec0ff */
[----:B------:R-:W-:-:S04]  /*69b90*/  PRMT R20, R23, 0x3340, R21 ;  /* 0x0000334017147816 */ /* 0x000fc80000000015 */
[----:B------:R-:W-:-:S05]  /*69ba0*/  PRMT R20, R20, 0x5410, R19 ;  /* 0x0000541014147816 */ /* 0x000fca0000000013 */
[----:B------:R1:W-:Y:S04]  /*69bb0*/  STL [R1+0x184], R20 ;  /* 0x0001841401007387 */ /* 0x0003e80000100800 */
[----:B------:R-:W2:Y:S04]  /*69bc0*/  LDL.LU R35, [R1+0x25e0] ;  /* 0x0025e00001237983 */ /* 0x000ea80000300800 */
[----:B------:R-:W2:Y:S01]  /*69bd0*/  LDL.LU R46, [R1+0x2564] ;  /* 0x00256400012e7983 */ /* 0x000ea20000300800 */
[----:B----4-:R-:W-:Y:S02]  /*69be0*/  SHF.R.S32.HI R19, RZ, 0x1f, R57 ;  /* 0x0000001fff137819 */ /* 0x010fe40000011439 */
[----:B0-----:R-:W-:-:S05]  /*69bf0*/  IADD3 R26, P6, R57, R0, RZ ;  /* 0x00000000391a7210 */ /* 0x001fca0007fde0ff */
[----:B------:R-:W-:-:S05]  /*69c00*/  IMAD.X R27, R19, 0x1, R18, P6 ;  /* 0x00000001131b7824 */ /* 0x000fca00030e0612 */
[----:B------:R-:W-:Y:S04]  /*69c10*/  STL.64 [R1+0x500], R26 ;  /* 0x0005001a01007387 */ /* 0x000fe80000100a00 */
[----:B------:R-:W4:Y:S01]  /*69c20*/  LDL.LU R47, [R1+0x258c] ;  /* 0x00258c00012f7983 */ /* 0x000f220000300800 */
[----:B------:R-:W-:Y:S02]  /*69c30*/  SHF.R.U32.HI R24, RZ, 0x8, R24 ;  /* 0x00000008ff187819 */ /* 0x000fe40000011618 */
[----:B-1----:R-:W-:Y:S02]  /*69c40*/  SHF.R.U32.HI R20, RZ, 0x8, R22 ;  /* 0x00000008ff147819 */ /* 0x002fe40000011616 */
[----:B------:R-:W-:Y:S02]  /*69c50*/  SHF.R.U32.HI R23, RZ, 0x8, R23 ;  /* 0x00000008ff177819 */ /* 0x000fe40000011617 */
[----:B------:R-:W-:-:S02]  /*69c60*/  SHF.R.U32.HI R22, RZ, 0x8, R21 ;  /* 0x00000008ff167819 */ /* 0x000fc40000011615 */
[----:B------:R-:W-:Y:S02]  /*69c70*/  LOP3.LUT R21, R24, 0xffff, RZ, 0xc0, !PT ;  /* 0x0000ffff18157812 */ /* 0x000fe400078ec0ff */
[----:B------:R-:W-:Y:S02]  /*69c80*/  LOP3.LUT R20, R20, 0xffff, RZ, 0xc0, !PT ;  /* 0x0000ffff14147812 */ /* 0x000fe400078ec0ff */
[----:B------:R-:W-:Y:S02]  /*69c90*/  LOP3.LUT R23, R23, 0xffff, RZ, 0xc0, !PT ;  /* 0x0000ffff17177812 */ /* 0x000fe400078ec0ff */
[----:B------:R-:W-:Y:S02]  /*69ca0*/  LOP3.LUT R22, R22, 0xffff, RZ, 0xc0, !PT ;  /* 0x0000ffff16167812 */ /* 0x000fe400078ec0ff */
[----:B------:R-:W-:Y:S02]  /*69cb0*/  PRMT R61, R21, 0x3340, R20 ;  /* 0x00003340153d7816 */ /* 0x000fe40000000014 */
[----:B------:R-:W-:-:S02]  /*69cc0*/  PRMT R20, R23, 0x3340, R22 ;  /* 0x0000334017147816 */ /* 0x000fc40000000016 */
[----:B------:R-:W-:Y:S02]  /*69cd0*/  LOP3.LUT R24, R50, 0xffff, RZ, 0xc0, !PT ;  /* 0x0000ffff32187812 */ /* 0x000fe400078ec0ff */
[----:B---3--:R-:W-:Y:S02]  /*69ce0*/  LOP3.LUT R22, R48, 0xffff, RZ, 0xc0, !PT ;  /* 0x0000ffff30167812 */ /* 0x008fe400078ec0ff */
[----:B--2---:R-:W-:Y:S01]  /*69cf0*/  LOP3.LUT R23, R51, 0xffff, RZ, 0xc0, !PT ;  /* 0x0000ffff33177812 */ /* 0x004fe200078ec0ff */
[----:B------:R-:W-:Y:S03]  /*69d00*/  STL [R1+0x2c98], R61 ;  /* 0x002c983d01007387 */ /* 0x000fe60000100800 */
[----:B------:R-:W-:Y:S01]  /*69d10*/  PRMT R21, R24, 0x3340, R23 ;  /* 0x0000334018157816 */ /* 0x000fe20000000017 */
[----:B------:R0:W-:Y:S02]  /*69d20*/  STL [R1+0xec], R20 ;  /* 0x0000ec1401007387 */ /* 0x0001e40000100800 */
[----:B0-----:R-:W-:-:S04]  /*69d30*/  PRMT R20, R22, 0x3340, R0 ;  /* 0x0000334016147816 */ /* 0x001fc80000000000 */
[----:B------:R-:W-:-:S05]  /*69d40*/  PRMT R20, R21, 0x5410, R20 ;  /* 0x0000541015147816 */ /* 0x000fca0000000014 */
[----:B------:R0:W-:Y:S04]  /*69d50*/  STL [R1+0x180], R20 ;  /* 0x0001801401007387 */ /* 0x0001e80000100800 */
[----:B------:R-:W2:Y:S04]  /*69d60*/  LDL.LU R38, [R1+0x2518] ;  /* 0x0025180001267983 */ /* 0x000ea80000300800 */
[----:B------:R-:W3:Y:S04]  /*69d70*/  LDL.LU R31, [R1+0x1a4] ;  /* 0x0001a400011f7983 */ /* 0x000ee80000300800 */
[----:B------:R-:W3:Y:S01]  /*69d80*/  LDL.LU R48, [R1+0x26c] ;  /* 0x00026c0001307983 */ /* 0x000ee20000300800 */
[----:B------:R-:W-:-:S02]  /*69d90*/  SHF.R.U32.HI R21, RZ, 0x8, R24 ;  /* 0x00000008ff157819 */ /* 0x000fc40000011618 */
[----:B0-----:R-:W-:Y:S02]  /*69da0*/  SHF.R.U32.HI R20, RZ, 0x8, R23 ;  /* 0x00000008ff147819 */ /* 0x001fe40000011617 */
[----:B------:R-:W-:Y:S02]  /*69db0*/  SHF.R.U32.HI R50, RZ, 0x8, R22 ;  /* 0x00000008ff327819 */ /* 0x000fe40000011616 */
[----:B------:R-:W-:Y:S02]  /*69dc0*/  LOP3.LUT R21, R21, 0xffff, RZ, 0xc0, !PT ;  /* 0x0000ffff15157812 */ /* 0x000fe400078ec0ff */
[----:B------:R-:W-:Y:S02]  /*69dd0*/  LOP3.LUT R20, R20, 0xffff, RZ, 0xc0, !PT ;  /* 0x0000ffff14147812 */ /* 0x000fe400078ec0ff */
[----:B------:R-:W-:Y:S02]  /*69de0*/  LOP3.LUT R23, R35, 0xffff, RZ, 0xc0, !PT ;  /* 0x0000ffff23177812 */ /* 0x000fe400078ec0ff */
[----:B------:R-:W-:-:S02]  /*69df0*/  LOP3.LUT R32, R46, 0xffff, RZ, 0xc0, !PT ;  /* 0x0000ffff2e207812 */ /* 0x000fc400078ec0ff */
[----:B------:R-:W-:Y:S02]  /*69e00*/  IADD3 R26, P6, R57, R4, RZ ;  /* 0x00000004391a7210 */ /* 0x000fe40007fde0ff */
[----:B------:R-:W-:Y:S02]  /*69e10*/  LOP3.LUT R50, R50, 0xffff, RZ, 0xc0, !PT ;  /* 0x0000ffff32327812 */ /* 0x000fe400078ec0ff */
[----:B------:R-:W-:Y:S02]  /*69e20*/  PRMT R51, R21, 0x3340, R20 ;  /* 0x0000334015337816 */ /* 0x000fe40000000014 */
[--C-:B------:R-:W-:Y:S01]  /*69e30*/  PRMT R20, R32, 0x3340, R0.reuse ;  /* 0x0000334020147816 */ /* 0x100fe20000000000 */
[----:B------:R-:W-:Y:S01]  /*69e40*/  IMAD.X R27, R19, 0x1, R17, P6 ;  /* 0x00000001131b7824 */ /* 0x000fe200030e0611 */
[----:B------:R-:W-:-:S04]  /*69e50*/  PRMT R50, R50, 0x3340, R0 ;  /* 0x0000334032327816 */ /* 0x000fc80000000000 */
[----:B------:R-:W-:Y:S04]  /*69e60*/  STL.64 [R1+0x508], R26 ;  /* 0x0005081a01007387 */ /* 0x000fe80000100a00 */
[----:B------:R-:W-:Y:S01]  /*69e70*/  STL.64 [R1+0x2ce0], R50 ;  /* 0x002ce03201007387 */ /* 0x000fe20000100a00 */
[----:B----4-:R-:W-:-:S04]  /*69e80*/  LOP3.LUT R22, R47, 0xffff, RZ, 0xc0, !PT ;  /* 0x0000ffff2f167812 */ /* 0x010fc800078ec0ff */
[----:B------:R-:W-:-:S04]  /*69e90*/  PRMT R21, R23, 0x3340, R22 ;  /* 0x0000334017157816 */ /* 0x000fc80000000016 */
[----:B------:R-:W-:-:S05]  /*69ea0*/  PRMT R24, R21, 0x5410, R20 ;  /* 0x0000541015187816 */ /* 0x000fca0000000014 */
[----:B------:R-:W-:Y:S04]  /*69eb0*/  STL [R1+0x1dc], R24 ;  /* 0x0001dc1801007387 */ /* 0x000fe80000100800 */
[----:B------:R-:W4:Y:S04]  /*69ec0*/  LDL.LU R29, [R1+0x251c] ;  /* 0x00251c00011d7983 */ /* 0x000f280000300800 */
[----:B------:R-:W4:Y:S04]  /*69ed0*/  LDL.LU R36, [R1+0x1a8] ;  /* 0x0001a80001247983 */ /* 0x000f280000300800 */
[----:B------:R-:W4:Y:S01]  /*69ee0*/  LDL.LU R35, [R1+0x270] ;  /* 0x0002700001237983 */ /* 0x000f220000300800 */
[----:B------:R-:W-:-:S05]  /*69ef0*/  IADD3 R20, P6, R57, R6, RZ ;  /* 0x0000000639147210 */ /* 0x000fca0007fde0ff */
[----:B------:R-:W-:Y:S01]  /*69f00*/  IMAD.X R21, R19, 0x1, R5, P6 ;  /* 0x0000000113157824 */ /* 0x000fe200030e0605 */
[----:B------:R-:W-:-:S04]  /*69f10*/  SHF.R.U32.HI R58, RZ, 0x8, R25 ;  /* 0x00000008ff3a7819 */ /* 0x000fc80000011619 */
[----:B------:R0:W-:Y:S01]  /*69f20*/  STL.64 [R1+0x4f0], R20 ;  /* 0x0004f01401007387 */ /* 0x0001e20000100a00 */
[----:B------:R-:W-:-:S03]  /*69f30*/  LOP3.LUT R58, R58, 0xffff, RZ, 0xc0, !PT ;  /* 0x0000ffff3a3a7812 */ /* 0x000fc600078ec0ff */
[----:B------:R-:W4:Y:S01]  /*69f40*/  LDL.LU R46, [R1+0x7e4] ;  /* 0x0007e400012e7983 */ /* 0x000f220000300800 */
[----:B------:R-:W-:-:S03]  /*69f50*/  PRMT R58, R58, 0x3340, R0 ;  /* 0x000033403a3a7816 */ /* 0x000fc60000000000 */
[----:B------:R-:W4:Y:S01]  /*69f60*/  LDL.LU R47, [R1+0x240] ;  /* 0x00024000012f7983 */ /* 0x000f220000300800 */
[----:B0-----:R-:W-:Y:S02]  /*69f70*/  SHF.R.U32.HI R21, RZ, 0x8, R23 ;  /* 0x00000008ff157819 */ /* 0x001fe40000011617 */
[----:B------:R-:W-:Y:S02]  /*69f80*/  SHF.R.U32.HI R20, RZ, 0x8, R22 ;  /* 0x00000008ff147819 */ /* 0x000fe40000011616 */
[----:B------:R-:W-:Y:S02]  /*69f90*/  LOP3.LUT R21, R21, 0xffff, RZ, 0xc0, !PT ;  /* 0x0000ffff15157812 */ /* 0x000fe400078ec0ff */
[----:B------:R-:W-:Y:S02]  /*69fa0*/  LOP3.LUT R20, R20, 0xffff, RZ, 0xc0, !PT ;  /* 0x0000ffff14147812 */ /* 0x000fe400078ec0ff */
[----:B--2---:R-:W-:Y:S02]  /*69fb0*/  LOP3.LUT R24, R38, 0xffff, RZ, 0xc0, !PT ;  /* 0x0000ffff26187812 */ /* 0x004fe400078ec0ff */
[----:B------:R-:W-:-:S02]  /*69fc0*/  PRMT R20, R21, 0x3340, R20 ;  /* 0x0000334015147816 */ /* 0x000fc40000000014 */
[----:B---3--:R-:W-:Y:S02]  /*69fd0*/  LOP3.LUT R23, R31, 0xffff, RZ, 0xc0, !PT ;  /* 0x0000ffff1f177812 */ /* 0x008fe400078ec0ff */
[----:B------:R-:W-:Y:S01]  /*69fe0*/  LOP3.LUT R22, R48, 0xffff, RZ, 0xc0, !PT ;  /* 0x0000ffff30167812 */ /* 0x000fe200078ec0ff */
[----:B------:R-:W-:Y:S03]  /*69ff0*/  STL [R1+0x2cec], R58 ;  /* 0x002cec3a01007387 */ /* 0x000fe60000100800 */
[----:B------:R-:W-:Y:S01]  /*6a000*/  PRMT R21, R24, 0x3340, R22 ;  /* 0x0000334018157816 */ /* 0x000fe20000000016 */
[----:B------:R0:W-:Y:S02]  /*6a010*/  STL [R1+0x104], R20 ;  /* 0x0001041401007387 */ /* 0x0001e40000100800 */
[----:B0-----:R-:W-:-:S04]  /*6a020*/  PRMT R20, R23, 0x3340, R0 ;  /* 0x0000334017147816 */ /* 0x001fc80000000000 */
[----:B------:R-:W-:Y:S02]  /*6a030*/  PRMT R20, R21, 0x5410, R20 ;  /* 0x0000541015147816 */ /* 0x000fe40000000014 */
[----:B------:R-:W-:-:S03]  /*6a040*/  SHF.R.U32.HI R21, RZ, 0x8, R24 ;  /* 0x00000008ff157819 */ /* 0x000fc60000011618 */
[----:B------:R0:W-:Y:S01]  /*6a050*/  STL [R1+0x17c], R20 ;  /* 0x00017c1401007387 */ /* 0x0001e20000100800 */
[----:B------:R-:W-:Y:S02]  /*6a060*/  SHF.R.U32.HI R48, RZ, 0x8, R23 ;  /* 0x00000008ff307819 */ /* 0x000fe40000011617 */
[----:B------:R-:W-:Y:S02]  /*6a070*/  IADD3 R26, P6, R57, R8, RZ ;  /* 0x00000008391a7210 */ /* 0x000fe40007fde0ff */
[----:B------:R-:W-:Y:S02]  /*6a080*/  LOP3.LUT R21, R21, 0xffff, RZ, 0xc0, !PT ;  /* 0x0000ffff15157812 */ /* 0x000fe400078ec0ff */
[----:B0-----:R-:W-:Y:S02]  /*6a090*/  SHF.R.U32.HI R20, RZ, 0x8, R22 ;  /* 0x00000008ff147819 */ /* 0x001fe40000011616 */
[----:B------:R-:W-:Y:S02]  /*6a0a0*/  LOP3.LUT R48, R48, 0xffff, RZ, 0xc0, !PT ;  /* 0x0000ffff30307812 */ /* 0x000fe400078ec0ff */
[----:B------:R-:W-:Y:S01]  /*6a0b0*/  LOP3.LUT R20, R20, 0xffff, RZ, 0xc0, !PT ;  /* 0x0000ffff14147812 */ /* 0x000fe200078ec0ff */
[----:B------:R-:W-:Y:S01]  /*6a0c0*/  IMAD.X R27, R19, 0x1, R7, P6 ;  /* 0x00000001131b7824 */ /* 0x000fe200030e0607 */
[----:B------:R-:W-:-:S02]  /*6a0d0*/  PRMT R48, R48, 0x3340, R0 ;  /* 0x0000334030307816 */ /* 0x000fc40000000000 */
[----:B------:R-:W-:Y:S02]  /*6a0e0*/  PRMT R20, R21, 0x3340, R20 ;  /* 0x0000334015147816 */ /* 0x000fe40000000014 */
[----:B------:R0:W-:Y:S04]  /*6a0f0*/  STL.64 [R1+0x4e8], R26 ;  /* 0x0004e81a01007387 */ /* 0x0001e80000100a00 */
[----:B------:R1:W-:Y:S04]  /*6a100*/  STL [R1+0x9c], R20 ;  /* 0x00009c1401007387 */ /* 0x0003e80000100800 */
[----:B------:R-:W-:Y:S01]  /*6a110*/  STL [R1+0x2cf8], R48 ;  /* 0x002cf83001007387 */ /* 0x000fe20000100800 */
[----:B0-----:R-:W-:-:S03]  /*6a120*/  LOP3.LUT R26, R56, 0xffff, RZ, 0xc0, !PT ;  /* 0x0000ffff381a7812 */ /* 0x001fc600078ec0ff */
[----:B------:R-:W2:Y:S01]  /*6a130*/  LDL.LU R56, [R1+0x2d54] ;  /* 0x002d540001387983 */ /* 0x000ea20000300800 */
[----:B----4-:R-:W-:-:S03]  /*6a140*/  LOP3.LUT R25, R29, 0xffff, RZ, 0xc0, !PT ;  /* 0x0000ffff1d197812 */ /* 0x010fc600078ec0ff */
[----:B------:R-:W3:Y:S01]  /*6a150*/  LDL.LU R29, [R1+0x2648] ;  /* 0x00264800011d7983 */ /* 0x000ee20000300800 */
[----:B------:R-:W-:-:S03]  /*6a160*/  LOP3.LUT R27, R36, 0xffff, RZ, 0xc0, !PT ;  /* 0x0000ffff241b7812 */ /* 0x000fc600078ec0ff */
[----:B------:R-:W4:Y:S01]  /*6a170*/  LDL.LU R36, [R1+0x2598] ;  /* 0x0025980001247983 */ /* 0x000f220000300800 */
[----:B------:R-:W-:-:S03]  /*6a180*/  LOP3.LUT R23, R35, 0xffff, RZ, 0xc0, !PT ;  /* 0x0000ffff23177812 */ /* 0x000fc600078ec0ff */
[----:B------:R-:W2:Y:S01]  /*6a190*/  LDL.LU R35, [R1+0x25e4] ;  /* 0x0025e40001237983 */ /* 0x000ea20000300800 */
[----:B-1----:R-:W-:Y:S02]  /*6a1a0*/  PRMT R20, R27, 0x3340, R0 ;  /* 0x000033401b147816 */ /* 0x002fe40000000000 */
[----:B------:R-:W-:-:S04]  /*6a1b0*/  PRMT R21, R25, 0x3340, R23 ;  /* 0x0000334019157816 */ /* 0x000fc80000000017 */
[----:B------:R-:W-:Y:S02]  /*6a1c0*/  PRMT R28, R21, 0x5410, R20 ;  /* 0x00005410151c7816 */ /* 0x000fe40000000014 */
[----:B------:R-:W-:Y:S02]  /*6a1d0*/  PRMT R20, R26, 0x3340, R0 ;  /* 0x000033401a147816 */ /* 0x000fe40000000000 */
[----:B------:R-:W-:Y:S02]  /*6a1e0*/  LOP3.LUT R24, R46, 0xffff, RZ, 0xc0, !PT ;  /* 0x0000ffff2e187812 */ /* 0x000fe400078ec0ff */
[----:B------:R-:W-:-:S04]  /*6a1f0*/  LOP3.LUT R22, R47, 0xffff, RZ, 0xc0, !PT ;  /* 0x0000ffff2f167812 */ /* 0x000fc800078ec0ff */
[----:B------:R-:W-:-:S04]  /*6a200*/  PRMT R21, R24, 0x3340, R22 ;  /* 0x0000334018157816 */ /* 0x000fc80000000016 */
[----:B------:R-:W-:Y:S01]  /*6a210*/  PRMT R20, R21, 0x5410, R20 ;  /* 0x0000541015147816 */ /* 0x000fe20000000014 */
[----:B------:R-:W-:Y:S01]  /*6a220*/  STL [R1+0x174], R28 ;  /* 0x0001741c01007387 */ /* 0x000fe20000100800 */
[----:B------:R-:W-:-:S03]  /*6a230*/  SHF.R.U32.HI R21, RZ, 0x8, R25 ;  /* 0x00000008ff157819 */ /* 0x000fc60000011619 */
[----:B------:R0:W-:Y:S01]  /*6a240*/  STL [R1+0x178], R20 ;  /* 0x0001781401007387 */ /* 0x0001e20000100800 */
[----:B------:R-:W-:Y:S02]  /*6a250*/  IADD3 R30, P6, R57, R10, RZ ;  /* 0x0000000a391e7210 */ /* 0x000fe40007fde0ff */
[----:B------:R-:W-:Y:S02]  /*6a260*/  LOP3.LUT R21, R21, 0xffff, RZ, 0xc0, !PT ;  /* 0x0000ffff15157812 */ /* 0x000fe400078ec0ff */
[----:B0-----:R-:W-:Y:S01]  /*6a270*/  SHF.R.U32.HI R20, RZ, 0x8, R23 ;  /* 0x00000008ff147819 */ /* 0x001fe20000011617 */
[----:B------:R-:W-:-:S03]  /*6a280*/  IMAD.X R31, R19, 0x1, R9, P6 ;  /* 0x00000001131f7824 */ /* 0x000fc600030e0609 */
[----:B------:R-:W-:Y:S02]  /*6a290*/  LOP3.LUT R20, R20, 0xffff, RZ, 0xc0, !PT ;  /* 0x0000ffff14147812 */ /* 0x000fe400078ec0ff */
[----:B------:R-:W-:Y:S02]  /*6a2a0*/  SHF.R.U32.HI R24, RZ, 0x8, R24 ;  /* 0x00000008ff187819 */ /* 0x000fe40000011618 */
[----:B------:R-:W-:Y:S02]  /*6a2b0*/  SHF.R.U32.HI R22, RZ, 0x8, R22 ;  /* 0x00000008ff167819 */ /* 0x000fe40000011616 */
[----:B------:R-:W-:Y:S01]  /*6a2c0*/  PRMT R20, R21, 0x3340, R20 ;  /* 0x0000334015147816 */ /* 0x000fe20000000014 */
[----:B------:R-:W-:Y:S01]  /*6a2d0*/  STL.64 [R1+0x4c8], R30 ;  /* 0x0004c81e01007387 */ /* 0x000fe20000100a00 */
[----:B------:R-:W-:Y:S02]  /*6a2e0*/  SHF.R.U32.HI R45, RZ, 0x8, R37 ;  /* 0x00000008ff2d7819 */ /* 0x000fe40000011625 */
[----:B------:R-:W-:Y:S01]  /*6a2f0*/  LOP3.LUT R23, R24, 0xffff, RZ, 0xc0, !PT ;  /* 0x0000ffff18177812 */ /* 0x000fe200078ec0ff */
[----:B------:R-:W2:Y:S01]  /*6a300*/  LDL.LU R37, [R1+0x7e8] ;  /* 0x0007e80001257983 */ /* 0x000ea20000300800 */
[----:B------:R-:W-:-:S03]  /*6a310*/  LOP3.LUT R22, R22, 0xffff, RZ, 0xc0, !PT ;  /* 0x0000ffff16167812 */ /* 0x000fc600078ec0ff */
[----:B------:R0:W-:Y:S01]  /*6a320*/  STL [R1+0xe0], R20 ;  /* 0x0000e01401007387 */ /* 0x0001e20000100800 */
[----:B------:R-:W-:Y:S02]  /*6a330*/  PRMT R22, R23, 0x3340, R22 ;  /* 0x0000334017167816 */ /* 0x000fe40000000016 */
[----:B------:R-:W-:Y:S02]  /*6a340*/  SHF.R.U32.HI R46, RZ, 0x8, R26 ;  /* 0x00000008ff2e7819 */ /* 0x000fe4000001161a */
[----:B------:R-:W-:Y:S02]  /*6a350*/  SHF.R.U32.HI R47, RZ, 0x8, R27 ;  /* 0x00000008ff2f7819 */ /* 0x000fe4000001161b */
[----:B0-----:R-:W-:Y:S01]  /*6a360*/  IADD3 R20, P6, R57, R12, RZ ;  /* 0x0000000c39147210 */ /* 0x001fe20007fde0ff */
[----:B------:R2:W-:Y:S01]  /*6a370*/  STL [R1+0xd4], R22 ;  /* 0x0000d41601007387 */ /* 0x0005e20000100800 */
[----:B------:R-:W-:Y:S02]  /*6a380*/  LOP3.LUT R46, R46, 0xffff, RZ, 0xc0, !PT ;  /* 0x0000ffff2e2e7812 */ /* 0x000fe400078ec0ff */
[----:B------:R-:W-:Y:S01]  /*6a390*/  LOP3.LUT R47, R47, 0xffff, RZ, 0xc0, !PT ;  /* 0x0000ffff2f2f7812 */ /* 0x000fe200078ec0ff */
[----:B------:R-:W-:Y:S01]  /*6a3a0*/  IMAD.X R21, R19, 0x1, R11, P6 ;  /* 0x0000000113157824 */ /* 0x000fe200030e060b */
[----:B------:R-:W-:-:S02]  /*6a3b0*/  PRMT R46, R46, 0x3340, R0 ;  /* 0x000033402e2e7816 */ /* 0x000fc40000000000 */
[----:B------:R-:W-:Y:S02]  /*6a3c0*/  PRMT R47, R47, 0x3340, R0 ;  /* 0x000033402f2f7816 */ /* 0x000fe40000000000 */
[----:B------:R0:W-:Y:S01]  /*6a3d0*/  STL.64 [R1+0x4c0], R20 ;  /* 0x0004c01401007387 */ /* 0x0001e20000100a00 */
[----:B------:R-:W-:-:S03]  /*6a3e0*/  IADD3 R26, P6, R57, R14, RZ ;  /* 0x0000000e391a7210 */ /* 0x000fc60007fde0ff */
[----:B------:R-:W-:Y:S04]  /*6a3f0*/  STL.64 [R1+0x2cd0], R46 ;  /* 0x002cd02e01007387 */ /* 0x000fe80000100a00 */
[----:B------:R-:W2:Y:S04]  /*6a400*/  LDL.LU R38, [R1+0x2658] ;  /* 0x0026580001267983 */ /* 0x000ea80000300800 */
[----:B------:R-:W2:Y:S01]  /*6a410*/  LDL.LU R31, [R1+0x25a4] ;  /* 0x0025a400011f7983 */ /* 0x000ea20000300800 */
[----:B------:R-:W-:Y:S01]  /*6a420*/  IMAD.X R27, R19, 0x1, R13, P6 ;  /* 0x00000001131b7824 */ /* 0x000fe200030e060d */
[----:B------:R-:W-:-:S02]  /*6a430*/  LOP3.LUT R30, R3, 0xffff, RZ, 0xc0, !PT ;  /* 0x0000ffff031e7812 */ /* 0x000fc400078ec0ff */
[----:B---3--:R-:W-:Y:S02]  /*6a440*/  LOP3.LUT R23, R29, 0xffff, RZ, 0xc0, !PT ;  /* 0x0000ffff1d177812 */ /* 0x008fe400078ec0ff */
[----:B------:R-:W3:Y:S01]  /*6a450*/  LDL.LU R29, [R1+0x2604] ;  /* 0x00260400011d7983 */ /* 0x000ee20000300800 */
[----:B----4-:R-:W-:-:S03]  /*6a460*/  LOP3.LUT R24, R36, 0xffff, RZ, 0xc0, !PT ;  /* 0x0000ffff24187812 */ /* 0x010fc600078ec0ff */
[----:B------:R-:W4:Y:S01]  /*6a470*/  LDL.LU R36, [R1+0x262c] ;  /* 0x00262c0001247983 */ /* 0x000f220000300800 */
[----:B--2---:R-:W-:Y:S02]  /*6a480*/  LOP3.LUT R22, R35, 0xffff, RZ, 0xc0, !PT ;  /* 0x0000ffff23167812 */ /* 0x004fe400078ec0ff */
[----:B0-----:R-:W-:Y:S01]  /*6a490*/  PRMT R20, R24, 0x3340, R0 ;  /* 0x0000334018147816 */ /* 0x001fe20000000000 */
[----:B------:R-:W2:Y:S01]  /*6a4a0*/  LDL.LU R35, [R1+0x2580] ;  /* 0x0025800001237983 */ /* 0x000ea20000300800 */
[----:B------:R-:W-:-:S04]  /*6a4b0*/  PRMT R21, R23, 0x3340, R22 ;  /* 0x0000334017157816 */ /* 0x000fc80000000016 */
[----:B------:R-:W-:-:S05]  /*6a4c0*/  PRMT R20, R21, 0x5410, R20 ;  /* 0x0000541015147816 */ /* 0x000fca0000000014 */
        /* <DEDUP_REMOVED lines=12> */
[----:B------:R-:W4:Y:S04]  /*6a590*/  LDL.LU R3, [R1+0x2d50] ;  /* 0x002d500001037983 */ /* 0x000f280000300800 */
[----:B------:R-:W4:Y:S01]  /*6a5a0*/  LDL.LU R56, [R1+0x2d4c] ;  /* 0x002d4c0001387983 */ /* 0x000f220000300800 */
[----:B------:R-:W-:Y:S02]  /*6a5b0*/  LOP3.LUT R22, R37, 0xffff, RZ, 0xc0, !PT ;  /* 0x0000ffff25167812 */ /* 0x000fe400078ec0ff */
[----:B0-----:R-:W-:-:S02]  /*6a5c0*/  PRMT R19, R30, 0x3340, R0 ;  /* 0x000033401e137816 */ /* 0x001fc40000000000 */
[----:B------:R-:W-:-:S04]  /*6a5d0*/  PRMT R20, R22, 0x3340, R21 ;  /* 0x0000334016147816 */ /* 0x000fc80000000015 */
[----:B------:R-:W-:Y:S02]  /*6a5e0*/  PRMT R19, R20, 0x5410, R19 ;  /* 0x0000541014137816 */ /* 0x000fe40000000013 */
[----:B------:R-:W-:-:S03]  /*6a5f0*/  SHF.R.U32.HI R20, RZ, 0x8, R22 ;  /* 0x00000008ff147819 */ /* 0x000fc60000011616 */
[----:B------:R0:W-:Y:S01]  /*6a600*/  STL [R1+0x1ac], R19 ;  /* 0x0001ac1301007387 */ /* 0x0001e20000100800 */
[----:B------:R-:W-:Y:S02]  /*6a610*/  LOP3.LUT R20, R20, 0xffff, RZ, 0xc0, !PT ;  /* 0x0000ffff14147812 */ /* 0x000fe400078ec0ff */
[----:B0-----:R-:W-:-:S04]  /*6a620*/  SHF.R.U32.HI R19, RZ, 0x8, R21 ;  /* 0x00000008ff137819 */ /* 0x001fc80000011615 */
[----:B------:R-:W-:-:S04]  /*6a630*/  LOP3.LUT R19, R19, 0xffff, RZ, 0xc0, !PT ;  /* 0x0000ffff13137812 */ /* 0x000fc800078ec0ff */
[----:B------:R-:W-:-:S05]  /*6a640*/  PRMT R60, R20, 0x3340, R19 ;  /* 0x00003340143c7816 */ /* 0x000fca0000000013 */
[----:B------:R-:W-:Y:S01]  /*6a650*/  STL [R1+0x2c9c], R60 ;  /* 0x002c9c3c01007387 */ /* 0x000fe20000100800 */
[----:B------:R-:W-:Y:S02]  /*6a660*/  SHF.R.U32.HI R43, RZ, 0x8, R24 ;  /* 0x00000008ff2b7819 */ /* 0x000fe40000011618 */
[----:B------:R-:W-:Y:S02]  /*6a670*/  LOP3.LUT R24, R38, 0xffff, RZ, 0xc0, !PT ;  /* 0x0000ffff26187812 */ /* 0x000fe400078ec0ff */
[----:B------:R-:W-:-:S04]  /*6a680*/  LOP3.LUT R26, R31, 0xffff, RZ, 0xc0, !PT ;  /* 0x0000ffff1f1a7812 */ /* 0x000fc800078ec0ff */
[----:B------:R-:W-:Y:S02]  /*6a690*/  PRMT R19, R26, 0x3340, R0 ;  /* 0x000033401a137816 */ /* 0x000fe40000000000 */
[----:B---3--:R-:W-:-:S04]  /*6a6a0*/  LOP3.LUT R22, R29, 0xffff, RZ, 0xc0, !PT ;  /* 0x0000ffff1d167812 */ /* 0x008fc800078ec0ff */
[----:B------:R-:W-:-:S04]  /*6a6b0*/  PRMT R20, R24, 0x3340, R22 ;  /* 0x0000334018147816 */ /* 0x000fc80000000016 */
[----:B------:R-:W-:Y:S02]  /*6a6c0*/  PRMT R19, R20, 0x5410, R19 ;  /* 0x0000541014137816 */ /* 0x000fe40000000013 */
[----:B--2---:R-:W-:Y:S02]  /*6a6d0*/  LOP3.LUT R25, R35, 0xffff, RZ, 0xc0, !PT ;  /* 0x0000ffff23197812 */ /* 0x004fe400078ec0ff */
[----:B----4-:R-:W-:Y:S02]  /*6a6e0*/  LOP3.LUT R21, R56, 0xffff, RZ, 0xc0, !PT ;  /* 0x0000ffff38157812 */ /* 0x010fe400078ec0ff */
[----:B------:R-:W2:Y:S04]  /*6a6f0*/  LDL.LU R56, [R1+0x2d48] ;  /* 0x002d480001387983 */ /* 0x000ea80000300800 */
[----:B------:R-:W3:Y:S04]  /*6a700*/  LDL.LU R61, [R1+0x2550] ;  /* 0x00255000013d7983 */ /* 0x000ee80000300800 */
[----:B------:R-:W4:Y:S04]  /*6a710*/  LDL.LU R59, [R1+0x1ec] ;  /* 0x0001ec00013b7983 */ /* 0x000f280000300800 */
[----:B------:R0:W-:Y:S04]  /*6a720*/  STL [R1+0x164], R19 ;  /* 0x0001641301007387 */ /* 0x0001e80000100800 */
[----:B------:R-:W4:Y:S04]  /*6a730*/  LDL.LU R38, [R1+0x710] ;  /* 0x0007100001267983 */ /* 0x000f280000300800 */
[----:B------:R-:W4:Y:S04]  /*6a740*/  LDL.LU R31, [R1+0x2644] ;  /* 0x00264400011f7983 */ /* 0x000f280000300800 */
[----:B------:R-:W4:Y:S04]  /*6a750*/  LDL.LU R29, [R1+0x2594] ;  /* 0x00259400011d7983 */ /* 0x000f280000300800 */
[----:B------:R-:W4:Y:S01]  /*6a760*/  LDL.LU R35, [R1+0x25c4] ;  /* 0x0025c40001237983 */ /* 0x000f220000300800 */
[----:B------:R-:W-:-:S02]  /*6a770*/  LOP3.LUT R23, R36, 0xffff, RZ, 0xc0, !PT ;  /* 0x0000ffff24177812 */ /* 0x000fc400078ec0ff */
[----:B0-----:R-:W-:Y:S02]  /*6a780*/  PRMT R19, R25, 0x3340, R0 ;  /* 0x0000334019137816 */ /* 0x001fe40000000000 */
[----:B------:R-:W-:-:S04]  /*6a790*/  PRMT R20, R23, 0x3340, R21 ;  /* 0x0000334017147816 */ /* 0x000fc80000000015 */
[----:B------:R-:W-:Y:S02]  /*6a7a0*/  PRMT R20, R20, 0x5410, R19 ;  /* 0x0000541014147816 */ /* 0x000fe40000000013 */
[----:B------:R-:W-:-:S03]  /*6a7b0*/  SHF.R.U32.HI R24, RZ, 0x8, R24 ;  /* 0x00000008ff187819 */ /* 0x000fc60000011618 */
[----:B------:R0:W-:Y:S01]  /*6a7c0*/  STL [R1+0x14c], R20 ;  /* 0x00014c1401007387 */ /* 0x0001e20000100800 */
[----:B------:R-:W-:-:S04]  /*6a7d0*/  SHF.R.U32.HI R23, RZ, 0x8, R23 ;  /* 0x00000008ff177819 */ /* 0x000fc80000011617 */
[----:B------:R-:W-:Y:S02]  /*6a7e0*/  LOP3.LUT R23, R23, 0xffff, RZ, 0xc0, !PT ;  /* 0x0000ffff17177812 */ /* 0x000fe400078ec0ff */
[----:B0-----:R-:W-:Y:S02]  /*6a7f0*/  SHF.R.U32.HI R20, RZ, 0x8, R22 ;  /* 0x00000008ff147819 */ /* 0x001fe40000011616 */
[----:B------:R-:W-:Y:S02]  /*6a800*/  SHF.R.U32.HI R22, RZ, 0x8, R21 ;  /* 0x00000008ff167819 */ /* 0x000fe40000011615 */
[----:B------:R-:W-:Y:S02]  /*6a810*/  LOP3.LUT R21, R24, 0xffff, RZ, 0xc0, !PT ;  /* 0x0000ffff18157812 */ /* 0x000fe400078ec0ff */
[----:B------:R-:W-:Y:S02]  /*6a820*/  LOP3.LUT R20, R20, 0xffff, RZ, 0xc0, !PT ;  /* 0x0000ffff14147812 */ /* 0x000fe400078ec0ff */
[----:B------:R-:W-:-:S02]  /*6a830*/  LOP3.LUT R22, R22, 0xffff, RZ, 0xc0, !PT ;  /* 0x0000ffff16167812 */ /* 0x000fc400078ec0ff */
[----:B------:R-:W-:Y:S02]  /*6a840*/  PRMT R24, R21, 0x3340, R20 ;  /* 0x0000334015187816 */ /* 0x000fe40000000014 */
[----:B------:R-:W-:Y:S02]  /*6a850*/  PRMT R22, R23, 0x3340, R22 ;  /* 0x0000334017167816 */ /* 0x000fe40000000016 */
[----:B------:R-:W-:Y:S02]  /*6a860*/  SHF.R.U32.HI R40, RZ, 0x8, R25 ;  /* 0x00000008ff287819 */ /* 0x000fe40000011619 */
[----:B--2---:R-:W-:Y:S02]  /*6a870*/  SHF.R.S32.HI R19, RZ, 0x1f, R56 ;  /* 0x0000001fff137819 */ /* 0x004fe40000011438 */
[----:B------:R-:W-:-:S05]  /*6a880*/  IADD3 R36, P6, R56, R0, RZ ;  /* 0x0000000038247210 */ /* 0x000fca0007fde0ff */
[----:B------:R-:W-:-:S05]  /*6a890*/  IMAD.X R37, R19, 0x1, R18, P6 ;  /* 0x0000000113257824 */ /* 0x000fca00030e0612 */
[----:B------:R0:W-:Y:S04]  /*6a8a0*/  STL.64 [R1+0x478], R36 ;  /* 0x0004782401007387 */ /* 0x0001e80000100a00 */
[----:B------:R1:W-:Y:S01]  /*6a8b0*/  STL [R1+0xcc], R24 ;  /* 0x0000cc1801007387 */ /* 0x0003e20000100800 */
[----:B------:R-:W-:-:S03]  /*6a8c0*/  IADD3 R20, P6, R56, R4, RZ ;  /* 0x0000000438147210 */ /* 0x000fc60007fde0ff */
[----:B------:R2:W-:Y:S04]  /*6a8d0*/  STL [R1+0xa8], R22 ;  /* 0x0000a81601007387 */ /* 0x0005e80000100800 */
[----:B------:R-:W2:Y:S04]  /*6a8e0*/  LDL.LU R28, [R1+0x2558] ;  /* 0x00255800011c7983 */ /* 0x000ea80000300800 */
[----:B0-----:R-:W2:Y:S01]  /*6a8f0*/  LDL.LU R37, [R1+0x714] ;  /* 0x0007140001257983 */ /* 0x001ea20000300800 */
[----:B------:R-:W-:Y:S01]  /*6a900*/  IMAD.X R21, R19, 0x1, R17, P6 ;  /* 0x0000000113157824 */ /* 0x000fe200030e0611 */
[----:B------:R-:W-:-:S02]  /*6a910*/  SHF.R.U32.HI R36, RZ, 0x8, R26 ;  /* 0x00000008ff247819 */ /* 0x000fc4000001161a */
[----:B---3--:R-:W-:Y:S02]  /*6a920*/  LOP3.LUT R25, R61, 0xffff, RZ, 0xc0, !PT ;  /* 0x0000ffff3d197812 */ /* 0x008fe400078ec0ff */
[----:B----4-:R-:W-:Y:S02]  /*6a930*/  LOP3.LUT R26, R59, 0xffff, RZ, 0xc0, !PT ;  /* 0x0000ffff3b1a7812 */ /* 0x010fe400078ec0ff */
[----:B------:R-:W-:Y:S01]  /*6a940*/  LOP3.LUT R23, R38, 0xffff, RZ, 0xc0, !PT ;  /* 0x0000ffff26177812 */ /* 0x000fe200078ec0ff */
[----:B------:R0:W-:Y:S01]  /*6a950*/  STL.64 [R1+0x470], R20 ;  /* 0x0004701401007387 */ /* 0x0001e20000100a00 */
[----:B-1----:R-:W-:Y:S02]  /*6a960*/  LOP3.LUT R24, R31, 0xffff, RZ, 0xc0, !PT ;  /* 0x0000ffff1f187812 */ /* 0x002fe400078ec0ff */
[----:B------:R-:W-:Y:S02]  /*6a970*/  LOP3.LUT R29, R29, 0xffff, RZ, 0xc0, !PT ;  /* 0x0000ffff1d1d7812 */ /* 0x000fe400078ec0ff */
[----:B--2---:R-:W-:-:S02]  /*6a980*/  LOP3.LUT R22, R35, 0xffff, RZ, 0xc0, !PT ;  /* 0x0000ffff23167812 */ /* 0x004fc400078ec0ff */
[----:B0-----:R-:W-:Y:S02]  /*6a990*/  PRMT R20, R26, 0x3340, R0 ;  /* 0x000033401a147816 */ /* 0x001fe40000000000 */
[----:B------:R-:W-:-:S04]  /*6a9a0*/  PRMT R21, R25, 0x3340, R23 ;  /* 0x0000334019157816 */ /* 0x000fc80000000017 */
[----:B------:R-:W-:Y:S02]  /*6a9b0*/  PRMT R27, R21, 0x5410, R20 ;  /* 0x00005410151b7816 */ /* 0x000fe40000000014 */
[----:B------:R-:W-:Y:S02]  /*6a9c0*/  PRMT R20, R29, 0x3340, R0 ;  /* 0x000033401d147816 */ /* 0x000fe40000000000 */
[----:B------:R-:W-:-:S04]  /*6a9d0*/  PRMT R21, R24, 0x3340, R22 ;  /* 0x0000334018157816 */ /* 0x000fc80000000016 */
[----:B------:R-:W-:Y:S01]  /*6a9e0*/  PRMT R20, R21, 0x5410, R20 ;  /* 0x0000541015147816 */ /* 0x000fe20000000014 */
[----:B------:R-:W-:Y:S01]  /*6a9f0*/  STL [R1+0x148], R27 ;  /* 0x0001481b01007387 */ /* 0x000fe20000100800 */
[----:B------:R-:W-:-:S03]  /*6aa00*/  SHF.R.U32.HI R21, RZ, 0x8, R24 ;  /* 0x00000008ff157819 */ /* 0x000fc60000011618 */
[----:B------:R0:W-:Y:S01]  /*6aa10*/  STL [R1+0x18c], R20 ;  /* 0x00018c1401007387 */ /* 0x0001e20000100800 */
[----:B------:R-:W-:Y:S02]  /*6aa20*/  IADD3 R46, P6, R56, R6, RZ ;  /* 0x00000006382e7210 */ /* 0x000fe40007fde0ff */
[----:B------:R-:W-:Y:S01]  /*6aa30*/  SHF.R.U32.HI R25, RZ, 0x8, R25 ;  /* 0x00000008ff197819 */ /* 0x000fe20000011619 */
[----:B------:R-:W2:Y:S01]  /*6aa40*/  LDL.LU R38, [R1+0x2a00] ;  /* 0x002a000001267983 */ /* 0x000ea20000300800 */
[----:B------:R-:W-:-:S03]  /*6aa50*/  LOP3.LUT R21, R21, 0xffff, RZ, 0xc0, !PT ;  /* 0x0000ffff15157812 */ /* 0x000fc600078ec0ff */
[----:B------:R-:W3:Y:S01]  /*6aa60*/  LDL.LU R31, [R1+0x2a04] ;  /* 0x002a0400011f7983 */ /* 0x000ee20000300800 */
[----:B0-----:R-:W-:Y:S02]  /*6aa70*/  SHF.R.U32.HI R20, RZ, 0x8, R22 ;  /* 0x00000008ff147819 */ /* 0x001fe40000011616 */
[----:B------:R-:W-:Y:S02]  /*6aa80*/  SHF.R.U32.HI R22, RZ, 0x8, R23 ;  /* 0x00000008ff167819 */ /* 0x000fe40000011617 */
[----:B------:R-:W-:Y:S01]  /*6aa90*/  LOP3.LUT R20, R20, 0xffff, RZ, 0xc0, !PT ;  /* 0x0000ffff14147812 */ /* 0x000fe200078ec0ff */
[----:B------:R-:W-:Y:S01]  /*6aaa0*/  IMAD.X R47, R19, 0x1, R5, P6 ;  /* 0x00000001132f7824 */ /* 0x000fe200030e0605 */
[----:B------:R-:W-:Y:S02]  /*6aab0*/  LOP3.LUT R23, R25, 0xffff, RZ, 0xc0, !PT ;  /* 0x0000ffff19177812 */ /* 0x000fe400078ec0ff */
[----:B------:R-:W-:Y:S02]  /*6aac0*/  LOP3.LUT R22, R22, 0xffff, RZ, 0xc0, !PT ;  /* 0x0000ffff16167812 */ /* 0x000fe400078ec0ff */
[----:B------:R-:W-:-:S02]  /*6aad0*/  PRMT R21, R21, 0x3340, R20 ;  /* 0x0000334015157816 */ /* 0x000fc40000000014 */
[----:B------:R-:W-:Y:S01]  /*6aae0*/  PRMT R20, R23, 0x3340, R22 ;  /* 0x0000334017147816 */ /* 0x000fe20000000016 */
[----:B------:R-:W-:Y:S01]  /*6aaf0*/  STL.64 [R1+0x468], R46 ;  /* 0x0004682e01007387 */ /* 0x000fe20000100a00 */
[----:B------:R-:W-:-:S03]  /*6ab00*/  LOP3.LUT R22, R3, 0xffff, RZ, 0xc0, !PT ;  /* 0x0000ffff03167812 */ /* 0x000fc600078ec0ff */
[----:B------:R-:W4:Y:S04]  /*6ab10*/  LDL.LU R35, [R1+0x7f0] ;  /* 0x0007f00001237983 */ /* 0x000f280000300800 */
[----:B------:R-:W-:Y:S04]  /*6ab20*/  STL [R1+0xe4], R21 ;  /* 0x0000e41501007387 */ /* 0x000fe80000100800 */
[----:B------:R0:W-:Y:S04]  /*6ab30*/  STL [R1+0xc8], R20 ;  /* 0x0000c81401007387 */ /* 0x0001e80000100800 */
[----:B------:R-:W4:Y:S01]  /*6ab40*/  LDL.LU R3, [R1+0x2d44] ;  /* 0x002d440001037983 */ /* 0x000f220000300800 */
[----:B0-----:R-:W-:-:S02]  /*6ab50*/  PRMT R20, R22, 0x3340, R0 ;  /* 0x0000334016147816 */ /* 0x001fc40000000000 */
[----:B------:R-:W-:-:S05]  /*6ab60*/  IADD3 R46, P6, R56, R8, RZ ;  /* 0x00000008382e7210 */ /* 0x000fca0007fde0ff */
[----:B------:R-:W-:Y:S01]  /*6ab70*/  IMAD.X R47, R19, 0x1, R7, P6 ;  /* 0x00000001132f7824 */ /* 0x000fe200030e0607 */
[----:B------:R-:W-:Y:S02]  /*6ab80*/  LOP3.LUT R24, R28, 0xffff, RZ, 0xc0, !PT ;  /* 0x0000ffff1c187812 */ /* 0x000fe400078ec0ff */
[----:B------:R-:W-:-:S04]  /*6ab90*/  LOP3.LUT R23, R37, 0xffff, RZ, 0xc0, !PT ;  /* 0x0000ffff25177812 */ /* 0x000fc800078ec0ff */
[----:B------:R-:W-:-:S04]  /*6aba0*/  PRMT R21, R24, 0x3340, R23 ;  /* 0x0000334018157816 */ /* 0x000fc80000000017 */
[----:B------:R-:W-:Y:S02]  /*6abb0*/  PRMT R20, R21, 0x5410, R20 ;  /* 0x0000541015147816 */ /* 0x000fe40000000014 */
[----:B------:R-:W-:-:S03]  /*6abc0*/  SHF.R.U32.HI R21, RZ, 0x8, R24 ;  /* 0x00000008ff157819 */ /* 0x000fc60000011618 */
[----:B------:R0:W-:Y:S01]  /*6abd0*/  STL [R1+0x12c], R20 ;  /* 0x00012c1401007387 */ /* 0x0001e20000100800 */
[----:B------:R-:W-:Y:S02]  /*6abe0*/  LOP3.LUT R21, R21, 0xffff, RZ, 0xc0, !PT ;  /* 0x0000ffff15157812 */ /* 0x000fe400078ec0ff */
[----:B0-----:R-:W-:-:S04]  /*6abf0*/  SHF.R.U32.HI R20, RZ, 0x8, R23 ;  /* 0x00000008ff147819 */ /* 0x001fc80000011617 */
[----:B------:R-:W-:-:S04]  /*6ac00*/  LOP3.LUT R20, R20, 0xffff, RZ, 0xc0, !PT ;  /* 0x0000ffff14147812 */ /* 0x000fc800078ec0ff */
[----:B------:R-:W-:Y:S01]  /*6ac10*/  PRMT R20, R21, 0x3340, R20 ;  /* 0x0000334015147816 */ /* 0x000fe20000000014 */
[----:B------:R-:W-:Y:S01]  /*6ac20*/  STL.64 [R1+0x458], R46 ;  /* 0x0004582e01007387 */ /* 0x000fe20000100a00 */
[----:B------:R-:W-:-:S03]  /*6ac30*/  SHF.R.U32.HI R28, RZ, 0x8, R22 ;  /* 0x00000008ff1c7819 */ /* 0x000fc60000011616 */
[----:B------:R3:W-:Y:S01]  /*6ac40*/  STL [R1+0xac], R20 ;  /* 0x0000ac1401007387 */ /* 0x0007e20000100800 */
[----:B------:R-:W-:Y:S02]  /*6ac50*/  IADD3 R22, P6, R56, R10, RZ ;  /* 0x0000000a38167210 */ /* 0x000fe40007fde0ff */
[----:B--2---:R-:W-:Y:S02]  /*6ac60*/  SHF.R.U32.HI R21, RZ, 0x8, R38 ;  /* 0x00000008ff157819 */ /* 0x004fe40000011626 */
[----:B---3--:R-:W-:Y:S02]  /*6ac70*/  SHF.R.U32.HI R20, RZ, 0x8, R31 ;  /* 0x00000008ff147819 */ /* 0x008fe4000001161f */
[----:B------:R-:W-:Y:S02]  /*6ac80*/  LOP3.LUT R21, R21, 0xffff, RZ, 0xc0, !PT ;  /* 0x0000ffff15157812 */ /* 0x000fe400078ec0ff */
[----:B------:R-:W-:Y:S01]  /*6ac90*/  LOP3.LUT R20, R20, 0xffff, RZ, 0xc0, !PT ;  /* 0x0000ffff14147812 */ /* 0x000fe200078ec0ff */
[----:B------:R-:W-:-:S03]  /*6aca0*/  IMAD.X R23, R19, 0x1, R9, P6 ;  /* 0x0000000113177824 */ /* 0x000fc600030e0609 */
[----:B------:R-:W-:Y:S02]  /*6acb0*/  PRMT R20, R21, 0x3340, R20 ;  /* 0x0000334015147816 */ /* 0x000fe40000000014 */
[----:B------:R0:W-:Y:S04]  /*6acc0*/  STL.64 [R1+0x460], R22 ;  /* 0x0004601601007387 */ /* 0x0001e80000100a00 */
[----:B------:R-:W2:Y:S04]  /*6acd0*/  LDL.LU R31, [R1+0x2a10] ;  /* 0x002a1000011f7983 */ /* 0x000ea80000300800 */
[----:B------:R1:W-:Y:S01]  /*6ace0*/  STL [R1+0xc4], R20 ;  /* 0x0000c41401007387 */ /* 0x0003e20000100800 */
[----:B0-----:R-:W-:-:S03]  /*6acf0*/  LOP3.LUT R22, R55, 0xffff, RZ, 0xc0, !PT ;  /* 0x0000ffff37167812 */ /* 0x001fc600078ec0ff */
[----:B------:R-:W3:Y:S01]  /*6ad00*/  LDL.LU R55, [R1+0x2d40] ;  /* 0x002d400001377983 */ /* 0x000ee20000300800 */
[----:B----4-:R-:W-:-:S03]  /*6ad10*/  LOP3.LUT R23, R3, 0xffff, RZ, 0xc0, !PT ;  /* 0x0000ffff03177812 */ /* 0x010fc600078ec0ff */
[----:B------:R-:W4:Y:S01]  /*6ad20*/  LDL.LU R3, [R1+0x2d3c] ;  /* 0x002d3c0001037983 */ /* 0x000f220000300800 */
[----:B------:R-:W-:Y:S02]  /*6ad30*/  LOP3.LUT R24, R35, 0xffff, RZ, 0xc0, !PT ;  /* 0x0000ffff23187812 */ /* 0x000fe400078ec0ff */
[----:B-1----:R-:W-:Y:S02]  /*6ad40*/  PRMT R20, R22, 0x3340, R0 ;  /* 0x0000334016147816 */ /* 0x002fe40000000000 */
[----:B------:R-:W-:-:S04]  /*6ad50*/  PRMT R21, R24, 0x3340, R23 ;  /* 0x0000334018157816 */ /* 0x000fc80000000017 */
[----:B------:R-:W-:-:S05]  /*6ad60*/  PRMT R20, R21, 0x5410, R20 ;  /* 0x0000541015147816 */ /* 0x000fca0000000014 */
[----:B------:R0:W-:Y:S04]  /*6ad70*/  STL [R1+0x10c], R20 ;  /* 0x00010c1401007387 */ /* 0x0001e80000100800 */
[----:B------:R-:W2:Y:S04]  /*6ad80*/  LDL.LU R61, [R1+0x2a0c] ;  /* 0x002a0c00013d7983 */ /* 0x000ea80000300800 */
[----:B------:R-:W2:Y:S01]  /*6ad90*/  LDL.LU R35, [R1+0x2a08] ;  /* 0x002a080001237983 */ /* 0x000ea20000300800 */
[----:B------:R-:W-:Y:S02]  /*6ada0*/  SHF.R.U32.HI R27, RZ, 0x8, R26 ;  /* 0x00000008ff1b7819 */ /* 0x000fe4000001161a */
[----:B------:R-:W-:-:S02]  /*6adb0*/  SHF.R.U32.HI R26, RZ, 0x8, R22 ;  /* 0x00000008ff1a7819 */ /* 0x000fc40000011616 */
[----:B------:R-:W-:Y:S02]  /*6adc0*/  SHF.R.U32.HI R21, RZ, 0x8, R24 ;  /* 0x00000008ff157819 */ /* 0x000fe40000011618 */
[----:B0-----:R-:W-:Y:S02]  /*6add0*/  SHF.R.U32.HI R20, RZ, 0x8, R23 ;  /* 0x00000008ff147819 */ /* 0x001fe40000011617 */
[----:B------:R-:W-:Y:S02]  /*6ade0*/  IADD3 R46, P6, R56, R12, RZ ;  /* 0x0000000c382e7210 */ /* 0x000fe40007fde0ff */
[----:B------:R-:W-:Y:S02]  /*6adf0*/  LOP3.LUT R27, R27, 0xffff, RZ, 0xc0, !PT ;  /* 0x0000ffff1b1b7812 */ /* 0x000fe400078ec0ff */
[----:B------:R-:W-:Y:S02]  /*6ae00*/  LOP3.LUT R26, R26, 0xffff, RZ, 0xc0, !PT ;  /* 0x0000ffff1a1a7812 */ /* 0x000fe400078ec0ff */
[----:B------:R-:W-:-:S02]  /*6ae10*/  LOP3.LUT R21, R21, 0xffff, RZ, 0xc0, !PT ;  /* 0x0000ffff15157812 */ /* 0x000fc400078ec0ff */
[----:B------:R-:W-:Y:S01]  /*6ae20*/  LOP3.LUT R20, R20, 0xffff, RZ, 0xc0, !PT ;  /* 0x0000ffff14147812 */ /* 0x000fe200078ec0ff */
[----:B------:R-:W-:Y:S01]  /*6ae30*/  IMAD.X R47, R19, 0x1, R11, P6 ;  /* 0x00000001132f7824 */ /* 0x000fe200030e060b */
[--C-:B------:R-:W-:Y:S02]  /*6ae40*/  PRMT R27, R27, 0x3340, R0.reuse ;  /* 0x000033401b1b7816 */ /* 0x100fe40000000000 */
[----:B------:R-:W-:Y:S02]  /*6ae50*/  PRMT R26, R26, 0x3340, R0 ;  /* 0x000033401a1a7816 */ /* 0x000fe40000000000 */
[----:B------:R-:W-:Y:S02]  /*6ae60*/  PRMT R20, R21, 0x3340, R20 ;  /* 0x0000334015147816 */ /* 0x000fe40000000014 */
[----:B------:R-:W-:Y:S01]  /*6ae70*/  IADD3 R22, P6, R56, R14, RZ ;  /* 0x0000000e38167210 */ /* 0x000fe20007fde0ff */
[----:B------:R-:W-:Y:S04]  /*6ae80*/  STL.64 [R1+0x438], R46 ;  /* 0x0004382e01007387 */ /* 0x000fe80000100a00 */
[----:B------:R-:W-:Y:S01]  /*6ae90*/  STL.64 [R1+0x2cb8], R26 ;  /* 0x002cb81a01007387 */ /* 0x000fe20000100a00 */
[----:B------:R-:W-:-:S03]  /*6aea0*/  IMAD.X R23, R19, 0x1, R13, P6 ;  /* 0x0000000113177824 */ /* 0x000fc600030e060d */
[----:B------:R0:W-:Y:S04]  /*6aeb0*/  STL [R1+0xb4], R20 ;  /* 0x0000b41401007387 */ /* 0x0001e80000100800 */
[----:B------:R-:W2:Y:S04]  /*6aec0*/  LDL.LU R50, [R1+0x2a1c] ;  /* 0x002a1c0001327983 */ /* 0x000ea80000300800 */
[----:B------:R-:W2:Y:S01]  /*6aed0*/  LDL.LU R51, [R1+0x2a18] ;  /* 0x002a180001337983 */ /* 0x000ea20000300800 */
[----:B0-----:R-:W-:-:S03]  /*6aee0*/  IADD3 R20, P6, R56, R16, RZ ;  /* 0x0000001038147210 */ /* 0x001fc60007fde0ff */
[----:B------:R-:W-:Y:S02]  /*6aef0*/  STL.64 [R1+0x450], R22 ;  /* 0x0004501601007387 */ /* 0x000fe40000100a00 */
[----:B------:R-:W-:Y:S02]  /*6af00*/  IMAD.X R21, R19, 0x1, R15, P6 ;  /* 0x0000000113157824 */ /* 0x000fe400030e060f */
[----:B------:R-:W2:Y:S01]  /*6af10*/  LDL.LU R59, [R1+0x2a20] ;  /* 0x002a2000013b7983 */ /* 0x000ea20000300800 */
[----:B------:R-:W-:-:S03]  /*6af20*/  LOP3.LUT R25, R54, 0xffff, RZ, 0xc0, !PT ;  /* 0x0000ffff36197812 */ /* 0x000fc600078ec0ff */
[----:B------:R3:W-:Y:S01]  /*6af30*/  STL.64 [R1+0x430], R20 ;  /* 0x0004301401007387 */ /* 0x0007e20000100a00 */
[----:B------:R-:W-:Y:S02]  /*6af40*/  PRMT R19, R25, 0x3340, R0 ;  /* 0x0000334019137816 */ /* 0x000fe40000000000 */
[----:B---3--:R-:W-:Y:S02]  /*6af50*/  LOP3.LUT R21, R55, 0xffff, RZ, 0xc0, !PT ;  /* 0x0000ffff37157812 */ /* 0x008fe400078ec0ff */
[----:B----4-:R-:W-:Y:S02]  /*6af60*/  LOP3.LUT R22, R3, 0xffff, RZ, 0xc0, !PT ;  /* 0x0000ffff03167812 */ /* 0x010fe400078ec0ff */
[----:B------:R-:W3:Y:S04]  /*6af70*/  LDL.LU R3, [R1+0x2d38] ;  /* 0x002d380001037983 */ /* 0x000ee80000300800 */
[----:B------:R-:W4:Y:S04]  /*6af80*/  LDL.LU R54, [R1+0x2d34] ;  /* 0x002d340001367983 */ /* 0x000f280000300800 */
[----:B------:R-:W3:Y:S01]  /*6af90*/  LDL.LU R55, [R1+0x2d30] ;  /* 0x002d300001377983 */ /* 0x000ee20000300800 */
[----:B--2---:R-:W-:-:S03]  /*6afa0*/  SHF.R.U32.HI R23, RZ, 0x8, R31 ;  /* 0x00000008ff177819 */ /* 0x004fc6000001161f */
[----:B------:R-:W2:Y:S04]  /*6afb0*/  LDL.LU R37, [R1+0x2a14] ;  /* 0x002a140001257983 */ /* 0x000ea80000300800 */
[----:B------:R-:W4:Y:S01]  /*6afc0*/  LDL.LU R38, [R1+0x2a28] ;  /* 0x002a280001267983 */ /* 0x000f220000300800 */
[----:B------:R-:W-:-:S03]  /*6afd0*/  PRMT R20, R22, 0x3340, R21 ;  /* 0x0000334016147816 */ /* 0x000fc60000000015 */
[----:B------:R-:W2:Y:S01]  /*6afe0*/  LDL.LU R31, [R1+0x2a24] ;  /* 0x002a2400011f7983 */ /* 0x000ea20000300800 */
[----:B------:R-:W-:Y:S02]  /*6aff0*/  PRMT R24, R20, 0x5410, R19 ;  /* 0x0000541014187816 */ /* 0x000fe40000000013 */
[----:B------:R-:W-:Y:S02]  /*6b000*/  SHF.R.U32.HI R19, RZ, 0x8, R21 ;  /* 0x00000008ff137819 */ /* 0x000fe40000011615 */
[----:B------:R-:W-:Y:S01]  /*6b010*/  SHF.R.U32.HI R21, RZ, 0x8, R35 ;  /* 0x00000008ff157819 */ /* 0x000fe20000011623 */
[----:B------:R-:W-:Y:S04]  /*6b020*/  STL [R1+0x168], R24 ;  /* 0x0001681801007387 */ /* 0x000fe80000100800 */
[----:B------:R-:W2:Y:S01]  /*6b030*/  LDL.LU R35, [R1+0x2a2c] ;  /* 0x002a2c0001237983 */ /* 0x000ea20000300800 */
[----:B------:R-:W-:-:S02]  /*6b040*/  SHF.R.U32.HI R20, RZ, 0x8, R22 ;  /* 0x00000008ff147819 */ /* 0x000fc40000011616 */
[----:B------:R-:W-:Y:S02]  /*6b050*/  SHF.R.U32.HI R22, RZ, 0x8, R61 ;  /* 0x00000008ff167819 */ /* 0x000fe4000001163d */
[----:B------:R-:W-:Y:S02]  /*6b060*/  LOP3.LUT R20, R20, 0xffff, RZ, 0xc0, !PT ;  /* 0x0000ffff14147812 */ /* 0x000fe400078ec0ff */
[----:B------:R-:W-:Y:S02]  /*6b070*/  LOP3.LUT R19, R19, 0xffff, RZ, 0xc0, !PT ;  /* 0x0000ffff13137812 */ /* 0x000fe400078ec0ff */
[----:B------:R-:W-:Y:S02]  /*6b080*/  LOP3.LUT R22, R22, 0xffff, RZ, 0xc0, !PT ;  /* 0x0000ffff16167812 */ /* 0x000fe400078ec0ff */
[----:B------:R-:W-:Y:S02]  /*6b090*/  LOP3.LUT R21, R21, 0xffff, RZ, 0xc0, !PT ;  /* 0x0000ffff15157812 */ /* 0x000fe400078ec0ff */
[----:B------:R-:W-:-:S02]  /*6b0a0*/  PRMT R61, R20, 0x3340, R19 ;  /* 0x00003340143d7816 */ /* 0x000fc40000000013 */
[----:B------:R-:W-:-:S05]  /*6b0b0*/  PRMT R20, R22, 0x3340, R21 ;  /* 0x0000334016147816 */ /* 0x000fca0000000015 */
[----:B------:R0:W-:Y:S01]  /*6b0c0*/  STL [R1+0xb8], R20 ;  /* 0x0000b81401007387 */ /* 0x0001e20000100800 */
[----:B------:R-:W-:Y:S02]  /*6b0d0*/  LOP3.LUT R23, R23, 0xffff, RZ, 0xc0, !PT ;  /* 0x0000ffff17177812 */ /* 0x000fe400078ec0ff */
[----:B------:R-:W-:Y:S02]  /*6b0e0*/  SHF.R.U32.HI R21, RZ, 0x8, R50 ;  /* 0x00000008ff157819 */ /* 0x000fe40000011632 */
[----:B0-----:R-:W-:Y:S02]  /*6b0f0*/  SHF.R.U32.HI R20, RZ, 0x8, R51 ;  /* 0x00000008ff147819 */ /* 0x001fe40000011633 */
[----:B------:R-:W-:Y:S02]  /*6b100*/  LOP3.LUT R21, R21, 0xffff, RZ, 0xc0, !PT ;  /* 0x0000ffff15157812 */ /* 0x000fe400078ec0ff */
[----:B------:R-:W-:Y:S02]  /*6b110*/  SHF.R.U32.HI R22, RZ, 0x8, R59 ;  /* 0x00000008ff167819 */ /* 0x000fe4000001163b */
[----:B------:R-:W-:-:S02]  /*6b120*/  LOP3.LUT R20, R20, 0xffff, RZ, 0xc0, !PT ;  /* 0x0000ffff14147812 */ /* 0x000fc400078ec0ff */
[----:B------:R-:W-:Y:S02]  /*6b130*/  LOP3.LUT R22, R22, 0xffff, RZ, 0xc0, !PT ;  /* 0x0000ffff16167812 */ /* 0x000fe400078ec0ff */
[--C-:B------:R-:W-:Y:S02]  /*6b140*/  PRMT R23, R23, 0x3340, R0.reuse ;  /* 0x0000334017177816 */ /* 0x100fe40000000000 */
[----:B------:R-:W-:Y:S02]  /*6b150*/  PRMT R22, R22, 0x3340, R0 ;  /* 0x0000334016167816 */ /* 0x000fe40000000000 */
[----:B------:R-:W-:Y:S02]  /*6b160*/  PRMT R20, R21, 0x3340, R20 ;  /* 0x0000334015147816 */ /* 0x000fe40000000014 */
[----:B---3--:R-:W-:Y:S02]  /*6b170*/  SHF.R.S32.HI R19, RZ, 0x1f, R55 ;  /* 0x0000001fff137819 */ /* 0x008fe40000011437 */
[----:B------:R-:W-:-:S05]  /*6b180*/  IADD3 R26, P6, R55, R0, RZ ;  /* 0x00000000371a7210 */ /* 0x000fca0007fde0ff */
[----:B------:R-:W-:Y:S01]  /*6b190*/  IMAD.X R27, R19, 0x1, R18, P6 ;  /* 0x00000001131b7824 */ /* 0x000fe200030e0612 */
[----:B----4-:R-:W-:-:S04]  /*6b1a0*/  SHF.R.U32.HI R24, RZ, 0x8, R38 ;  /* 0x00000008ff187819 */ /* 0x010fc80000011626 */
[----:B------:R0:W-:Y:S04]  /*6b1b0*/  STL.64 [R1+0x428], R26 ;  /* 0x0004281a01007387 */ /* 0x0001e80000100a00 */
[----:B------:R-:W-:Y:S04]  /*6b1c0*/  STL.64 [R1+0x2cb0], R22 ;  /* 0x002cb01601007387 */ /* 0x000fe80000100a00 */
[----:B------:R2:W-:Y:S01]  /*6b1d0*/  STL [R1+0xb0], R20 ;  /* 0x0000b01401007387 */ /* 0x0005e20000100800 */
[----:B------:R-:W-:Y:S02]  /*6b1e0*/  LOP3.LUT R24, R24, 0xffff, RZ, 0xc0, !PT ;  /* 0x0000ffff18187812 */ /* 0x000fe400078ec0ff */
[----:B0-----:R-:W-:-:S02]  /*6b1f0*/  IADD3 R26, P6, R55, R4, RZ ;  /* 0x00000004371a7210 */ /* 0x001fc40007fde0ff */
[----:B--2---:R-:W-:-:S03]  /*6b200*/  SHF.R.U32.HI R20, RZ, 0x8, R31 ;  /* 0x00000008ff147819 */ /* 0x004fc6000001161f */
[----:B------:R-:W-:Y:S01]  /*6b210*/  IMAD.X R27, R19, 0x1, R17, P6 ;  /* 0x00000001131b7824 */ /* 0x000fe200030e0611 */
[----:B------:R-:W-:-:S04]  /*6b220*/  LOP3.LUT R20, R20, 0xffff, RZ, 0xc0, !PT ;  /* 0x0000ffff14147812 */ /* 0x000fc800078ec0ff */
[----:B------:R-:W-:Y:S01]  /*6b230*/  PRMT R60, R24, 0x3340, R20 ;  /* 0x00003340183c7816 */ /* 0x000fe20000000014 */
[----:B------:R-:W-:Y:S01]  /*6b240*/  STL.64 [R1+0x420], R26 ;  /* 0x0004201a01007387 */ /* 0x000fe20000100a00 */
[----:B------:R-:W-:-:S03]  /*6b250*/  SHF.R.U32.HI R20, RZ, 0x8, R35 ;  /* 0x00000008ff147819 */ /* 0x000fc60000011623 */
[----:B------:R-:W-:Y:S04]  /*6b260*/  STL.64 [R1+0x2ca0], R60 ;  /* 0x002ca03c01007387 */ /* 0x000fe80000100a00 */
[----:B------:R-:W2:Y:S01]  /*6b270*/  LDL.LU R35, [R1+0x26a0] ;  /* 0x0026a00001237983 */ /* 0x000ea20000300800 */
[----:B------:R-:W-:Y:S02]  /*6b280*/  IADD3 R22, P6, R55, R6, RZ ;  /* 0x0000000637167210 */ /* 0x000fe40007fde0ff */
[----:B------:R-:W-:-:S03]  /*6b290*/  SHF.R.U32.HI R24, RZ, 0x8, R25 ;  /* 0x00000008ff187819 */ /* 0x000fc60000011619 */
[----:B------:R-:W-:Y:S01]  /*6b2a0*/  IMAD.X R23, R19, 0x1, R5, P6 ;  /* 0x0000000113177824 */ /* 0x000fe200030e0605 */
[----:B------:R-:W-:Y:S02]  /*6b2b0*/  LOP3.LUT R25, R20, 0xffff, RZ, 0xc0, !PT ;  /* 0x0000ffff14197812 */ /* 0x000fe400078ec0ff */
[----:B------:R-:W-:Y:S02]  /*6b2c0*/  LOP3.LUT R24, R24, 0xffff, RZ, 0xc0, !PT ;  /* 0x0000ffff18187812 */ /* 0x000fe400078ec0ff */
[----:B------:R0:W-:Y:S01]  /*6b2d0*/  STL.64 [R1+0x448], R22 ;  /* 0x0004481601007387 */ /* 0x0001e20000100a00 */
[--C-:B------:R-:W-:Y:S02]  /*6b2e0*/  PRMT R25, R25, 0x3340, R0.reuse ;  /* 0x0000334019197816 */ /* 0x100fe40000000000 */
[----:B------:R-:W-:Y:S02]  /*6b2f0*/  PRMT R24, R24, 0x3340, R0 ;  /* 0x0000334018187816 */ /* 0x000fe40000000000 */
[----:B------:R-:W-:-:S02]  /*6b300*/  SHF.R.U32.HI R31, RZ, 0x8, R29 ;  /* 0x00000008ff1f7819 */ /* 0x000fc4000001161d */
[----:B0-----:R-:W-:Y:S02]  /*6b310*/  IADD3 R22, P6, R55, R8, RZ ;  /* 0x0000000837167210 */ /* 0x001fe40007fde0ff */
[----:B------:R-:W-:-:S03]  /*6b320*/  SHF.R.U32.HI R30, RZ, 0x8, R30 ;  /* 0x00000008ff1e7819 */ /* 0x000fc6000001161e */
[----:B------:R-:W-:Y:S01]  /*6b330*/  IMAD.X R23, R19, 0x1, R7, P6 ;  /* 0x0000000113177824 */ /* 0x000fe200030e0607 */
[----:B------:R-:W-:Y:S01]  /*6b340*/  STL.64 [R1+0x2ca8], R24 ;  /* 0x002ca81801007387 */ /* 0x000fe20000100a00 */
[----:B------:R-:W-:Y:S02]  /*6b350*/  LOP3.LUT R31, R31, 0xffff, RZ, 0xc0, !PT ;  /* 0x0000ffff1f1f7812 */ /* 0x000fe400078ec0ff */
[----:B------:R-:W-:Y:S01]  /*6b360*/  LOP3.LUT R30, R30, 0xffff, RZ, 0xc0, !PT ;  /* 0x0000ffff1e1e7812 */ /* 0x000fe200078ec0ff */
[----:B------:R0:W-:Y:S01]  /*6b370*/  STL.64 [R1+0x440], R22 ;  /* 0x0004401601007387 */ /* 0x0001e20000100a00 */
[--C-:B------:R-:W-:Y:S02]  /*6b380*/  PRMT R31, R31, 0x3340, R0.reuse ;  /* 0x000033401f1f7816 */ /* 0x100fe40000000000 */
[----:B------:R-:W-:Y:S02]  /*6b390*/  PRMT R30, R30, 0x3340, R0 ;  /* 0x000033401e1e7816 */ /* 0x000fe40000000000 */
[----:B------:R-:W-:-:S02]  /*6b3a0*/  SHF.R.U32.HI R29, RZ, 0x8, R32 ;  /* 0x00000008ff1d7819 */ /* 0x000fc40000011620 */
[----:B0-----:R-:W-:Y:S01]  /*6b3b0*/  IADD3 R22, P6, R55, R10, RZ ;  /* 0x0000000a37167210 */ /* 0x001fe20007fde0ff */
[----:B------:R-:W-:Y:S04]  /*6b3c0*/  STL.64 [R1+0x2cc0], R30 ;  /* 0x002cc01e01007387 */ /* 0x000fe80000100a00 */
[----:B------:R-:W-:Y:S01]  /*6b3d0*/  IMAD.X R23, R19, 0x1, R9, P6 ;  /* 0x0000000113177824 */ /* 0x000fe200030e0609 */
[----:B------:R-:W-:Y:S02]  /*6b3e0*/  LOP3.LUT R28, R28, 0xffff, RZ, 0xc0, !PT ;  /* 0x0000ffff1c1c7812 */ /* 0x000fe400078ec0ff */
[----:B------:R-:W-:Y:S02]  /*6b3f0*/  LOP3.LUT R29, R29, 0xffff, RZ, 0xc0, !PT ;  /* 0x0000ffff1d1d7812 */ /* 0x000fe400078ec0ff */
[----:B------:R0:W-:Y:S01]  /*6b400*/  STL.64 [R1+0x490], R22 ;  /* 0x0004901601007387 */ /* 0x0001e20000100a00 */
[----:B------:R-:W-:-:S02]  /*6b410*/  PRMT R28, R28, 0x3340, R0 ;  /* 0x000033401c1c7816 */ /* 0x000fc40000000000 */
[----:B------:R-:W-:Y:S02]  /*6b420*/  PRMT R29, R29, 0x3340, R0 ;  /* 0x000033401d1d7816 */ /* 0x000fe40000000000 */
[----:B0-----:R-:W-:-:S03]  /*6b430*/  IADD3 R22, P6, R55, R12, RZ ;  /* 0x0000000c37167210 */ /* 0x001fc60007fde0ff */
[----:B------:R-:W-:Y:S02]  /*6b440*/  STL.64 [R1+0x2cc8], R28 ;  /* 0x002cc81c01007387 */ /* 0x000fe40000100a00 */
[----:B------:R-:W-:Y:S02]  /*6b450*/  IMAD.X R23, R19, 0x1, R11, P6 ;  /* 0x0000000113177824 */ /* 0x000fe400030e060b */
[----:B------:R-:W3:Y:S01]  /*6b460*/  LDL.LU R50, [R1+0x26a4] ;  /* 0x0026a40001327983 */ /* 0x000ee20000300800 */
[----:B------:R-:W-:-:S03]  /*6b470*/  LOP3.LUT R38, R3, 0xffff, RZ, 0xc0, !PT ;  /* 0x0000ffff03267812 */ /* 0x000fc600078ec0ff */
[----:B------:R-:W4:Y:S04]  /*6b480*/  LDL.LU R51, [R1+0x25c8] ;  /* 0x0025c80001337983 */ /* 0x000f280000300800 */
[----:B------:R0:W-:Y:S04]  /*6b490*/  STL.64 [R1+0x488], R22 ;  /* 0x0004881601007387 */ /* 0x0001e80000100a00 */
[----:B------:R-:W4:Y:S01]  /*6b4a0*/  LDL.LU R3, [R1+0x2d2c] ;  /* 0x002d2c0001037983 */ /* 0x000f220000300800 */
[----:B------:R-:W-:Y:S02]  /*6b4b0*/  SHF.R.U32.HI R21, RZ, 0x8, R37 ;  /* 0x00000008ff157819 */ /* 0x000fe40000011625 */
[----:B--2---:R-:W-:-:S02]  /*6b4c0*/  LOP3.LUT R37, R35, 0xffff, RZ, 0xc0, !PT ;  /* 0x0000ffff23257812 */ /* 0x004fc400078ec0ff */
[----:B------:R-:W-:Y:S02]  /*6b4d0*/  LOP3.LUT R35, R54, 0xffff, RZ, 0xc0, !PT ;  /* 0x0000ffff36237812 */ /* 0x000fe400078ec0ff */
[----:B------:R-:W2:Y:S01]  /*6b4e0*/  LDL.LU R54, [R1+0x2d28] ;  /* 0x002d280001367983 */ /* 0x000ea20000300800 */
[----:B------:R-:W-:Y:S02]  /*6b4f0*/  PRMT R20, R38, 0x3340, R0 ;  /* 0x0000334026147816 */ /* 0x000fe40000000000 */
[----:B------:R-:W-:Y:S02]  /*6b500*/  PRMT R32, R37, 0x3340, R35 ;  /* 0x0000334025207816 */ /* 0x000fe40000000023 */
[----:B0-----:R-:W-:Y:S02]  /*6b510*/  IADD3 R22, P6, R55, R14, RZ ;  /* 0x0000000e37167210 */ /* 0x001fe40007fde0ff */
[----:B------:R-:W-:-:S03]  /*6b520*/  PRMT R20, R32, 0x5410, R20 ;  /* 0x0000541020147816 */ /* 0x000fc60000000014 */
[----:B------:R-:W-:Y:S02]  /*6b530*/  IMAD.X R23, R19, 0x1, R13, P6 ;  /* 0x0000000113177824 */ /* 0x000fe400030e060d */
[----:B------:R0:W-:Y:S04]  /*6b540*/  STL [R1+0x16c], R20 ;  /* 0x00016c1401007387 */ /* 0x0001e80000100800 */
[----:B------:R1:W-:Y:S01]  /*6b550*/  STL.64 [R1+0x4a8], R22 ;  /* 0x0004a81601007387 */ /* 0x0003e20000100a00 */
[----:B0-----:R-:W-:Y:S02]  /*6b560*/  SHF.R.U32.HI R20, RZ, 0x8, R37 ;  /* 0x00000008ff147819 */ /* 0x001fe40000011625 */
[----:B-1----:R-:W-:-:S05]  /*6b570*/  IADD3 R22, P6, R55, R16, RZ ;  /* 0x0000001037167210 */ /* 0x002fca0007fde0ff */
[----:B------:R-:W-:Y:S01]  /*6b580*/  IMAD.X R23, R19, 0x1, R15, P6 ;  /* 0x0000000113177824 */ /* 0x000fe200030e060f */
[----:B------:R-:W-:Y:S02]  /*6b590*/  SHF.R.U32.HI R19, RZ, 0x8, R35 ;  /* 0x00000008ff137819 */ /* 0x000fe40000011623 */
[----:B------:R-:W-:Y:S02]  /*6b5a0*/  LOP3.LUT R20, R20, 0xffff, RZ, 0xc0, !PT ;  /* 0x0000ffff14147812 */ /* 0x000fe400078ec0ff */
[----:B------:R-:W-:Y:S01]  /*6b5b0*/  LOP3.LUT R19, R19, 0xffff, RZ, 0xc0, !PT ;  /* 0x0000ffff13137812 */ /* 0x000fe200078ec0ff */
[----:B------:R-:W-:-:S03]  /*6b5c0*/  IMAD.MOV.U32 R59, RZ, RZ, R2 ;  /* 0x000000ffff3b7224 */ /* 0x000fc600078e0002 */
[----:B------:R-:W-:Y:S02]  /*6b5d0*/  PRMT R2, R20, 0x3340, R19 ;  /* 0x0000334014027816 */ /* 0x000fe40000000013 */
[----:B------:R-:W-:Y:S02]  /*6b5e0*/  SHF.R.U32.HI R20, RZ, 0x8, R38 ;  /* 0x00000008ff147819 */ /* 0x000fe40000011626 */
[----:B------:R-:W-:Y:S02]  /*6b5f0*/  LOP3.LUT R21, R21, 0xffff, RZ, 0xc0, !PT ;  /* 0x0000ffff15157812 */ /* 0x000fe400078ec0ff */
[----:B------:R-:W-:Y:S02]  /*6b600*/  SHF.R.U32.HI R35, RZ, 0x8, R41 ;  /* 0x00000008ff237819 */ /* 0x000fe40000011629 */
[----:B------:R-:W-:Y:S02]  /*6b610*/  LOP3.LUT R20, R20, 0xffff, RZ, 0xc0, !PT ;  /* 0x0000ffff14147812 */ /* 0x000fe400078ec0ff */
[----:B------:R-:W-:-:S02]  /*6b620*/  SHF.R.U32.HI R34, RZ, 0x8, R34 ;  /* 0x00000008ff227819 */ /* 0x000fc40000011622 */
[--C-:B------:R-:W-:Y:S02]  /*6b630*/  PRMT R21, R21, 0x3340, R0.reuse ;  /* 0x0000334015157816 */ /* 0x100fe40000000000 */
[----:B------:R-:W-:Y:S02]  /*6b640*/  PRMT R20, R20, 0x3340, R0 ;  /* 0x0000334014147816 */ /* 0x000fe40000000000 */
[----:B------:R-:W-:Y:S02]  /*6b650*/  LOP3.LUT R34, R34, 0xffff, RZ, 0xc0, !PT ;  /* 0x0000ffff22227812 */ /* 0x000fe400078ec0ff */
[----:B------:R-:W-:Y:S01]  /*6b660*/  LOP3.LUT R35, R35, 0xffff, RZ, 0xc0, !PT ;  /* 0x0000ffff23237812 */ /* 0x000fe200078ec0ff */
[----:B------:R-:W-:Y:S01]  /*6b670*/  STL.64 [R1+0x498], R22 ;  /* 0x0004981601007387 */ /* 0x000fe20000100a00 */
[----:B---3--:R-:W-:Y:S02]  /*6b680*/  LOP3.LUT R41, R50, 0xffff, RZ, 0xc0, !PT ;  /* 0x0000ffff32297812 */ /* 0x008fe400078ec0ff */
[----:B----4-:R-:W-:-:S04]  /*6b690*/  LOP3.LUT R37, R51, 0xffff, RZ, 0xc0, !PT ;  /* 0x0000ffff33257812 */ /* 0x010fc800078ec0ff */
[----:B------:R-:W-:Y:S02]  /*6b6a0*/  PRMT R19, R37, 0x3340, R0 ;  /* 0x0000334025137816 */ /* 0x000fe40000000000 */
[----:B------:R-:W-:-:S04]  /*6b6b0*/  LOP3.LUT R38, R3, 0xffff, RZ, 0xc0, !PT ;  /* 0x0000ffff03267812 */ /* 0x000fc800078ec0ff */
[----:B------:R-:W-:Y:S01]  /*6b6c0*/  PRMT R32, R41, 0x3340, R38 ;  /* 0x0000334029207816 */ /* 0x000fe20000000026 */
[----:B------:R-:W-:Y:S01]  /*6b6d0*/  STL.64 [R1+0x2cf0], R20 ;  /* 0x002cf01401007387 */ /* 0x000fe20000100a00 */
[--C-:B------:R-:W-:Y:S02]  /*6b6e0*/  PRMT R34, R34, 0x3340, R0.reuse ;  /* 0x0000334022227816 */ /* 0x100fe40000000000 */
[----:B------:R-:W-:Y:S02]  /*6b6f0*/  PRMT R3, R32, 0x5410, R19 ;  /* 0x0000541020037816 */ /* 0x000fe40000000013 */
[----:B------:R-:W-:Y:S02]  /*6b700*/  PRMT R35, R35, 0x3340, R0 ;  /* 0x0000334023237816 */ /* 0x000fe40000000000 */
[----:B------:R-:W-:Y:S02]  /*6b710*/  SHF.R.U32.HI R41, RZ, 0x8, R41 ;  /* 0x00000008ff297819 */ /* 0x000fe40000011629 */
[----:B------:R-:W-:Y:S01]  /*6b720*/  SHF.R.U32.HI R32, RZ, 0x8, R38 ;  /* 0x00000008ff207819 */ /* 0x000fe20000011626 */
[----:B------:R-:W-:Y:S01]  /*6b730*/  STL.64 [R1+0x2d00], R34 ;  /* 0x002d002201007387 */ /* 0x000fe20000100a00 */
[----:B------:R-:W-:-:S02]  /*6b740*/  SHF.R.U32.HI R38, RZ, 0x8, R37 ;  /* 0x00000008ff267819 */ /* 0x000fc40000011625 */
[----:B------:R-:W-:Y:S01]  /*6b750*/  LOP3.LUT R37, R41, 0xffff, RZ, 0xc0, !PT ;  /* 0x0000ffff29257812 */ /* 0x000fe200078ec0ff */
[----:B------:R0:W-:Y:S01]  /*6b760*/  STL [R1+0x19c], R3 ;  /* 0x00019c0301007387 */ /* 0x0001e20000100800 */
[----:B------:R-:W-:-:S03]  /*6b770*/  LOP3.LUT R32, R32, 0xffff, RZ, 0xc0, !PT ;  /* 0x0000ffff20207812 */ /* 0x000fc600078ec0ff */
[----:B------:R-:W3:Y:S04]  /*6b780*/  LDL.LU R27, [R1+0x30c] ;  /* 0x00030c00011b7983 */ /* 0x000ee80000300800 */
[----:B------:R-:W4:Y:S01]  /*6b790*/  LDL.LU R57, [R1+0x310] ;  /* 0x0003100001397983 */ /* 0x000f220000300800 */
[----:B0-----:R-:W-:-:S03]  /*6b7a0*/  PRMT R3, R37, 0x3340, R32 ;  /* 0x0000334025037816 */ /* 0x001fc60000000020 */
[----:B------:R-:W3:Y:S01]  /*6b7b0*/  LDL.LU R46, [R1+0x88] ;  /* 0x00008800012e7983 */ /* 0x000ee20000300800 */
[----:B------:R-:W-:Y:S02]  /*6b7c0*/  LOP3.LUT R38, R38, 0xffff, RZ, 0xc0, !PT ;  /* 0x0000ffff26267812 */ /* 0x000fe400078ec0ff */
[----:B------:R-:W-:Y:S02]  /*6b7d0*/  SHF.R.U32.HI R37, RZ, 0x8, R44 ;  /* 0x00000008ff257819 */ /* 0x000fe4000001162c */
[----:B------:R-:W-:Y:S02]  /*6b7e0*/  PRMT R32, R38, 0x3340, R0 ;  /* 0x0000334026207816 */ /* 0x000fe40000000000 */
[----:B------:R-:W-:Y:S02]  /*6b7f0*/  SHF.R.U32.HI R38, RZ, 0x8, R42 ;  /* 0x00000008ff267819 */ /* 0x000fe4000001162a */
[----:B------:R-:W-:Y:S02]  /*6b800*/  SHF.R.U32.HI R42, RZ, 0x8, R53 ;  /* 0x00000008ff2a7819 */ /* 0x000fe40000011635 */
[----:B------:R-:W-:-:S02]  /*6b810*/  SHF.R.U32.HI R41, RZ, 0x8, R49 ;  /* 0x00000008ff297819 */ /* 0x000fc40000011631 */
[----:B--2---:R-:W-:Y:S02]  /*6b820*/  SHF.R.S32.HI R19, RZ, 0x1f, R54 ;  /* 0x0000001fff137819 */ /* 0x004fe40000011436 */
[----:B------:R-:W-:-:S05]  /*6b830*/  IADD3 R20, P6, R54, R0, RZ ;  /* 0x0000000036147210 */ /* 0x000fca0007fde0ff */
[----:B------:R-:W-:-:S05]  /*6b840*/  IMAD.X R21, R19, 0x1, R18, P6 ;  /* 0x0000000113157824 */ /* 0x000fca00030e0612 */
[----:B------:R0:W-:Y:S04]  /*6b850*/  STL.64 [R1+0x4a0], R20 ;  /* 0x0004a01401007387 */ /* 0x0001e80000100a00 */
[----:B------:R-:W3:Y:S04]  /*6b860*/  LDL.LU R50, [R1+0x21c] ;  /* 0x00021c0001327983 */ /* 0x000ee80000300800 */
[----:B------:R-:W2:Y:S01]  /*6b870*/  LDL.LU R51, [R1+0x244] ;  /* 0x0002440001337983 */ /* 0x000ea20000300800 */
[----:B0-----:R-:W-:-:S03]  /*6b880*/  IADD3 R20, P6, R54, R4, RZ ;  /* 0x0000000436147210 */ /* 0x001fc60007fde0ff */
[----:B------:R0:W-:Y:S02]  /*6b890*/  STL.64 [R1+0x2d10], R2 ;  /* 0x002d100201007387 */ /* 0x0001e40000100a00 */
[----:B------:R-:W-:Y:S02]  /*6b8a0*/  IMAD.X R21, R19, 0x1, R17, P6 ;  /* 0x0000000113157824 */ /* 0x000fe400030e0611 */
[----:B------:R-:W2:Y:S04]  /*6b8b0*/  LDL.LU R47, [R1+0x84] ;  /* 0x00008400012f7983 */ /* 0x000ea80000300800 */
[----:B------:R-:W2:Y:S01]  /*6b8c0*/  LDL.LU R48, [R1+0x218] ;  /* 0x0002180001307983 */ /* 0x000ea20000300800 */
[----:B0-----:R-:W-:-:S03]  /*6b8d0*/  IADD3 R2, P6, R54, R6, RZ ;  /* 0x0000000636027210 */ /* 0x001fc60007fde0ff */
[----:B------:R-:W2:Y:S02]  /*6b8e0*/  LDL.LU R58, [R1+0x7c] ;  /* 0x00007c00013a7983 */ /* 0x000ea40000300800 */
[----:B------:R-:W-:Y:S02]  /*6b8f0*/  IMAD.X R3, R19, 0x1, R5, P6 ;  /* 0x0000000113037824 */ /* 0x000fe400030e0605 */
[----:B------:R-:W-:Y:S04]  /*6b900*/  STL.64 [R1+0x4e0], R20 ;  /* 0x0004e01401007387 */ /* 0x000fe80000100a00 */
[----:B------:R-:W2:Y:S04]  /*6b910*/  LDL.LU R44, [R1+0x2d24] ;  /* 0x002d2400012c7983 */ /* 0x000ea80000300800 */
[----:B------:R-:W2:Y:S04]  /*6b920*/  LDL.LU R53, [R1+0x2d20] ;  /* 0x002d200001357983 */ /* 0x000ea80000300800 */
[----:B------:R0:W-:Y:S04]  /*6b930*/  STL.64 [R1+0x4d8], R2 ;  /* 0x0004d80201007387 */ /* 0x0001e80000100a00 */
[----:B------:R-:W2:Y:S01]  /*6b940*/  LDL.LU R49, [R1+0x2d1c] ;  /* 0x002d1c0001317983 */ /* 0x000ea20000300800 */
[----:B0-----:R-:W-:-:S05]  /*6b950*/  IADD3 R2, P6, R54, R8, RZ ;  /* 0x0000000836027210 */ /* 0x001fca0007fde0ff */
[----:B------:R-:W-:-:S05]  /*6b960*/  IMAD.X R3, R19, 0x1, R7, P6 ;  /* 0x0000000113037824 */ /* 0x000fca00030e0607 */
[----:B------:R0:W-:Y:S01]  /*6b970*/  STL.64 [R1+0x4d0], R2 ;  /* 0x0004d00201007387 */ /* 0x0001e20000100a00 */
[----:B------:R-:W-:Y:S02]  /*6b980*/  LOP3.LUT R45, R45, 0xffff, RZ, 0xc0, !PT ;  /* 0x0000ffff2d2d7812 */ /* 0x000fe400078ec0ff */
[----:B0-----:R-:W-:-:S05]  /*6b990*/  IADD3 R2, P6, R54, R10, RZ ;  /* 0x0000000a36027210 */ /* 0x001fca0007fde0ff */
[----:B------:R-:W-:Y:S01]  /*6b9a0*/  IMAD.X R3, R19, 0x1, R9, P6 ;  /* 0x0000000113037824 */ /* 0x000fe200030e0609 */
[----:B------:R-:W-:Y:S02]  /*6b9b0*/  IADD3 R20, P6, R54, R12, RZ ;  /* 0x0000000c36147210 */ /* 0x000fe40007fde0ff */
[----:B------:R-:W-:Y:S02]  /*6b9c0*/  PRMT R45, R45, 0x3340, R0 ;  /* 0x000033402d2d7816 */ /* 0x000fe40000000000 */
[----:B------:R0:W-:Y:S01]  /*6b9d0*/  STL.64 [R1+0x528], R2 ;  /* 0x0005280201007387 */ /* 0x0001e20000100a00 */
[----:B------:R-:W-:Y:S01]  /*6b9e0*/  IMAD.X R21, R19, 0x1, R11, P6 ;  /* 0x0000000113157824 */ /* 0x000fe200030e060b */
[----:B----4-:R-:W-:Y:S02]  /*6b9f0*/  PRMT R45, R57, 0x5410, R45 ;  /* 0x00005410392d7816 */ /* 0x010fe4000000002d */
[----:B0-----:R-:W4:Y:S04]  /*6ba00*/  LDL.LU R2, [R1+0x10] ;  /* 0x0000100001027983 */ /* 0x001f280000300800 */
[----:B------:R-:W4:Y:S01]  /*6ba10*/  LDL.LU R3, [R1+0x1e4] ;  /* 0x0001e40001037983 */ /* 0x000f220000300800 */
[----:B---3--:R-:W-:-:S03]  /*6ba20*/  PRMT R55, R50, 0x5410, R46 ;  /* 0x0000541032377816 */ /* 0x008fc6000000002e */
[----:B------:R-:W3:Y:S01]  /*6ba30*/  LDL.LU R50, [R1+0x8] ;  /* 0x0000080001327983 */ /* 0x000ee20000300800 */
[----:B--2---:R-:W-:Y:S02]  /*6ba40*/  PRMT R57, R53, 0x5410, R58 ;  /* 0x0000541035397816 */ /* 0x004fe4000000003a */
[----:B------:R-:W-:Y:S02]  /*6ba50*/  PRMT R49, R51, 0x5410, R49 ;  /* 0x0000541033317816 */ /* 0x000fe40000000031 */
[----:B------:R-:W3:Y:S04]  /*6ba60*/  LDL.LU R51, [R1+0x1f0] ;  /* 0x0001f00001337983 */ /* 0x000ee80000300800 */
[----:B------:R-:W2:Y:S04]  /*6ba70*/  LDL.LU R53, [R1+0x2d18] ;  /* 0x002d180001357983 */ /* 0x000ea80000300800 */
[----:B------:R0:W-:Y:S01]  /*6ba80*/  STL.64 [R1+0x520], R20 ;  /* 0x0005201401007387 */ /* 0x0001e20000100a00 */
[----:B------:R-:W-:-:S03]  /*6ba90*/  PRMT R44, R27, 0x5410, R44 ;  /* 0x000054101b2c7816 */ /* 0x000fc6000000002c */
[----:B------:R-:W2:Y:S04]  /*6baa0*/  LDL.LU R34, [R1+0x14] ;  /* 0x0000140001227983 */ /* 0x000ea80000300800 */
[----:B------:R-:W2:Y:S01]  /*6bab0*/  LDL.LU R35, [R1+0x1e0] ;  /* 0x0001e00001237983 */ /* 0x000ea20000300800 */
[----:B0-----:R-:W-:-:S03]  /*6bac0*/  IADD3 R20, P6, R54, R14, RZ ;  /* 0x0000000e36147210 */ /* 0x001fc60007fde0ff */
[----:B------:R-:W2:Y:S02]  /*6bad0*/  LDL.LU R26, [R1+0x28] ;  /* 0x00002800011a7983 */ /* 0x000ea40000300800 */
[----:B------:R-:W-:Y:S02]  /*6bae0*/  IMAD.X R21, R19, 0x1, R13, P6 ;  /* 0x0000000113157824 */ /* 0x000fe400030e060d */
[----:B------:R-:W2:Y:S04]  /*6baf0*/  LDL.LU R27, [R1+0x1d4] ;  /* 0x0001d400011b7983 */ /* 0x000ea80000300800 */
[----:B------:R0:W-:Y:S01]  /*6bb00*/  STL.64 [R1+0x518], R20 ;  /* 0x0005181401007387 */ /* 0x0001e20000100a00 */
[----:B------:R-:W-:-:S03]  /*6bb10*/  IADD3 R46, P6, R54, R16, RZ ;  /* 0x00000010362e7210 */ /* 0x000fc60007fde0ff */
        /* <DEDUP_REMOVED lines=8> */
[----:B------:R-:W-:-:S03]  /*6bba0*/  PRMT R56, R48, 0x5410, R47 ;  /* 0x0000541030387816 */ /* 0x000fc6000000002f */
[----:B------:R-:W2:Y:S01]  /*6bbb0*/  LDL.LU R60, [R1+0x5c] ;  /* 0x00005c00013c7983 */ /* 0x000ea20000300800 */
[----:B------:R-:W-:-:S03]  /*6bbc0*/  IMAD.X R47, R19, 0x1, R15, P6 ;  /* 0x00000001132f7824 */ /* 0x000fc600030e060f */
[----:B------:R-:W2:Y:S04]  /*6bbd0*/  LDL.LU R61, [R1+0x154] ;  /* 0x00015400013d7983 */ /* 0x000ea80000300800 */
[----:B------:R-:W2:Y:S04]  /*6bbe0*/  LDL.LU R22, [R1+0x60] ;  /* 0x0000600001167983 */ /* 0x000ea80000300800 */
[----:B------:R-:W2:Y:S04]  /*6bbf0*/  LDL.LU R23, [R1+0x150] ;  /* 0x0001500001177983 */ /* 0x000ea80000300800 */
[----:B------:R-:W2:Y:S04]  /*6bc00*/  LDL.LU R54, [R1+0x210] ;  /* 0x0002100001367983 */ /* 0x000ea80000300800 */
[----:B------:R-:W2:Y:S04]  /*6bc10*/  LDL.LU R19, [R1+0x80] ;  /* 0x0000800001137983 */ /* 0x000ea80000300800 */
[----:B------:R0:W-:Y:S01]  /*6bc20*/  STL.64 [R1+0x560], R46 ;  /* 0x0005602e01007387 */ /* 0x0001e20000100a00 */
[----:B----4-:R-:W-:-:S03]  /*6bc30*/  PRMT R3, R3, 0x5410, R2 ;  /* 0x0000541003037816 */ /* 0x010fc60000000002 */
[----:B0-----:R-:W4:Y:S04]  /*6bc40*/  LDL.LU R46, [R1+0x74] ;  /* 0x00007400012e7983 */ /* 0x001f280000300800 */
[----:B------:R-:W4:Y:S04]  /*6bc50*/  LDL.LU R47, [R1+0x13c] ;  /* 0x00013c00012f7983 */ /* 0x000f280000300800 */
[----:B------:R-:W4:Y:S04]  /*6bc60*/  LDL.LU R48, [R1+0x70] ;  /* 0x0000700001307983 */ /* 0x000f280000300800 */
[----:B------:R-:W4:Y:S01]  /*6bc70*/  LDL.LU R58, [R1+0x140] ;  /* 0x00014000013a7983 */ /* 0x000f220000300800 */
[----:B---3--:R-:W-:-:S03]  /*6bc80*/  PRMT R2, R51, 0x5410, R50 ;  /* 0x0000541033027816 */ /* 0x008fc60000000032 */
[----:B------:R-:W3:Y:S04]  /*6bc90*/  LDL.LU R50, [R1+0x78] ;  /* 0x0000780001327983 */ /* 0x000ee80000300800 */
[----:B------:R-:W-:Y:S04]  /*6bca0*/  STL [R1+0x10], R3 ;  /* 0x0000100301007387 */ /* 0x000fe80000100800 */
[----:B------:R-:W3:Y:S04]  /*6bcb0*/  LDL.LU R51, [R1+0x138] ;  /* 0x0001380001337983 */ /* 0x000ee80000300800 */
[----:B------:R0:W-:Y:S01]  /*6bcc0*/  STL [R1+0x8], R2 ;  /* 0x0000080201007387 */ /* 0x0001e20000100800 */
[----:B--2---:R-:W-:-:S02]  /*6bcd0*/  PRMT R35, R35, 0x5410, R34 ;  /* 0x0000541023237816 */ /* 0x004fc40000000022 */
[----:B0-----:R-:W-:Y:S02]  /*6bce0*/  IADD3 R2, P6, R53, R0, RZ ;  /* 0x0000000035027210 */ /* 0x001fe40007fde0ff */
[----:B------:R-:W-:Y:S02]  /*6bcf0*/  PRMT R34, R27, 0x5410, R26 ;  /* 0x000054101b227816 */ /* 0x000fe4000000001a */
[----:B------:R-:W-:Y:S02]  /*6bd00*/  PRMT R54, R54, 0x5410, R19 ;  /* 0x0000541036367816 */ /* 0x000fe40000000013 */
[----:B------:R-:W-:-:S05]  /*6bd10*/  SHF.R.S32.HI R19, RZ, 0x1f, R53 ;  /* 0x0000001fff137819 */ /* 0x000fca0000011435 */
[----:B------:R-:W-:Y:S01]  /*6bd20*/  IMAD.X R3, R19, 0x1, R18, P6 ;  /* 0x0000000113037824 */ /* 0x000fe200030e0612 */
[----:B------:R-:W-:-:S04]  /*6bd30*/  IADD3 R26, P6, R53, R4, RZ ;  /* 0x00000004351a7210 */ /* 0x000fc80007fde0ff */
[----:B------:R0:W-:Y:S01]  /*6bd40*/  STL.64 [R1+0x548], R2 ;  /* 0x0005480201007387 */ /* 0x0001e20000100a00 */
[----:B------:R-:W-:-:S03]  /*6bd50*/  IMAD.X R27, R19, 0x1, R17, P6 ;  /* 0x00000001131b7824 */ /* 0x000fc600030e0611 */
[----:B0-----:R-:W2:Y:S04]  /*6bd60*/  LDL.LU.64 R2, [R1+0x2d10] ;  /* 0x002d100001027983 */ /* 0x001ea80000300a00 */
[----:B------:R-:W-:Y:S04]  /*6bd70*/  STL [R1+0x14], R35 ;  /* 0x0000142301007387 */ /* 0x000fe80000100800 */
[----:B------:R-:W-:Y:S04]  /*6bd80*/  STL [R1+0x28], R34 ;  /* 0x0000282201007387 */ /* 0x000fe80000100800 */
[----:B------:R0:W-:Y:S04]  /*6bd90*/  STL.64 [R1+0x540], R26 ;  /* 0x0005401a01007387 */ /* 0x0001e80000100a00 */
[----:B0-----:R-:W2:Y:S04]  /*6bda0*/  LDL.LU R26, [R1+0x68] ;  /* 0x00006800011a7983 */ /* 0x001ea80000300800 */
[----:B------:R-:W2:Y:S01]  /*6bdb0*/  LDL.LU R27, [R1+0x124] ;  /* 0x00012400011b7983 */ /* 0x000ea20000300800 */
[----:B------:R-:W-:-:S02]  /*6bdc0*/  PRMT R34, R21, 0x5410, R20 ;  /* 0x0000541015227816 */ /* 0x000fc40000000014 */
[----:B------:R-:W-:Y:S02]  /*6bdd0*/  IADD3 R20, P6, R53, R6, RZ ;  /* 0x0000000635147210 */ /* 0x000fe40007fde0ff */
[----:B------:R-:W-:-:S03]  /*6bde0*/  PRMT R28, R29, 0x5410, R28 ;  /* 0x000054101d1c7816 */ /* 0x000fc6000000001c */
[----:B------:R-:W-:Y:S01]  /*6bdf0*/  IMAD.X R21, R19, 0x1, R5, P6 ;  /* 0x0000000113157824 */ /* 0x000fe200030e0605 */
[----:B------:R-:W-:Y:S04]  /*6be00*/  STL [R1+0x40], R34 ;  /* 0x0000402201007387 */ /* 0x000fe80000100800 */
[----:B------:R0:W-:Y:S04]  /*6be10*/  STL [R1+0x34], R28 ;  /* 0x0000341c01007387 */ /* 0x0001e80000100800 */
[----:B------:R1:W-:Y:S01]  /*6be20*/  STL.64 [R1+0x538], R20 ;  /* 0x0005381401007387 */ /* 0x0003e20000100a00 */
[----:B------:R-:W-:-:S02]  /*6be30*/  PRMT R24, R25, 0x5410, R24 ;  /* 0x0000541019187816 */ /* 0x000fc40000000018 */
[----:B0-----:R-:W-:Y:S02]  /*6be40*/  PRMT R28, R31, 0x5410, R30 ;  /* 0x000054101f1c7816 */ /* 0x001fe4000000001e */
[----:B-1----:R-:W-:-:S03]  /*6be50*/  IADD3 R20, P6, R53, R8, RZ ;  /* 0x0000000835147210 */ /* 0x002fc60007fde0ff */
[----:B------:R-:W-:Y:S02]  /*6be60*/  STL [R1+0x50], R28 ;  /* 0x0000501c01007387 */ /* 0x000fe40000100800 */
[----:B------:R-:W-:Y:S02]  /*6be70*/  IMAD.X R21, R19, 0x1, R7, P6 ;  /* 0x0000000113157824 */ /* 0x000fe400030e0607 */
[----:B------:R0:W-:Y:S01]  /*6be80*/  STL [R1+0x44], R24 ;  /* 0x0000441801007387 */ /* 0x0001e20000100800 */
[----:B------:R-:W-:-:S03]  /*6be90*/  PRMT R22, R23, 0x5410, R22 ;  /* 0x0000541017167816 */ /* 0x000fc60000000016 */
[----:B------:R1:W-:Y:S01]  /*6bea0*/  STL.64 [R1+0x5a8], R20 ;  /* 0x0005a81401007387 */ /* 0x0003e20000100a00 */
[----:B0-----:R-:W-:Y:S02]  /*6beb0*/  PRMT R24, R61, 0x5410, R60 ;  /* 0x000054103d187816 */ /* 0x001fe4000000003c */
[----:B-1----:R-:W-:-:S03]  /*6bec0*/  IADD3 R20, P6, R53, R10, RZ ;  /* 0x0000000a35147210 */ /* 0x002fc60007fde0ff */
[----:B------:R-:W-:Y:S02]  /*6bed0*/  STL [R1+0x5c], R24 ;  /* 0x00005c1801007387 */ /* 0x000fe40000100800 */
[----:B------:R-:W-:Y:S02]  /*6bee0*/  IMAD.X R21, R19, 0x1, R9, P6 ;  /* 0x0000000113157824 */ /* 0x000fe400030e0609 */
[----:B------:R0:W-:Y:S04]  /*6bef0*/  STL [R1+0x60], R22 ;  /* 0x0000601601007387 */ /* 0x0001e80000100800 */
[----:B0-----:R-:W2:Y:S04]  /*6bf00*/  LDL.LU R22, [R1+0x6c] ;  /* 0x00006c0001167983 */ /* 0x001ea80000300800 */
[----:B------:R-:W2:Y:S04]  /*6bf10*/  LDL.LU R23, [R1+0x128] ;  /* 0x0001280001177983 */ /* 0x000ea80000300800 */
[----:B------:R4:W-:Y:S04]  /*6bf20*/  STL.64 [R1+0x5a0], R20 ;  /* 0x0005a01401007387 */ /* 0x0009e80000100a00 */
[----:B------:R-:W2:Y:S01]  /*6bf30*/  LDL.LU R34, [R1+0x54] ;  /* 0x0000540001227983 */ /* 0x000ea20000300800 */
[----:B----4-:R-:W-:-:S02]  /*6bf40*/  PRMT R21, R47, 0x5410, R46 ;  /* 0x000054102f157816 */ /* 0x010fc4000000002e */
[----:B------:R-:W-:-:S03]  /*6bf50*/  PRMT R20, R58, 0x5410, R48 ;  /* 0x000054103a147816 */ /* 0x000fc60000000030 */
[----:B------:R-:W-:Y:S04]  /*6bf60*/  STL [R1+0x74], R21 ;  /* 0x0000741501007387 */ /* 0x000fe80000100800 */
[----:B------:R-:W4:Y:S04]  /*6bf70*/  LDL.LU R35, [R1+0x114] ;  /* 0x0001140001237983 */ /* 0x000f280000300800 */
[----:B------:R0:W-:Y:S02]  /*6bf80*/  STL [R1+0x70], R20 ;  /* 0x0000701401007387 */ /* 0x0001e40000100800 */
[----:B0-----:R-:W-:-:S05]  /*6bf90*/  IADD3 R20, P6, R53, R12, RZ ;  /* 0x0000000c35147210 */ /* 0x001fca0007fde0ff */
[----:B------:R-:W-:-:S05]  /*6bfa0*/  IMAD.X R21, R19, 0x1, R11, P6 ;  /* 0x0000000113157824 */ /* 0x000fca00030e060b */
[----:B------:R3:W-:Y:S04]  /*6bfb0*/  STL.64 [R1+0x598], R20 ;  /* 0x0005981401007387 */ /* 0x0007e80000100a00 */
[----:B------:R-:W4:Y:S04]  /*6bfc0*/  LDL.LU R48, [R1+0x58] ;  /* 0x0000580001307983 */ /* 0x000f280000300800 */
[----:B------:R-:W4:Y:S01]  /*6bfd0*/  LDL.LU R46, [R1+0x11c] ;  /* 0x00011c00012e7983 */ /* 0x000f220000300800 */
[----:B------:R-:W-:Y:S01]  /*6bfe0*/  IMAD.MOV.U32 R47, RZ, RZ, R59 ;  /* 0x000000ffff2f7224 */ /* 0x000fe200078e003b */
[----:B---3--:R-:W-:-:S05]  /*6bff0*/  PRMT R20, R51, 0x5410, R50 ;  /* 0x0000541033147816 */ /* 0x008fca0000000032 */
        /* <DEDUP_REMOVED lines=8> */
[----:B------:R-:W3:Y:S01]  /*6c080*/  LDL.LU R29, [R1+0x8c] ;  /* 0x00008c00011d7983 */ /* 0x000ee20000300800 */
[----:B--2---:R-:W-:-:S05]  /*6c090*/  PRMT R24, R27, 0x5410, R26 ;  /* 0x000054101b187816 */ /* 0x004fca000000001a */
[----:B------:R0:W-:Y:S04]  /*6c0a0*/  STL [R1+0x68], R24 ;  /* 0x0000681801007387 */ /* 0x0001e80000100800 */
[----:B------:R-:W2:Y:S04]  /*6c0b0*/  LDL.LU R30, [R1+0x20] ;  /* 0x00002000011e7983 */ /* 0x000ea80000300800 */
[----:B------:R-:W2:Y:S01]  /*6c0c0*/  LDL.LU R31, [R1+0x90] ;  /* 0x00009000011f7983 */ /* 0x000ea20000300800 */
[----:B0-----:R-:W-:-:S05]  /*6c0d0*/  IADD3 R24, P6, R53, R14, RZ ;  /* 0x0000000e35187210 */ /* 0x001fca0007fde0ff */
[----:B------:R-:W-:Y:S01]  /*6c0e0*/  IMAD.X R25, R19, 0x1, R13, P6 ;  /* 0x0000000113197824 */ /* 0x000fe200030e060d */
[----:B------:R-:W-:-:S04]  /*6c0f0*/  IADD3 R60, P6, R53, R16, RZ ;  /* 0x00000010353c7210 */ /* 0x000fc80007fde0ff */
[----:B------:R0:W-:Y:S01]  /*6c100*/  STL.64 [R1+0x590], R24 ;  /* 0x0005901801007387 */ /* 0x0001e20000100a00 */
[----:B------:R-:W-:-:S03]  /*6c110*/  IMAD.X R61, R19, 0x1, R15, P6 ;  /* 0x00000001133d7824 */ /* 0x000fc600030e060f */
[----:B0-----:R-:W2:Y:S04]  /*6c120*/  LDL.LU R24, [R1+0x24] ;  /* 0x0000240001187983 */ /* 0x001ea80000300800 */
[----:B------:R-:W2:Y:S04]  /*6c130*/  LDL.LU R25, [R1+0xfc] ;  /* 0x0000fc0001197983 */ /* 0x000ea80000300800 */
[----:B------:R-:W2:Y:S04]  /*6c140*/  LDL.LU R26, [R1+0xc] ;  /* 0x00000c00011a7983 */ /* 0x000ea80000300800 */
[----:B------:R-:W2:Y:S04]  /*6c150*/  LDL.LU R27, [R1+0x98] ;  /* 0x00009800011b7983 */ /* 0x000ea80000300800 */
[----:B------:R-:W4:Y:S04]  /*6c160*/  LDL.LU R19, [R1+0x120] ;  /* 0x0001200001137983 */ /* 0x000f280000300800 */
[----:B------:R0:W-:Y:S04]  /*6c170*/  STL.64 [R1+0x578], R60 ;  /* 0x0005783c01007387 */ /* 0x0001e80000100a00 */
[----:B0-----:R-:W2:Y:S01]  /*6c180*/  LDL.LU R60, [R1+0x4] ;  /* 0x00000400013c7983 */ /* 0x001ea20000300800 */
[----:B------:R-:W-:-:S03]  /*6c190*/  PRMT R53, R23, 0x5410, R22 ;  /* 0x0000541017357816 */ /* 0x000fc60000000016 */
[----:B------:R-:W2:Y:S04]  /*6c1a0*/  LDL.LU R61, [R1+0x94] ;  /* 0x00009400013d7983 */ /* 0x000ea80000300800 */
[----:B------:R-:W2:Y:S04]  /*6c1b0*/  LDL.LU R22, [R1] ;  /* 0x0000000001167983 */ /* 0x000ea80000300800 */
[----:B------:R-:W2:Y:S01]  /*6c1c0*/  LDL.LU R23, [R1+0xf8] ;  /* 0x0000f80001177983 */ /* 0x000ea20000300800 */
[----:B----4-:R-:W-:-:S03]  /*6c1d0*/  PRMT R19, R19, 0x5410, R52 ;  /* 0x0000541013137816 */ /* 0x010fc60000000034 */
[----:B------:R-:W4:Y:S01]  /*6c1e0*/  LDL.LU R52, [R1+0x2d08] ;  /* 0x002d080001347983 */ /* 0x000f220000300800 */
[----:B------:R-:W-:-:S03]  /*6c1f0*/  PRMT R35, R35, 0x5410, R34 ;  /* 0x0000541023237816 */ /* 0x000fc60000000022 */
[----:B------:R4:W-:Y:S04]  /*6c200*/  STL [R1+0x6c], R19 ;  /* 0x00006c1301007387 */ /* 0x0009e80000100800 */
[----:B------:R0:W-:Y:S01]  /*6c210*/  STL [R1+0x54], R35 ;  /* 0x0000542301007387 */ /* 0x0001e20000100800 */
[----:B------:R-:W-:Y:S02]  /*6c220*/  PRMT R46, R46, 0x5410, R48 ;  /* 0x000054102e2e7816 */ /* 0x000fe40000000030 */
[----:B---3--:R-:W-:Y:S02]  /*6c230*/  PRMT R21, R21, 0x5410, R20 ;  /* 0x0000541015157816 */ /* 0x008fe40000000014 */
[----:B------:R-:W-:Y:S02]  /*6c240*/  PRMT R59, R59, 0x5410, R58 ;  /* 0x000054103b3b7816 */ /* 0x000fe4000000003a */
[----:B------:R-:W-:-:S02]  /*6c250*/  PRMT R51, R51, 0x5410, R50 ;  /* 0x0000541033337816 */ /* 0x000fc40000000032 */
[----:B------:R-:W-:Y:S02]  /*6c260*/  PRMT R29, R29, 0x5410, R28 ;  /* 0x000054101d1d7816 */ /* 0x000fe4000000001c */
[----:B--2---:R-:W-:Y:S02]  /*6c270*/  PRMT R31, R31, 0x5410, R30 ;  /* 0x000054101f1f7816 */ /* 0x004fe4000000001e */
[----:B----4-:R-:W-:Y:S02]  /*6c280*/  SHF.R.S32.HI R19, RZ, 0x1f, R52 ;  /* 0x0000001fff137819 */ /* 0x010fe40000011434 */
[----:B------:R-:W-:-:S05]  /*6c290*/  IADD3 R34, P6, R52, R0, RZ ;  /* 0x0000000034227210 */ /* 0x000fca0007fde0ff */
[----:B0-----:R-:W-:Y:S01]  /*6c2a0*/  IMAD.X R35, R19, 0x1, R18, P6 ;  /* 0x0000000113237824 */ /* 0x001fe200030e0612 */
[----:B------:R-:W-:-:S04]  /*6c2b0*/  IADD3 R20, P6, R52, R4, RZ ;  /* 0x0000000434147210 */ /* 0x000fc80007fde0ff */
[----:B------:R0:W-:Y:S04]  /*6c2c0*/  STL.64 [R1+0x5c8], R34 ;  /* 0x0005c82201007387 */ /* 0x0001e80000100a00 */
[----:B0-----:R-:W2:Y:S04]  /*6c2d0*/  LDL.LU.64 R34, [R1+0x2d00] ;  /* 0x002d000001227983 */ /* 0x001ea80000300a00 */
[----:B------:R-:W3:Y:S04]  /*6c2e0*/  LDL.LU R48, [R1+0x2cf8] ;  /* 0x002cf80001307983 */ /* 0x000ee80000300800 */
[----:B------:R0:W-:Y:S04]  /*6c2f0*/  STL [R1+0x58], R46 ;  /* 0x0000582e01007387 */ /* 0x0001e80000100800 */
[----:B0-----:R-:W4:Y:S04]  /*6c300*/  LDL.LU R46, [R1+0xf0] ;  /* 0x0000f000012e7983 */ /* 0x001f280000300800 */
[----:B------:R0:W-:Y:S02]  /*6c310*/  STL [R1+0x7c], R21 ;  /* 0x00007c1501007387 */ /* 0x0001e40000100800 */
        /* <DEDUP_REMOVED lines=8> */
[----:B0-----:R-:W-:-:S05]  /*6c3a0*/  IMAD.X R51, R19, 0x1, R5, P6 ;  /* 0x0000000113337824 */ /* 0x001fca00030e0605 */
[----:B------:R0:W-:Y:S04]  /*6c3b0*/  STL.64 [R1+0x5d0], R50 ;  /* 0x0005d03201007387 */ /* 0x0001e80000100a00 */
[----:B0-----:R-:W2:Y:S01]  /*6c3c0*/  LDL.LU.64 R50, [R1+0x2ce0] ;  /* 0x002ce00001327983 */ /* 0x001ea20000300a00 */
[----:B------:R-:W-:-:S03]  /*6c3d0*/  IADD3 R30, P6, R52, R8, RZ ;  /* 0x00000008341e7210 */ /* 0x000fc60007fde0ff */
[----:B------:R-:W3:Y:S04]  /*6c3e0*/  LDL.LU R28, [R1+0x9c] ;  /* 0x00009c00011c7983 */ /* 0x000ee80000300800 */
[----:B------:R0:W-:Y:S01]  /*6c3f0*/  STL [R1+0x8c], R29 ;  /* 0x00008c1d01007387 */ /* 0x0001e20000100800 */
[----:B------:R-:W-:-:S03]  /*6c400*/  PRMT R24, R25, 0x5410, R24 ;  /* 0x0000541019187816 */ /* 0x000fc60000000018 */
[----:B0-----:R-:W3:Y:S04]  /*6c410*/  LDL.LU R29, [R1+0xd4] ;  /* 0x0000d400011d7983 */ /* 0x001ee80000300800 */
[----:B------:R0:W-:Y:S02]  /*6c420*/  STL [R1+0x90], R31 ;  /* 0x0000901f01007387 */ /* 0x0001e40000100800 */
[----:B0-----:R-:W-:-:S05]  /*6c430*/  IMAD.X R31, R19, 0x1, R7, P6 ;  /* 0x00000001131f7824 */ /* 0x001fca00030e0607 */
[----:B------:R0:W-:Y:S04]  /*6c440*/  STL.64 [R1+0x5b8], R30 ;  /* 0x0005b81e01007387 */ /* 0x0001e80000100a00 */
[----:B0-----:R-:W3:Y:S04]  /*6c450*/  LDL.LU R30, [R1+0xe0] ;  /* 0x0000e000011e7983 */ /* 0x001ee80000300800 */
[----:B------:R-:W3:Y:S04]  /*6c460*/  LDL.LU R31, [R1+0xd0] ;  /* 0x0000d000011f7983 */ /* 0x000ee80000300800 */
[----:B------:R0:W-:Y:S02]  /*6c470*/  STL [R1+0x30], R24 ;  /* 0x0000301801007387 */ /* 0x0001e40000100800 */
[----:B0-----:R-:W-:-:S02]  /*6c480*/  PRMT R24, R27, 0x5410, R26 ;  /* 0x000054101b187816 */ /* 0x001fc4000000001a */
[----:B------:R-:W3:Y:S04]  /*6c490*/  LDL.LU R26, [R1+0xa8] ;  /* 0x0000a800011a7983 */ /* 0x000ee80000300800 */
[----:B------:R-:W3:Y:S04]  /*6c4a0*/  LDL.LU R27, [R1+0xcc] ;  /* 0x0000cc00011b7983 */ /* 0x000ee80000300800 */
[----:B------:R0:W-:Y:S02]  /*6c4b0*/  STL [R1+0xc], R24 ;  /* 0x00000c1801007387 */ /* 0x0001e40000100800 */
[----:B0-----:R-:W-:-:S05]  /*6c4c0*/  IADD3 R24, P6, R52, R10, RZ ;  /* 0x0000000a34187210 */ /* 0x001fca0007fde0ff */
[----:B------:R-:W-:-:S05]  /*6c4d0*/  IMAD.X R25, R19, 0x1, R9, P6 ;  /* 0x0000000113197824 */ /* 0x000fca00030e0609 */
[----:B------:R0:W-:Y:S02]  /*6c4e0*/  STL.64 [R1+0x600], R24 ;  /* 0x0006001801007387 */ /* 0x0001e40000100a00 */
[----:B0-----:R-:W-:Y:S02]  /*6c4f0*/  PRMT R25, R61, 0x5410, R60 ;  /* 0x000054103d197816 */ /* 0x001fe4000000003c */
[----:B------:R-:W-:Y:S02]  /*6c500*/  PRMT R24, R23, 0x5410, R22 ;  /* 0x0000541017187816 */ /* 0x000fe40000000016 */
[----:B------:R-:W3:Y:S04]  /*6c510*/  LDL.LU R22, [R1+0xac] ;  /* 0x0000ac0001167983 */ /* 0x000ee80000300800 */
[----:B------:R-:W-:Y:S04]  /*6c520*/  STL [R1+0x98], R25 ;  /* 0x0000981901007387 */ /* 0x000fe80000100800 */
[----:B------:R-:W3:Y:S04]  /*6c530*/  LDL.LU R23, [R1+0xc8] ;  /* 0x0000c80001177983 */ /* 0x000ee80000300800 */
[----:B------:R0:W-:Y:S02]  /*6c540*/  STL [R1+0x94], R24 ;  /* 0x0000941801007387 */ /* 0x0001e40000100800 */
[----:B0-----:R-:W-:-:S05]  /*6c550*/  IADD3 R24, P6, R52, R12, RZ ;  /* 0x0000000c34187210 */ /* 0x001fca0007fde0ff */
[----:B------:R-:W-:Y:S02]  /*6c560*/  IMAD.X R25, R19, 0x1, R11, P6 ;  /* 0x0000000113197824 */ /* 0x000fe400030e060b */
[----:B------:R-:W-:-:S03]  /*6c570*/  IMAD.MOV.U32 R61, RZ, RZ, R47 ;  /* 0x000000ffff3d7224 */ /* 0x000fc600078e002f */
[----:B------:R0:W-:Y:S04]  /*6c580*/  STL.64 [R1+0x638], R24 ;  /* 0x0006381801007387 */ /* 0x0001e80000100a00 */
[----:B0-----:R-:W3:Y:S04]  /*6c590*/  LDL.LU R24, [R1+0xb4] ;  /* 0x0000b40001187983 */ /* 0x001ee80000300800 */
[----:B------:R-:W3:Y:S01]  /*6c5a0*/  LDL.LU R25, [R1+0xc4] ;  /* 0x0000c40001197983 */ /* 0x000ee20000300800 */
[----:B----4-:R-:W-:Y:S02]  /*6c5b0*/  PRMT R59, R46, 0x5410, R59 ;  /* 0x000054102e3b7816 */ /* 0x010fe4000000003b */
[----:B------:R-:W-:-:S05]  /*6c5c0*/  IADD3 R46, P6, R52, R14, RZ ;  /* 0x0000000e342e7210 */ /* 0x000fca0007fde0ff */
[----:B------:R-:W-:Y:S01]  /*6c5d0*/  IMAD.X R47, R19, 0x1, R13, P6 ;  /* 0x00000001132f7824 */ /* 0x000fe200030e060d */
[----:B--2---:R-:W-:Y:S02]  /*6c5e0*/  PRMT R50, R51, 0x5410, R50 ;  /* 0x0000541033327816 */ /* 0x004fe40000000032 */
[----:B------:R-:W2:Y:S04]  /*6c5f0*/  LDL.LU R51, [R1+0x2cd8] ;  /* 0x002cd80001337983 */ /* 0x000ea80000300800 */
[----:B------:R-:W4:Y:S04]  /*6c600*/  LDL.LU R60, [R1+0xb8] ;  /* 0x0000b800013c7983 */ /* 0x000f280000300800 */
[----:B------:R0:W-:Y:S02]  /*6c610*/  STL.64 [R1+0x630], R46 ;  /* 0x0006302e01007387 */ /* 0x0001e40000100a00 */
[----:B0-----:R-:W-:-:S02]  /*6c620*/  IADD3 R46, P6, R52, R16, RZ ;  /* 0x00000010342e7210 */ /* 0x001fc40007fde0ff */
[----:B------:R-:W4:Y:S03]  /*6c630*/  LDL.LU R52, [R1+0xb0] ;  /* 0x0000b00001347983 */ /* 0x000f260000300800 */
[----:B------:R-:W-:-:S05]  /*6c640*/  IMAD.X R47, R19, 0x1, R15, P6 ;  /* 0x00000001132f7824 */ /* 0x000fca00030e060f */
[----:B------:R0:W-:Y:S04]  /*6c650*/  STL.64 [R1+0x640], R46 ;  /* 0x0006402e01007387 */ /* 0x0001e80000100a00 */
[----:B0-----:R-:W4:Y:S04]  /*6c660*/  LDL.LU.64 R46, [R1+0x2cd0] ;  /* 0x002cd000012e7983 */ /* 0x001f280000300a00 */
[----:B------:R-:W2:Y:S01]  /*6c670*/  LDL.LU R19, [R1+0xec] ;  /* 0x0000ec0001137983 */ /* 0x000ea20000300800 */
[----:B------:R-:W-:Y:S02]  /*6c680*/  LOP3.LUT R43, R43, 0xffff, RZ, 0xc0, !PT ;  /* 0x0000ffff2b2b7812 */ /* 0x000fe400078ec0ff */
[----:B------:R-:W-:-:S02]  /*6c690*/  LOP3.LUT R40, R40, 0xffff, RZ, 0xc0, !PT ;  /* 0x0000ffff28287812 */ /* 0x000fc400078ec0ff */
[--C-:B------:R-:W-:Y:S02]  /*6c6a0*/  PRMT R43, R43, 0x3340, R0.reuse ;  /* 0x000033402b2b7816 */ /* 0x100fe40000000000 */
[----:B------:R-:W-:Y:S02]  /*6c6b0*/  LOP3.LUT R36, R36, 0xffff, RZ, 0xc0, !PT ;  /* 0x0000ffff24247812 */ /* 0x000fe400078ec0ff */
[--C-:B------:R-:W-:Y:S02]  /*6c6c0*/  PRMT R40, R40, 0x3340, R0.reuse ;  /* 0x0000334028287816 */ /* 0x100fe40000000000 */
[----:B---3--:R-:W-:Y:S02]  /*6c6d0*/  PRMT R43, R31, 0x5410, R43 ;  /* 0x000054101f2b7816 */ /* 0x008fe4000000002b */
[----:B------:R-:W-:Y:S02]  /*6c6e0*/  PRMT R36, R36, 0x3340, R0 ;  /* 0x0000334024247816 */ /* 0x000fe40000000000 */
[----:B------:R-:W-:-:S02]  /*6c6f0*/  PRMT R26, R26, 0x5410, R40 ;  /* 0x000054101a1a7816 */ /* 0x000fc40000000028 */
[----:B------:R-:W-:Y:S02]  /*6c700*/  PRMT R40, R27, 0x5410, R36 ;  /* 0x000054101b287816 */ /* 0x000fe40000000024 */
[----:B--2---:R-:W-:Y:S02]  /*6c710*/  PRMT R58, R19, 0x5410, R58 ;  /* 0x00005410133a7816 */ /* 0x004fe4000000003a */
[----:B------:R-:W-:Y:S02]  /*6c720*/  PRMT R19, R28, 0x5410, R48 ;  /* 0x000054101c137816 */ /* 0x000fe40000000030 */
[----:B------:R-:W2:Y:S01]  /*6c730*/  LDL.LU R48, [R1+0x18] ;  /* 0x0000180001307983 */ /* 0x000ea20000300800 */
[----:B------:R-:W-:-:S03]  /*6c740*/  IADD3 R28, P6, R51, R0, RZ ;  /* 0x00000000331c7210 */ /* 0x000fc60007fde0ff */
[----:B------:R0:W-:Y:S01]  /*6c750*/  STL [R1+0x9c], R19 ;  /* 0x00009c1301007387 */ /* 0x0001e20000100800 */
[----:B----4-:R-:W-:Y:S02]  /*6c760*/  PRMT R46, R29, 0x5410, R46 ;  /* 0x000054101d2e7816 */ /* 0x010fe4000000002e */
[----:B------:R-:W-:Y:S02]  /*6c770*/  PRMT R47, R30, 0x5410, R47 ;  /* 0x000054101e2f7816 */ /* 0x000fe4000000002f */
[----:B0-----:R-:W-:-:S05]  /*6c780*/  SHF.R.S32.HI R19, RZ, 0x1f, R51 ;  /* 0x0000001fff137819 */ /* 0x001fca0000011433 */
[----:B------:R-:W-:Y:S01]  /*6c790*/  IMAD.X R29, R19, 0x1, R18, P6 ;  /* 0x00000001131d7824 */ /* 0x000fe200030e0612 */
[----:B------:R-:W-:-:S05]  /*6c7a0*/  IADD3 R30, P6, R51, R4, RZ ;  /* 0x00000004331e7210 */ /* 0x000fca0007fde0ff */
[----:B------:R-:W-:Y:S01]  /*6c7b0*/  IMAD.X R31, R19, 0x1, R17, P6 ;  /* 0x00000001131f7824 */ /* 0x000fe200030e0611 */
[----:B------:R0:W-:Y:S04]  /*6c7c0*/  STL.64 [R1+0x628], R28 ;  /* 0x0006281c01007387 */ /* 0x0001e80000100a00 */
[----:B0-----:R-:W3:Y:S04]  /*6c7d0*/  LDL.LU.64 R28, [R1+0x2cc8] ;  /* 0x002cc800011c7983 */ /* 0x001ee80000300a00 */
[----:B------:R0:W-:Y:S04]  /*6c7e0*/  STL.64 [R1+0x650], R30 ;  /* 0x0006501e01007387 */ /* 0x0001e80000100a00 */
[----:B0-----:R-:W4:Y:S04]  /*6c7f0*/  LDL.LU.64 R30, [R1+0x2cc0] ;  /* 0x002cc000011e7983 */ /* 0x001f280000300a00 */
[----:B------:R-:W2:Y:S04]  /*6c800*/  LDL.LU R36, [R1+0x104] ;  /* 0x0001040001247983 */ /* 0x000ea80000300800 */
[----:B------:R0:W-:Y:S02]  /*6c810*/  STL [R1+0xa8], R26 ;  /* 0x0000a81a01007387 */ /* 0x0001e40000100800 */
[----:B0-----:R-:W-:-:S05]  /*6c820*/  IADD3 R26, P6, R51, R6, RZ ;  /* 0x00000006331a7210 */ /* 0x001fca0007fde0ff */
[----:B------:R-:W-:-:S05]  /*6c830*/  IMAD.X R27, R19, 0x1, R5, P6 ;  /* 0x00000001131b7824 */ /* 0x000fca00030e0605 */
[----:B------:R0:W-:Y:S04]  /*6c840*/  STL.64 [R1+0x648], R26 ;  /* 0x0006481a01007387 */ /* 0x0001e80000100a00 */
[----:B0-----:R-:W4:Y:S01]  /*6c850*/  LDL.LU.64 R26, [R1+0x2cb8] ;  /* 0x002cb800011a7983 */ /* 0x001f220000300a00 */
[----:B---3--:R-:W-:Y:S02]  /*6c860*/  PRMT R28, R22, 0x5410, R28 ;  /* 0x00005410161c7816 */ /* 0x008fe4000000001c */
[----:B------:R-:W-:-:S03]  /*6c870*/  IADD3 R22, P6, R51, R8, RZ ;  /* 0x0000000833167210 */ /* 0x000fc60007fde0ff */
[----:B------:R-:W-:Y:S01]  /*6c880*/  STL [R1+0xac], R28 ;  /* 0x0000ac1c01007387 */ /* 0x000fe20000100800 */
[----:B----4-:R-:W-:Y:S01]  /*6c890*/  PRMT R27, R23, 0x5410, R27 ;  /* 0x00005410171b7816 */ /* 0x010fe2000000001b */
[----:B------:R-:W-:-:S05]  /*6c8a0*/  IMAD.X R23, R19, 0x1, R7, P6 ;  /* 0x0000000113177824 */ /* 0x000fca00030e0607 */
[----:B------:R0:W-:Y:S04]  /*6c8b0*/  STL.64 [R1+0x680], R22 ;  /* 0x0006801601007387 */ /* 0x0001e80000100a00 */
[----:B0-----:R-:W3:Y:S01]  /*6c8c0*/  LDL.LU.64 R22, [R1+0x2cb0] ;  /* 0x002cb00001167983 */ /* 0x001ee20000300a00 */
[----:B------:R-:W-:Y:S02]  /*6c8d0*/  PRMT R26, R24, 0x5410, R26 ;  /* 0x00005410181a7816 */ /* 0x000fe4000000001a */
[----:B------:R-:W-:Y:S02]  /*6c8e0*/  IADD3 R24, P6, R51, R10, RZ ;  /* 0x0000000a33187210 */ /* 0x000fe40007fde0ff */
[----:B---3--:R-:W-:-:S03]  /*6c8f0*/  PRMT R23, R25, 0x5410, R23 ;  /* 0x0000541019177816 */ /* 0x008fc60000000017 */
[----:B------:R-:W-:Y:S01]  /*6c900*/  IMAD.X R25, R19, 0x1, R9, P6 ;  /* 0x0000000113197824 */ /* 0x000fe200030e0609 */
[----:B------:R-:W-:Y:S02]  /*6c910*/  PRMT R28, R52, 0x5410, R22 ;  /* 0x00005410341c7816 */ /* 0x000fe40000000016 */
[----:B------:R-:W-:Y:S02]  /*6c920*/  PRMT R22, R60, 0x5410, R21 ;  /* 0x000054103c167816 */ /* 0x000fe40000000015 */
[----:B------:R-:W-:Y:S01]  /*6c930*/  IADD3 R60, P6, R51, R12, RZ ;  /* 0x0000000c333c7210 */ /* 0x000fe20007fde0ff */
[----:B------:R-:W-:Y:S01]  /*6c940*/  IMAD.MOV.U32 R52, RZ, RZ, R61 ;  /* 0x000000ffff347224 */ /* 0x000fe200078e003d */
[----:B------:R0:W-:Y:S03]  /*6c950*/  STL.64 [R1+0x678], R24 ;  /* 0x0006781801007387 */ /* 0x0001e60000100a00 */
[----:B------:R-:W-:Y:S01]  /*6c960*/  IMAD.X R61, R19, 0x1, R11, P6 ;  /* 0x00000001133d7824 */ /* 0x000fe200030e060b */
[----:B0-----:R-:W3:Y:S04]  /*6c970*/  LDL.LU.64 R24, [R1+0x2ca8] ;  /* 0x002ca80001187983 */ /* 0x001ee80000300a00 */
[----:B------:R-:W4:Y:S04]  /*6c980*/  LDL.LU R21, [R1+0xe4] ;  /* 0x0000e40001157983 */ /* 0x000f280000300800 */
[----:B------:R-:W-:Y:S04]  /*6c990*/  STL [R1+0xb4], R28 ;  /* 0x0000b41c01007387 */ /* 0x000fe80000100800 */
[----:B------:R0:W-:Y:S04]  /*6c9a0*/  STL.64 [R1+0x6b0], R60 ;  /* 0x0006b03c01007387 */ /* 0x0001e80000100a00 */
[----:B0-----:R-:W3:Y:S02]  /*6c9b0*/  LDL.LU.64 R60, [R1+0x2ca0] ;  /* 0x002ca000013c7983 */ /* 0x001ee40000300a00 */
[----:B---3--:R-:W-:-:S02]  /*6c9c0*/  PRMT R25, R60, 0x5410, R25 ;  /* 0x000054103c197816 */ /* 0x008fc40000000019 */
[----:B------:R-:W3:Y:S01]  /*6c9d0*/  LDL.LU R60, [R1+0x2c9c] ;  /* 0x002c9c00013c7983 */ /* 0x000ee20000300800 */
[----:B------:R-:W-:-:S03]  /*6c9e0*/  PRMT R28, R61, 0x5410, R24 ;  /* 0x000054103d1c7816 */ /* 0x000fc60000000018 */
[----:B------:R-:W3:Y:S01]  /*6c9f0*/  LDL.LU R61, [R1+0x2c98] ;  /* 0x002c9800013d7983 */ /* 0x000ee20000300800 */
[----:B------:R-:W-:-:S03]  /*6ca00*/  IADD3 R24, P6, R51, R14, RZ ;  /* 0x0000000e33187210 */ /* 0x000fc60007fde0ff */
[----:B------:R0:W-:Y:S04]  /*6ca10*/  STL [R1+0xb0], R25 ;  /* 0x0000b01901007387 */ /* 0x0001e80000100800 */
[----:B------:R1:W-:Y:S01]  /*6ca20*/  STL [R1+0xb8], R28 ;  /* 0x0000b81c01007387 */ /* 0x0003e20000100800 */
[----:B0-----:R-:W-:-:S05]  /*6ca30*/  IMAD.X R25, R19, 0x1, R13, P6 ;  /* 0x0000000113197824 */ /* 0x001fca00030e060d */
[----:B------:R0:W-:Y:S04]  /*6ca40*/  STL.64 [R1+0x6a8], R24 ;  /* 0x0006a81801007387 */ /* 0x0001e80000100a00 */
[----:B-1----:R-:W3:Y:S01]  /*6ca50*/  LDL.LU R28, [R1+0x1c0] ;  /* 0x0001c000011c7983 */ /* 0x002ee20000300800 */
[----:B0-----:R-:W-:-:S05]  /*6ca60*/  IADD3 R24, P6, R51, R16, RZ ;  /* 0x0000001033187210 */ /* 0x001fca0007fde0ff */
[----:B------:R-:W-:-:S05]  /*6ca70*/  IMAD.X R25, R19, 0x1, R15, P6 ;  /* 0x0000000113197824 */ /* 0x000fca00030e060f */
[----:B------:R3:W-:Y:S01]  /*6ca80*/  STL.64 [R1+0x6c0], R24 ;  /* 0x0006c01801007387 */ /* 0x0007e20000100a00 */
[----:B----4-:R-:W-:Y:S02]  /*6ca90*/  PRMT R51, R21, 0x5410, R31 ;  /* 0x0000541015337816 */ /* 0x010fe4000000001f */
[----:B--2---:R-:W-:Y:S02]  /*6caa0*/  PRMT R21, R36, 0x5410, R29 ;  /* 0x0000541024157816 */ /* 0x004fe4000000001d */
[----:B---3--:R-:W-:Y:S02]  /*6cab0*/  PRMT R24, R60, 0x5410, R30 ;  /* 0x000054103c187816 */ /* 0x008fe4000000001e */
[----:B------:R-:W2:Y:S04]  /*6cac0*/  LDL.LU R60, [R1+0x2c94] ;  /* 0x002c9400013c7983 */ /* 0x000ea80000300800 */
[----:B------:R-:W-:Y:S04]  /*6cad0*/  STL [R1+0xbc], R24 ;  /* 0x0000bc1801007387 */ /* 0x000fe80000100800 */
[----:B------:R0:W-:Y:S04]  /*6cae0*/  STL [R1+0xc0], R21 ;  /* 0x0000c01501007387 */ /* 0x0001e80000100800 */
[----:B------:R-:W3:Y:S01]  /*6caf0*/  LDL.LU R36, [R1+0x214] ;  /* 0x0002140001247983 */ /* 0x000ee20000300800 */
[----:B0-----:R-:W-:-:S03]  /*6cb00*/  PRMT R21, R61, 0x5410, R34 ;  /* 0x000054103d157816 */ /* 0x001fc60000000022 */
[----:B------:R-:W4:Y:S01]  /*6cb10*/  LDL.LU R61, [R1+0x2c90] ;  /* 0x002c9000013d7983 */ /* 0x000f220000300800 */
[----:B------:R-:W-:Y:S02]  /*6cb20*/  SHF.R.U32.HI R33, RZ, 0x8, R33 ;  /* 0x00000008ff217819 */ /* 0x000fe40000011621 */
[----:B------:R-:W-:Y:S02]  /*6cb30*/  SHF.R.S32.HI R19, RZ, 0x1f, R48 ;  /* 0x0000001fff137819 */ /* 0x000fe40000011430 */
[----:B------:R-:W-:Y:S02]  /*6cb40*/  IADD3 R24, P6, R48, R0, RZ ;  /* 0x0000000030187210 */ /* 0x000fe40007fde0ff */
[----:B------:R-:W-:-:S03]  /*6cb50*/  LOP3.LUT R33, R33, 0xffff, RZ, 0xc0, !PT ;  /* 0x0000ffff21217812 */ /* 0x000fc600078ec0ff */
[----:B------:R-:W-:Y:S01]  /*6cb60*/  IMAD.X R25, R19, 0x1, R18, P6 ;  /* 0x0000000113197824 */ /* 0x000fe200030e0612 */
[----:B------:R-:W-:-:S04]  /*6cb70*/  PRMT R33, R33, 0x3340, R0 ;  /* 0x0000334021217816 */ /* 0x000fc80000000000 */
[----:B------:R2:W-:Y:S01]  /*6cb80*/  STL.64 [R1+0x6a0], R24 ;  /* 0x0006a01801007387 */ /* 0x0005e20000100a00 */
[----:B------:R-:W-:-:S04]  /*6cb90*/  SHF.R.U32.HI R39, RZ, 0x8, R39 ;  /* 0x00000008ff277819 */ /* 0x000fc80000011627 */
[----:B------:R-:W-:-:S04]  /*6cba0*/  LOP3.LUT R39, R39, 0xffff, RZ, 0xc0, !PT ;  /* 0x0000ffff27277812 */ /* 0x000fc800078ec0ff */
[----:B------:R-:W-:Y:S02]  /*6cbb0*/  PRMT R39, R39, 0x3340, R0 ;  /* 0x0000334027277816 */ /* 0x000fe40000000000 */
[----:B--2---:R-:W-:Y:S02]  /*6cbc0*/  PRMT R24, R60, 0x5410, R33 ;  /* 0x000054103c187816 */ /* 0x004fe40000000021 */
[----:B------:R-:W2:Y:S04]  /*6cbd0*/  LDL.LU R60, [R1+0x2c8c] ;  /* 0x002c8c00013c7983 */ /* 0x000ea80000300800 */
[----:B------:R0:W-:Y:S04]  /*6cbe0*/  STL [R1+0xc4], R21 ;  /* 0x0000c41501007387 */ /* 0x0001e80000100800 */
[----:B------:R-:W2:Y:S04]  /*6cbf0*/  LDL.LU R33, [R1+0x324] ;  /* 0x0003240001217983 */ /* 0x000ea80000300800 */
[----:B0-----:R-:W2:Y:S04]  /*6cc00*/  LDL.LU R21, [R1+0x320] ;  /* 0x0003200001157983 */ /* 0x001ea80000300800 */
[----:B------:R0:W-:Y:S04]  /*6cc10*/  STL [R1+0xc8], R24 ;  /* 0x0000c81801007387 */ /* 0x0001e80000100800 */
[----:B------:R-:W2:Y:S01]  /*6cc20*/  LDL.LU R34, [R1+0x378] ;  /* 0x0003780001227983 */ /* 0x000ea20000300800 */
[----:B0-----:R-:W-:-:S05]  /*6cc30*/  IADD3 R24, P6, R48, R4, RZ ;  /* 0x0000000430187210 */ /* 0x001fca0007fde0ff */
[----:B------:R-:W-:-:S05]  /*6cc40*/  IMAD.X R25, R19, 0x1, R17, P6 ;  /* 0x0000000113197824 */ /* 0x000fca00030e0611 */
[----:B------:R4:W-:Y:S02]  /*6cc50*/  STL.64 [R1+0x6d8], R24 ;  /* 0x0006d81801007387 */ /* 0x0009e40000100a00 */
[----:B----4-:R-:W-:Y:S02]  /*6cc60*/  PRMT R24, R61, 0x5410, R39 ;  /* 0x000054103d187816 */ /* 0x010fe40000000027 */
[----:B------:R-:W4:Y:S01]  /*6cc70*/  LDL.LU R61, [R1+0x2c88] ;  /* 0x002c8800013d7983 */ /* 0x000f220000300800 */
[----:B------:R-:W-:-:S03]  /*6cc80*/  PRMT R2, R2, 0x5410, R20 ;  /* 0x0000541002027816 */ /* 0x000fc60000000014 */
[----:B------:R-:W4:Y:S04]  /*6cc90*/  LDL.LU R20, [R1+0x31c] ;  /* 0x00031c0001147983 */ /* 0x000f280000300800 */
[----:B------:R0:W-:Y:S04]  /*6cca0*/  STL [R1+0xcc], R24 ;  /* 0x0000cc1801007387 */ /* 0x0001e80000100800 */
[----:B------:R-:W4:Y:S01]  /*6ccb0*/  LDL.LU R39, [R1+0x36c] ;  /* 0x00036c0001277983 */ /* 0x000f220000300800 */
[----:B0-----:R-:W-:-:S05]  /*6ccc0*/  IADD3 R24, P6, R48, R6, RZ ;  /* 0x0000000630187210 */ /* 0x001fca0007fde0ff */
[----:B------:R-:W-:Y:S01]  /*6ccd0*/  IMAD.X R25, R19, 0x1, R5, P6 ;  /* 0x0000000113197824 */ /* 0x000fe200030e0605 */
[----:B------:R-:W-:-:S04]  /*6cce0*/  LOP3.LUT R38, R38, 0xffff, RZ, 0xc0, !PT ;  /* 0x0000ffff26267812 */ /* 0x000fc800078ec0ff */
[----:B------:R0:W-:Y:S01]  /*6ccf0*/  STL.64 [R1+0x6d0], R24 ;  /* 0x0006d01801007387 */ /* 0x0001e20000100a00 */
[----:B------:R-:W-:-:S03]  /*6cd00*/  PRMT R3, R3, 0x5410, R32 ;  /* 0x0000541003037816 */ /* 0x000fc60000000020 */
[----:B------:R-:W4:Y:S01]  /*6cd10*/  LDL.LU R29, [R1+0x134] ;  /* 0x00013400011d7983 */ /* 0x000f220000300800 */
[----:B------:R-:W-:-:S03]  /*6cd20*/  PRMT R38, R38, 0x3340, R0 ;  /* 0x0000334026267816 */ /* 0x000fc60000000000 */
[----:B------:R-:W4:Y:S01]  /*6cd30*/  LDL.LU R30, [R1+0x35c] ;  /* 0x00035c00011e7983 */ /* 0x000f220000300800 */
[----:B0-----:R-:W-:-:S03]  /*6cd40*/  IADD3 R24, P6, R48, R8, RZ ;  /* 0x0000000830187210 */ /* 0x001fc60007fde0ff */
[----:B------:R-:W4:Y:S02]  /*6cd50*/  LDL.LU R31, [R1+0x1c] ;  /* 0x00001c00011f7983 */ /* 0x000f240000300800 */
[----:B------:R-:W-:Y:S02]  /*6cd60*/  IMAD.X R25, R19, 0x1, R7, P6 ;  /* 0x0000000113197824 */ /* 0x000fe400030e0607 */
[----:B------:R0:W-:Y:S04]  /*6cd70*/  STL.64 [R1+0x2c78], R2 ;  /* 0x002c780201007387 */ /* 0x0001e80000100a00 */
[----:B------:R1:W-:Y:S01]  /*6cd80*/  STL.64 [R1+0x6f8], R24 ;  /* 0x0006f81801007387 */ /* 0x0003e20000100a00 */
[----:B0-----:R-:W-:-:S03]  /*6cd90*/  PRMT R2, R28, 0x5410, R38 ;  /* 0x000054101c027816 */ /* 0x001fc60000000026 */
[----:B-1----:R-:W4:Y:S04]  /*6cda0*/  LDL.LU R24, [R1+0x130] ;  /* 0x0001300001187983 */ /* 0x002f280000300800 */
[----:B------:R-:W4:Y:S04]  /*6cdb0*/  LDL.LU R25, [R1+0x25f0] ;  /* 0x0025f00001197983 */ /* 0x000f280000300800 */
[----:B------:R0:W-:Y:S01]  /*6cdc0*/  STL [R1+0xdc], R2 ;  /* 0x0000dc0201007387 */ /* 0x0001e20000100800 */
[----:B------:R-:W-:-:S03]  /*6cdd0*/  LOP3.LUT R37, R37, 0xffff, RZ, 0xc0, !PT ;  /* 0x0000ffff25257812 */ /* 0x000fc600078ec0ff */
[----:B------:R-:W4:Y:S01]  /*6cde0*/  LDL.LU R28, [R1+0x368] ;  /* 0x00036800011c7983 */ /* 0x000f220000300800 */
[----:B------:R-:W-:Y:S02]  /*6cdf0*/  PRMT R37, R37, 0x3340, R0 ;  /* 0x0000334025257816 */ /* 0x000fe40000000000 */
[----:B------:R-:W-:-:S04]  /*6ce00*/  LOP3.LUT R42, R42, 0xffff, RZ, 0xc0, !PT ;  /* 0x0000ffff2a2a7812 */ /* 0x000fc800078ec0ff */
[----:B------:R-:W-:-:S04]  /*6ce10*/  PRMT R42, R42, 0x3340, R0 ;  /* 0x000033402a2a7816 */ /* 0x000fc80000000000 */
[----:B---3--:R-:W-:Y:S02]  /*6ce20*/  PRMT R42, R36, 0x5410, R42 ;  /* 0x00005410242a7816 */ /* 0x008fe4000000002a */
[----:B--2---:R-:W-:Y:S02]  /*6ce30*/  PRMT R60, R60, 0x5410, R35 ;  /* 0x000054103c3c7816 */ /* 0x004fe40000000023 */
[----:B----4-:R-:W-:-:S05]  /*6ce40*/  PRMT R61, R61, 0x5410, R37 ;  /* 0x000054103d3d7816 */ /* 0x010fca0000000025 */
[----:B------:R-:W-:Y:S04]  /*6ce50*/  STL.64 [R1+0x2c80], R60 ;  /* 0x002c803c01007387 */ /* 0x000fe80000100a00 */
[----:B------:R-:W2:Y:S01]  /*6ce60*/  LDL.LU R36, [R1+0x358] ;  /* 0x0003580001247983 */ /* 0x000ea20000300800 */
[----:B0-----:R-:W-:-:S05]  /*6ce70*/  IADD3 R2, P6, R48, R10, RZ ;  /* 0x0000000a30027210 */ /* 0x001fca0007fde0ff */
[----:B------:R-:W-:Y:S01]  /*6ce80*/  IMAD.X R3, R19, 0x1, R9, P6 ;  /* 0x0000000113037824 */ /* 0x000fe200030e0609 */
[----:B------:R-:W-:-:S04]  /*6ce90*/  LOP3.LUT R41, R41, 0xffff, RZ, 0xc0, !PT ;  /* 0x0000ffff29297812 */ /* 0x000fc800078ec0ff */
[----:B------:R0:W-:Y:S01]  /*6cea0*/  STL.64 [R1+0x6f0], R2 ;  /* 0x0006f00201007387 */ /* 0x0001e20000100a00 */
[----:B------:R-:W-:-:S04]  /*6ceb0*/  PRMT R41, R41, 0x3340, R0 ;  /* 0x0000334029297816 */ /* 0x000fc80000000000 */
[----:B------:R-:W-:Y:S02]  /*6cec0*/  PRMT R41, R20, 0x5410, R41 ;  /* 0x0000541014297816 */ /* 0x000fe40000000029 */
[----:B0-----:R-:W-:Y:S02]  /*6ced0*/  IADD3 R2, P6, R48, R12, RZ ;  /* 0x0000000c30027210 */ /* 0x001fe40007fde0ff */
[----:B------:R-:W-:-:S03]  /*6cee0*/  LOP3.LUT R20, R33, 0xffff, RZ, 0xc0, !PT ;  /* 0x0000ffff21147812 */ /* 0x000fc600078ec0ff */
[----:B------:R-:W-:-:S05]  /*6cef0*/  IMAD.X R3, R19, 0x1, R11, P6 ;  /* 0x0000000113037824 */ /* 0x000fca00030e060b */
[----:B------:R0:W-:Y:S04]  /*6cf00*/  STL.64 [R1+0x720], R2 ;  /* 0x0007200201007387 */ /* 0x0001e80000100a00 */
[----:B------:R-:W3:Y:S04]  /*6cf10*/  LDL.LU R35, [R1+0x25f8] ;  /* 0x0025f80001237983 */ /* 0x000ee80000300800 */
[----:B------:R-:W4:Y:S01]  /*6cf20*/  LDL.LU R33, [R1+0x25d4] ;  /* 0x0025d40001217983 */ /* 0x000f220000300800 */
[----:B0-----:R-:W-:-:S05]  /*6cf30*/  PRMT R2, R34, 0x4210, R20 ;  /* 0x0000421022027816 */ /* 0x001fca0000000014 */
[----:B------:R0:W-:Y:S01]  /*6cf40*/  STL [R1+0x260], R2 ;  /* 0x0002600201007387 */ /* 0x0001e20000100800 */
[----:B------:R-:W-:-:S03]  /*6cf50*/  LOP3.LUT R21, R21, 0xffff, RZ, 0xc0, !PT ;  /* 0x0000ffff15157812 */ /* 0x000fc600078ec0ff */
[----:B------:R-:W4:Y:S01]  /*6cf60*/  LDL.LU R34, [R1+0x348] ;  /* 0x0003480001227983 */ /* 0x000f220000300800 */
[----:B0-----:R-:W-:-:S05]  /*6cf70*/  PRMT R2, R44, 0x5210, R20 ;  /* 0x000052102c027816 */ /* 0x001fca0000000014 */
[----:B------:R0:W-:Y:S01]  /*6cf80*/  STL [R1+0x210], R2 ;  /* 0x0002100201007387 */ /* 0x0001e20000100800 */
[--C-:B------:R-:W-:Y:S02]  /*6cf90*/  PRMT R32, R39, 0x4210, R21.reuse ;  /* 0x0000421027207816 */ /* 0x100fe40000000015 */
[----:B------:R-:W-:Y:S02]  /*6cfa0*/  PRMT R20, R45, 0x5210, R21 ;  /* 0x000052102d147816 */ /* 0x000fe40000000015 */
[C---:B0-----:R-:W-:Y:S01]  /*6cfb0*/  IADD3 R2, P6, R48.reuse, R14, RZ ;  /* 0x0000000e30027210 */ /* 0x041fe20007fde0ff */
[----:B------:R-:W-:Y:S04]  /*6cfc0*/  STL [R1+0x264], R32 ;  /* 0x0002642001007387 */ /* 0x000fe80000100800 */
[----:B------:R-:W-:Y:S01]  /*6cfd0*/  IMAD.X R3, R19, 0x1, R13, P6 ;  /* 0x0000000113037824 */ /* 0x000fe200030e060d */
[----:B------:R-:W-:Y:S04]  /*6cfe0*/  STL [R1+0x214], R20 ;  /* 0x0002141401007387 */ /* 0x000fe80000100800 */
[----:B------:R0:W-:Y:S02]  /*6cff0*/  STL.64 [R1+0x718], R2 ;  /* 0x0007180201007387 */ /* 0x0001e40000100a00 */
[----:B0-----:R-:W-:-:S02]  /*6d000*/  IADD3 R2, P6, R48, R16, RZ ;  /* 0x0000001030027210 */ /* 0x001fc40007fde0ff */
[----:B------:R-:W4:Y:S03]  /*6d010*/  LDL.LU R48, [R1+0x33c] ;  /* 0x00033c0001307983 */ /* 0x000f260000300800 */
[----:B------:R-:W-:Y:S01]  /*6d020*/  IMAD.X R3, R19, 0x1, R15, P6 ;  /* 0x0000000113037824 */ /* 0x000fe200030e060f */
[----:B------:R-:W-:-:S04]  /*6d030*/  LOP3.LUT R19, R29, 0xffff, RZ, 0xc0, !PT ;  /* 0x0000ffff1d137812 */ /* 0x000fc800078ec0ff */
[----:B------:R0:W-:Y:S02]  /*6d040*/  STL.64 [R1+0x738], R2 ;  /* 0x0007380201007387 */ /* 0x0001e40000100a00 */
[--C-:B0-----:R-:W-:Y:S02]  /*6d050*/  PRMT R3, R30, 0x4210, R19.reuse ;  /* 0x000042101e037816 */ /* 0x101fe40000000013 */
[----:B------:R-:W-:-:S03]  /*6d060*/  PRMT R2, R49, 0x5210, R19 ;  /* 0x0000521031027816 */ /* 0x000fc60000000013 */
[----:B------:R0:W-:Y:S01]  /*6d070*/  STL [R1+0x268], R3 ;  /* 0x0002680301007387 */ /* 0x0001e20000100800 */
[----:B------:R-:W-:-:S03]  /*6d080*/  LOP3.LUT R19, R24, 0xffff, RZ, 0xc0, !PT ;  /* 0x0000ffff18137812 */ /* 0x000fc600078ec0ff */
[----:B------:R-:W4:Y:S04]  /*6d090*/  LDL.LU R39, [R1+0x334] ;  /* 0x0003340001277983 */ /* 0x000f280000300800 */
[----:B------:R1:W-:Y:S04]  /*6d0a0*/  STL [R1+0x218], R2 ;  /* 0x0002180201007387 */ /* 0x0003e80000100800 */
[----:B------:R-:W4:Y:S01]  /*6d0b0*/  LDL.LU R29, [R1+0x330] ;  /* 0x00033000011d7983 */ /* 0x000f220000300800 */
[----:B0-----:R-:W-:-:S03]  /*6d0c0*/  PRMT R3, R55, 0x5210, R19 ;  /* 0x0000521037037816 */ /* 0x001fc60000000013 */
[----:B------:R-:W4:Y:S01]  /*6d0d0*/  LDL.LU R30, [R1+0x338] ;  /* 0x00033800011e7983 */ /* 0x000f220000300800 */
[----:B-1----:R-:W-:-:S03]  /*6d0e0*/  PRMT R2, R28, 0x4210, R19 ;  /* 0x000042101c027816 */ /* 0x002fc60000000013 */
[----:B------:R-:W4:Y:S01]  /*6d0f0*/  LDL.LU R24, [R1+0x8] ;  /* 0x0000080001187983 */ /* 0x000f220000300800 */
[----:B------:R-:W-:-:S03]  /*6d100*/  LOP3.LUT R20, R25, 0xffff, RZ, 0xc0, !PT ;  /* 0x0000ffff19147812 */ /* 0x000fc600078ec0ff */
[----:B------:R-:W4:Y:S04]  /*6d110*/  LDL.LU R25, [R1+0x32c] ;  /* 0x00032c0001197983 */ /* 0x000f280000300800 */
[----:B------:R2:W-:Y:S04]  /*6d120*/  STL [R1+0x26c], R2 ;  /* 0x00026c0201007387 */ /* 0x0005e80000100800 */
[----:B------:R-:W-:Y:S04]  /*6d130*/  STL [R1+0x21c], R3 ;  /* 0x00021c0301007387 */ /* 0x000fe80000100800 */
[----:B------:R-:W4:Y:S01]  /*6d140*/  LDL.LU R28, [R1+0x10] ;  /* 0x00001000011c7983 */ /* 0x000f220000300800 */
[----:B--2---:R-:W-:-:S02]  /*6d150*/  PRMT R2, R36, 0x4210, R20 ;  /* 0x0000421024027816 */ /* 0x004fc40000000014 */
[----:B------:R-:W-:-:S03]  /*6d160*/  PRMT R20, R56, 0x5210, R20 ;  /* 0x0000521038147816 */ /* 0x000fc60000000014 */
[----:B------:R0:W-:Y:S04]  /*6d170*/  STL [R1+0x250], R2 ;  /* 0x0002500201007387 */ /* 0x0001e80000100800 */
[----:B------:R3:W-:Y:S04]  /*6d180*/  STL [R1+0x200], R20 ;  /* 0x0002001401007387 */ /* 0x0007e80000100800 */
[----:B------:R-:W2:Y:S01]  /*6d190*/  LDL.LU R36, [R1+0x1b8] ;  /* 0x0001b80001247983 */ /* 0x000ea20000300800 */
[----:B------:R-:W-:Y:S02]  /*6d1a0*/  SHF.R.S32.HI R19, RZ, 0x1f, R31 ;  /* 0x0000001fff137819 */ /* 0x000fe4000001141f */
[----:B0-----:R-:W-:-:S05]  /*6d1b0*/  IADD3 R2, P6, R31, R0, RZ ;  /* 0x000000001f027210 */ /* 0x001fca0007fde0ff */
[----:B------:R-:W-:-:S05]  /*6d1c0*/  IMAD.X R3, R19, 0x1, R18, P6 ;  /* 0x0000000113037824 */ /* 0x000fca00030e0612 */
[----:B------:R0:W-:Y:S04]  /*6d1d0*/  STL.64 [R1+0x710], R2 ;  /* 0x0007100201007387 */ /* 0x0001e80000100a00 */
[----:B------:R-:W2:Y:S04]  /*6d1e0*/  LDL.LU R61, [R1+0x2608] ;  /* 0x00260800013d7983 */ /* 0x000ea80000300800 */
[----:B------:R-:W2:Y:S01]  /*6d1f0*/  LDL.LU R37, [R1+0x328] ;  /* 0x0003280001257983 */ /* 0x000ea20000300800 */
[----:B---3--:R-:W-:Y:S02]  /*6d200*/  LOP3.LUT R20, R35, 0xffff, RZ, 0xc0, !PT ;  /* 0x0000ffff23147812 */ /* 0x008fe400078ec0ff */
[----:B----4-:R-:W-:-:S02]  /*6d210*/  LOP3.LUT R21, R33, 0xffff, RZ, 0xc0, !PT ;  /* 0x0000ffff21157812 */ /* 0x010fc400078ec0ff */
[--C-:B------:R-:W-:Y:S02]  /*6d220*/  PRMT R32, R54, 0x5210, R20.reuse ;  /* 0x0000521036207816 */ /* 0x100fe40000000014 */
[----:B0-----:R-:W-:-:S05]  /*6d230*/  PRMT R2, R34, 0x4210, R20 ;  /* 0x0000421022027816 */ /* 0x001fca0000000014 */
[----:B------:R0:W-:Y:S04]  /*6d240*/  STL [R1+0x254], R2 ;  /* 0x0002540201007387 */ /* 0x0001e80000100800 */
[----:B------:R-:W3:Y:S04]  /*6d250*/  LDL.LU R38, [R1+0x14] ;  /* 0x0000140001267983 */ /* 0x000ee80000300800 */
[----:B0-----:R-:W4:Y:S04]  /*6d260*/  LDL.LU R2, [R1+0x318] ;  /* 0x0003180001027983 */ /* 0x001f280000300800 */
[----:B------:R-:W4:Y:S04]  /*6d270*/  LDL.LU R33, [R1+0x28] ;  /* 0x0000280001217983 */ /* 0x000f280000300800 */
[----:B------:R-:W-:Y:S04]  /*6d280*/  STL [R1+0x204], R32 ;  /* 0x0002042001007387 */ /* 0x000fe80000100800 */
[----:B------:R-:W4:Y:S01]  /*6d290*/  LDL.LU R34, [R1+0x2610] ;  /* 0x0026100001227983 */ /* 0x000f220000300800 */
[----:B------:R-:W-:-:S02]  /*6d2a0*/  PRMT R3, R57, 0x5210, R21 ;  /* 0x0000521039037816 */ /* 0x000fc40000000015 */
[----:B------:R-:W-:-:S05]  /*6d2b0*/  PRMT R20, R48, 0x4210, R21 ;  /* 0x0000421030147816 */ /* 0x000fca0000000015 */
[----:B------:R0:W-:Y:S01]  /*6d2c0*/  STL [R1+0x258], R20 ;  /* 0x0002581401007387 */ /* 0x0001e20000100800 */
[----:B------:R-:W-:Y:S01]  /*6d2d0*/  IMAD.MOV.U32 R48, RZ, RZ, R52 ;  /* 0x000000ffff307224 */ /* 0x000fe200078e0034 */
[----:B0-----:R-:W-:Y:S02]  /*6d2e0*/  IADD3 R20, P6, R31, R4, RZ ;  /* 0x000000041f147210 */ /* 0x001fe40007fde0ff */
[----:B------:R0:W-:Y:S03]  /*6d2f0*/  STL [R1+0x208], R3 ;  /* 0x0002080301007387 */ /* 0x0001e60000100800 */
[----:B------:R-:W-:Y:S01]  /*6d300*/  IMAD.X R21, R19, 0x1, R17, P6 ;  /* 0x0000000113157824 */ /* 0x000fe200030e0611 */
[----:B------:R-:W4:Y:S04]  /*6d310*/  LDL.LU R52, [R1+0x25d8] ;  /* 0x0025d80001347983 */ /* 0x000f280000300800 */
[----:B------:R1:W-:Y:S04]  /*6d320*/  STL.64 [R1+0x750], R20 ;  /* 0x0007501401007387 */ /* 0x0003e80000100a00 */
[----:B0-----:R-:W4:Y:S01]  /*6d330*/  LDL.LU R3, [R1+0x314] ;  /* 0x0003140001037983 */ /* 0x001f220000300800 */
[----:B-1----:R-:W-:-:S02]  /*6d340*/  LOP3.LUT R20, R39, 0xffff, RZ, 0xc0, !PT ;  /* 0x0000ffff27147812 */ /* 0x002fc400078ec0ff */
[----:B------:R-:W-:Y:S02]  /*6d350*/  LOP3.LUT R21, R29, 0xffff, RZ, 0xc0, !PT ;  /* 0x0000ffff1d157812 */ /* 0x000fe400078ec0ff */
[--C-:B------:R-:W-:Y:S02]  /*6d360*/  PRMT R29, R30, 0x4210, R20.reuse ;  /* 0x000042101e1d7816 */ /* 0x100fe40000000014 */
[----:B------:R-:W-:-:S03]  /*6d370*/  PRMT R20, R24, 0x5210, R20 ;  /* 0x0000521018147816 */ /* 0x000fc60000000014 */
[----:B------:R-:W-:Y:S04]  /*6d380*/  STL [R1+0x240], R29 ;  /* 0x0002401d01007387 */ /* 0x000fe80000100800 */
[----:B------:R-:W4:Y:S01]  /*6d390*/  LDL.LU R32, [R1+0x34] ;  /* 0x0000340001207983 */ /* 0x000f220000300800 */
[----:B------:R-:W-:-:S03]  /*6d3a0*/  PRMT R24, R25, 0x4210, R21 ;  /* 0x0000421019187816 */ /* 0x000fc60000000015 */
[----:B------:R0:W-:Y:S04]  /*6d3b0*/  STL [R1+0x1e0], R20 ;  /* 0x0001e01401007387 */ /* 0x0001e80000100800 */
[----:B------:R-:W4:Y:S04]  /*6d3c0*/  LDL.LU R35, [R1+0x300] ;  /* 0x0003000001237983 */ /* 0x000f280000300800 */
[----:B------:R-:W4:Y:S01]  /*6d3d0*/  LDL.LU R39, [R1+0x40] ;  /* 0x0000400001277983 */ /* 0x000f220000300800 */
[----:B0-----:R-:W-:Y:S02]  /*6d3e0*/  PRMT R20, R28, 0x5210, R21 ;  /* 0x000052101c147816 */ /* 0x001fe40000000015 */
[----:B------:R-:W-:Y:S01]  /*6d3f0*/  IADD3 R28, P6, R31, R6, RZ ;  /* 0x000000061f1c7210 */ /* 0x000fe20007fde0ff */
[----:B------:R0:W-:Y:S04]  /*6d400*/  STL [R1+0x244], R24 ;  /* 0x0002441801007387 */ /* 0x0001e80000100800 */
[----:B------:R-:W-:Y:S01]  /*6d410*/  IMAD.X R29, R19, 0x1, R5, P6 ;  /* 0x00000001131d7824 */ /* 0x000fe200030e0605 */
[----:B0-----:R-:W4:Y:S04]  /*6d420*/  LDL.LU R24, [R1+0x344] ;  /* 0x0003440001187983 */ /* 0x001f280000300800 */
[----:B------:R-:W4:Y:S04]  /*6d430*/  LDL.LU R25, [R1+0x340] ;  /* 0x0003400001197983 */ /* 0x000f280000300800 */
[----:B------:R-:W-:Y:S04]  /*6d440*/  STL [R1+0x1e4], R20 ;  /* 0x0001e41401007387 */ /* 0x000fe80000100800 */
[----:B------:R0:W-:Y:S04]  /*6d450*/  STL.64 [R1+0x748], R28 ;  /* 0x0007481c01007387 */ /* 0x0001e80000100a00 */
[----:B0-----:R-:W4:Y:S04]  /*6d460*/  LDL.LU R29, [R1+0x2e4] ;  /* 0x0002e400011d7983 */ /* 0x001f280000300800 */
[----:B------:R-:W4:Y:S04]  /*6d470*/  LDL.LU R30, [R1+0x44] ;  /* 0x00004400011e7983 */ /* 0x000f280000300800 */
[----:B------:R-:W4:Y:S01]  /*6d480*/  LDL.LU R28, [R1+0x2dc] ;  /* 0x0002dc00011c7983 */ /* 0x000f220000300800 */
[----:B--2---:R-:W-:-:S03]  /*6d490*/  LOP3.LUT R20, R36, 0xffff, RZ, 0xc0, !PT ;  /* 0x0000ffff24147812 */ /* 0x004fc600078ec0ff */
[----:B------:R-:W2:Y:S01]  /*6d4a0*/  LDL.LU R36, [R1+0x50] ;  /* 0x0000500001247983 */ /* 0x000ea20000300800 */
[----:B------:R-:W-:Y:S02]  /*6d4b0*/  PRMT R44, R37, 0x4210, R20 ;  /* 0x00004210252c7816 */ /* 0x000fe40000000014 */
[----:B------:R-:W-:-:S03]  /*6d4c0*/  LOP3.LUT R21, R61, 0xffff, RZ, 0xc0, !PT ;  /* 0x0000ffff3d157812 */ /* 0x000fc600078ec0ff */
[----:B------:R0:W-:Y:S02]  /*6d4d0*/  STL [R1+0x248], R44 ;  /* 0x0002482c01007387 */ /* 0x0001e40000100800 */
[----:B0-----:R-:W-:-:S05]  /*6d4e0*/  IADD3 R44, P6, R31, R8, RZ ;  /* 0x000000081f2c7210 */ /* 0x001fca0007fde0ff */
[----:B------:R-:W-:Y:S01]  /*6d4f0*/  IMAD.X R45, R19, 0x1, R7, P6 ;  /* 0x00000001132d7824 */ /* 0x000fe200030e0607 */
[----:B---3--:R-:W-:Y:S02]  /*6d500*/  PRMT R37, R38, 0x5210, R20 ;  /* 0x0000521026257816 */ /* 0x008fe40000000014 */
[----:B----4-:R-:W-:-:S03]  /*6d510*/  PRMT R20, R2, 0x4210, R21 ;  /* 0x0000421002147816 */ /* 0x010fc60000000015 */
[----:B------:R-:W-:Y:S01]  /*6d520*/  STL [R1+0x1e8], R37 ;  /* 0x0001e82501007387 */ /* 0x000fe20000100800 */
[----:B------:R-:W-:-:S03]  /*6d530*/  PRMT R2, R33, 0x5210, R21 ;  /* 0x0000521021027816 */ /* 0x000fc60000000015 */
[----:B------:R0:W-:Y:S04]  /*6d540*/  STL [R1+0x230], R20 ;  /* 0x0002301401007387 */ /* 0x0001e80000100800 */
[----:B------:R1:W-:Y:S04]  /*6d550*/  STL [R1+0x1c0], R2 ;  /* 0x0001c00201007387 */ /* 0x0003e80000100800 */
[----:B------:R3:W-:Y:S01]  /*6d560*/  STL.64 [R1+0x770], R44 ;  /* 0x0007702c01007387 */ /* 0x0007e20000100a00 */
[----:B0-----:R-:W-:-:S03]  /*6d570*/  LOP3.LUT R20, R34, 0xffff, RZ, 0xc0, !PT ;  /* 0x0000ffff22147812 */ /* 0x001fc600078ec0ff */
[----:B------:R-:W4:Y:S04]  /*6d580*/  LDL.LU R37, [R1+0x1d0] ;  /* 0x0001d00001257983 */ /* 0x000f280000300800 */
[----:B------:R-:W4:Y:S04]  /*6d590*/  LDL.LU R38, [R1+0x2614] ;  /* 0x0026140001267983 */ /* 0x000f280000300800 */
[----:B-1----:R-:W4:Y:S04]  /*6d5a0*/  LDL.LU R2, [R1+0x228] ;  /* 0x0002280001027983 */ /* 0x002f280000300800 */
[----:B------:R-:W4:Y:S04]  /*6d5b0*/  LDL.LU R33, [R1+0x5c] ;  /* 0x00005c0001217983 */ /* 0x000f280000300800 */
[----:B------:R-:W4:Y:S01]  /*6d5c0*/  LDL.LU R34, [R1+0x2d4] ;  /* 0x0002d40001227983 */ /* 0x000f220000300800 */
[----:B------:R-:W-:-:S03]  /*6d5d0*/  LOP3.LUT R21, R52, 0xffff, RZ, 0xc0, !PT ;  /* 0x0000ffff34157812 */ /* 0x000fc600078ec0ff */
[----:B------:R-:W4:Y:S01]  /*6d5e0*/  LDL.LU R52, [R1+0x60] ;  /* 0x0000600001347983 */ /* 0x000f220000300800 */
[----:B---3--:R-:W-:-:S05]  /*6d5f0*/  PRMT R44, R3, 0x4210, R20 ;  /* 0x00004210032c7816 */ /* 0x008fca0000000014 */
[----:B------:R0:W-:Y:S02]  /*6d600*/  STL [R1+0x234], R44 ;  /* 0x0002342c01007387 */ /* 0x0001e40000100800 */
[----:B0-----:R-:W-:Y:S02]  /*6d610*/  IADD3 R44, P6, R31, R10, RZ ;  /* 0x0000000a1f2c7210 */ /* 0x001fe40007fde0ff */
[----:B------:R-:W-:Y:S02]  /*6d620*/  PRMT R3, R32, 0x5210, R20 ;  /* 0x0000521020037816 */ /* 0x000fe40000000014 */
[----:B------:R-:W-:Y:S02]  /*6d630*/  PRMT R20, R35, 0x4210, R21 ;  /* 0x0000421023147816 */ /* 0x000fe40000000015 */
[----:B------:R-:W3:Y:S04]  /*6d640*/  LDL.LU R35, [R1+0x2c] ;  /* 0x00002c0001237983 */ /* 0x000ee80000300800 */
[----:B------:R0:W-:Y:S01]  /*6d650*/  STL [R1+0x1c4], R3 ;  /* 0x0001c40301007387 */ /* 0x0001e20000100800 */
[----:B------:R-:W-:-:S03]  /*6d660*/  IMAD.X R45, R19, 0x1, R9, P6 ;  /* 0x00000001132d7824 */ /* 0x000fc600030e0609 */
[----:B------:R1:W-:Y:S01]  /*6d670*/  STL [R1+0x238], R20 ;  /* 0x0002381401007387 */ /* 0x0003e20000100800 */
[----:B0-----:R-:W-:Y:S02]  /*6d680*/  PRMT R3, R39, 0x5210, R21 ;  /* 0x0000521027037816 */ /* 0x001fe40000000015 */
[----:B-1----:R-:W-:-:S03]  /*6d690*/  LOP3.LUT R20, R24, 0xffff, RZ, 0xc0, !PT ;  /* 0x0000ffff18147812 */ /* 0x002fc600078ec0ff */
[----:B------:R0:W-:Y:S01]  /*6d6a0*/  STL [R1+0x1c8], R3 ;  /* 0x0001c80301007387 */ /* 0x0001e20000100800 */
[----:B------:R-:W-:-:S03]  /*6d6b0*/  LOP3.LUT R21, R25, 0xffff, RZ, 0xc0, !PT ;  /* 0x0000ffff19157812 */ /* 0x000fc600078ec0ff */
[----:B------:R-:W3:Y:S04]  /*6d6c0*/  LDL.LU R24, [R1+0x261c] ;  /* 0x00261c0001187983 */ /* 0x000ee80000300800 */
[----:B------:R-:W-:Y:S04]  /*6d6d0*/  STL.64 [R1+0x768], R44 ;  /* 0x0007682c01007387 */ /* 0x000fe80000100a00 */
[----:B------:R-:W3:Y:S01]  /*6d6e0*/  LDL.LU R25, [R1+0x1f4] ;  /* 0x0001f40001197983 */ /* 0x000ee20000300800 */
[--C-:B------:R-:W-:Y:S02]  /*6d6f0*/  PRMT R29, R29, 0x4210, R20.reuse ;  /* 0x000042101d1d7816 */ /* 0x100fe40000000014 */
[----:B0-----:R-:W-:-:S03]  /*6d700*/  PRMT R3, R30, 0x5210, R20 ;  /* 0x000052101e037816 */ /* 0x001fc60000000014 */
[----:B------:R-:W-:Y:S01]  /*6d710*/  STL [R1+0x220], R29 ;  /* 0x0002201d01007387 */ /* 0x000fe20000100800 */
[----:B------:R-:W-:-:S03]  /*6d720*/  PRMT R28, R28, 0x4210, R21 ;  /* 0x000042101c1c7816 */ /* 0x000fc60000000015 */
[----:B------:R0:W-:Y:S04]  /*6d730*/  STL [R1+0x1b0], R3 ;  /* 0x0001b00301007387 */ /* 0x0001e80000100800 */
[----:B0-----:R-:W3:Y:S04]  /*6d740*/  LDL.LU R3, [R1+0x70] ;  /* 0x0000700001037983 */ /* 0x001ee80000300800 */
[----:B------:R0:W-:Y:S04]  /*6d750*/  STL [R1+0x224], R28 ;  /* 0x0002241c01007387 */ /* 0x0001e80000100800 */
[----:B------:R-:W3:Y:S01]  /*6d760*/  LDL.LU R32, [R1+0x25f4] ;  /* 0x0025f40001207983 */ /* 0x000ee20000300800 */
[----:B--2---:R-:W-:-:S05]  /*6d770*/  PRMT R20, R36, 0x5210, R21 ;  /* 0x0000521024147816 */ /* 0x004fca0000000015 */
[----:B------:R-:W-:Y:S04]  /*6d780*/  STL [R1+0x1b4], R20 ;  /* 0x0001b41401007387 */ /* 0x000fe80000100800 */
[----:B------:R-:W2:Y:S04]  /*6d790*/  LDL.LU R39, [R1+0x350] ;  /* 0x0003500001277983 */ /* 0x000ea80000300800 */
[----:B------:R-:W2:Y:S04]  /*6d7a0*/  LDL.LU R29, [R1+0x1f8] ;  /* 0x0001f800011d7983 */ /* 0x000ea80000300800 */
[----:B------:R-:W2:Y:S04]  /*6d7b0*/  LDL.LU R30, [R1+0x74] ;  /* 0x00007400011e7983 */ /* 0x000ea80000300800 */
[----:B0-----:R-:W2:Y:S01]  /*6d7c0*/  LDL.LU R28, [R1+0x2c8] ;  /* 0x0002c800011c7983 */ /* 0x001ea20000300800 */
[----:B------:R-:W-:-:S03]  /*6d7d0*/  IMAD.MOV.U32 R36, RZ, RZ, R48 ;  /* 0x000000ffff247224 */ /* 0x000fc600078e0030 */
[----:B------:R-:W2:Y:S01]  /*6d7e0*/  LDL.LU R48, [R1+0x78] ;  /* 0x0000780001307983 */ /* 0x000ea20000300800 */
[----:B------:R-:W-:-:S05]  /*6d7f0*/  IADD3 R44, P6, R31, R12, RZ ;  /* 0x0000000c1f2c7210 */ /* 0x000fca0007fde0ff */
[----:B------:R-:W-:-:S05]  /*6d800*/  IMAD.X R45, R19, 0x1, R11, P6 ;  /* 0x00000001132d7824 */ /* 0x000fca00030e060b */
[----:B------:R0:W-:Y:S02]  /*6d810*/  STL.64 [R1+0x790], R44 ;  /* 0x0007902c01007387 */ /* 0x0001e40000100a00 */
[----:B0-----:R-:W-:-:S05]  /*6d820*/  IADD3 R44, P6, R31, R14, RZ ;  /* 0x0000000e1f2c7210 */ /* 0x001fca0007fde0ff */
[----:B------:R-:W-:Y:S01]  /*6d830*/  IMAD.X R45, R19, 0x1, R13, P6 ;  /* 0x00000001132d7824 */ /* 0x000fe200030e060d */
[----:B----4-:R-:W-:Y:S02]  /*6d840*/  LOP3.LUT R20, R37, 0xffff, RZ, 0xc0, !PT ;  /* 0x0000ffff25147812 */ /* 0x010fe400078ec0ff */
[----:B------:R-:W-:Y:S02]  /*6d850*/  LOP3.LUT R21, R38, 0xffff, RZ, 0xc0, !PT ;  /* 0x0000ffff26157812 */ /* 0x000fe400078ec0ff */
[--C-:B------:R-:W-:Y:S02]  /*6d860*/  PRMT R2, R2, 0x4210, R20.reuse ;  /* 0x0000421002027816 */ /* 0x100fe40000000014 */
[----:B------:R-:W-:-:S03]  /*6d870*/  PRMT R33, R33, 0x5210, R20 ;  /* 0x0000521021217816 */ /* 0x000fc60000000014 */
[----:B------:R-:W-:Y:S01]  /*6d880*/  STL [R1+0x228], R2 ;  /* 0x0002280201007387 */ /* 0x000fe20000100800 */
[----:B------:R-:W-:-:S03]  /*6d890*/  PRMT R20, R34, 0x4210, R21 ;  /* 0x0000421022147816 */ /* 0x000fc60000000015 */
[----:B------:R-:W-:Y:S04]  /*6d8a0*/  STL [R1+0x1b8], R33 ;  /* 0x0001b82101007387 */ /* 0x000fe80000100800 */
[----:B------:R0:W-:Y:S02]  /*6d8b0*/  STL [R1+0x1f0], R20 ;  /* 0x0001f01401007387 */ /* 0x0001e40000100800 */
[----:B0-----:R-:W-:Y:S02]  /*6d8c0*/  IADD3 R20, P6, R31, R16, RZ ;  /* 0x000000101f147210 */ /* 0x001fe40007fde0ff */
[----:B------:R-:W-:-:S03]  /*6d8d0*/  PRMT R2, R52, 0x5210, R21 ;  /* 0x0000521034027816 */ /* 0x000fc60000000015 */
[----:B------:R-:W-:Y:S02]  /*6d8e0*/  IMAD.X R21, R19, 0x1, R15, P6 ;  /* 0x0000000113157824 */ /* 0x000fe400030e060f */
[----:B------:R0:W-:Y:S04]  /*6d8f0*/  STL [R1+0x1a0], R2 ;  /* 0x0001a00201007387 */ /* 0x0001e80000100800 */
[----:B------:R-:W4:Y:S04]  /*6d900*/  LDL.LU R37, [R1+0x354] ;  /* 0x0003540001257983 */ /* 0x000f280000300800 */
[----:B------:R-:W4:Y:S04]  /*6d910*/  LDL.LU R38, [R1+0x2c0] ;  /* 0x0002c00001267983 */ /* 0x000f280000300800 */
[----:B------:R-:W4:Y:S04]  /*6d920*/  LDL.LU R52, [R1+0x2c4] ;  /* 0x0002c40001347983 */ /* 0x000f280000300800 */
[----:B------:R-:W-:Y:S04]  /*6d930*/  STL.64 [R1+0x788], R44 ;  /* 0x0007882c01007387 */ /* 0x000fe80000100a00 */
[----:B0-----:R-:W4:Y:S04]  /*6d940*/  LDL.LU R2, [R1+0x1d8] ;  /* 0x0001d80001027983 */ /* 0x001f280000300800 */
[----:B------:R-:W4:Y:S04]  /*6d950*/  LDL.LU R33, [R1+0x68] ;  /* 0x0000680001217983 */ /* 0x000f280000300800 */
[----:B------:R0:W-:Y:S04]  /*6d960*/  STL.64 [R1+0x7a0], R20 ;  /* 0x0007a01401007387 */ /* 0x0001e80000100a00 */
[----:B------:R-:W4:Y:S04]  /*6d970*/  LDL.LU R34, [R1+0x2630] ;  /* 0x0026300001227983 */ /* 0x000f280000300800 */
[----:B------:R-:W4:Y:S01]  /*6d980*/  LDL.LU R31, [R1+0x2628] ;  /* 0x00262800011f7983 */ /* 0x000f220000300800 */
[----:B---3--:R-:W-:-:S04]  /*6d990*/  LOP3.LUT R19, R24, 0xffff, RZ, 0xc0, !PT ;  /* 0x0000ffff18137812 */ /* 0x008fc800078ec0ff */
[----:B0-----:R-:W-:-:S05]  /*6d9a0*/  PRMT R20, R25, 0x4210, R19 ;  /* 0x0000421019147816 */ /* 0x001fca0000000013 */
[----:B------:R2:W-:Y:S04]  /*6d9b0*/  STL [R1+0x1f4], R20 ;  /* 0x0001f41401007387 */ /* 0x0005e80000100800 */
[----:B------:R-:W3:Y:S04]  /*6d9c0*/  LDL.LU R24, [R1+0x288] ;  /* 0x0002880001187983 */ /* 0x000ee80000300800 */
[----:B------:R-:W3:Y:S01]  /*6d9d0*/  LDL.LU R25, [R1+0x6c] ;  /* 0x00006c0001197983 */ /* 0x000ee20000300800 */
[----:B------:R-:W-:-:S05]  /*6d9e0*/  PRMT R3, R3, 0x5210, R19 ;  /* 0x0000521003037816 */ /* 0x000fca0000000013 */
[----:B------:R0:W-:Y:S01]  /*6d9f0*/  STL [R1+0x1a4], R3 ;  /* 0x0001a40301007387 */ /* 0x0001e20000100800 */
[----:B------:R-:W-:Y:S02]  /*6da00*/  LOP3.LUT R19, R32, 0xffff, RZ, 0xc0, !PT ;  /* 0x0000ffff20137812 */ /* 0x000fe400078ec0ff */
[----:B------:R-:W-:Y:S02]  /*6da10*/  IADD3 R44, P6, R35, R0, RZ ;  /* 0x00000000232c7210 */ /* 0x000fe40007fde0ff */
[----:B--2---:R-:W-:Y:S02]  /*6da20*/  LOP3.LUT R20, R39, 0xffff, RZ, 0xc0, !PT ;  /* 0x0000ffff27147812 */ /* 0x004fe400078ec0ff */
[--C-:B0-----:R-:W-:Y:S02]  /*6da30*/  PRMT R3, R29, 0x4210, R19.reuse ;  /* 0x000042101d037816 */ /* 0x101fe40000000013 */
[----:B------:R-:W-:-:S03]  /*6da40*/  PRMT R21, R30, 0x5210, R19 ;  /* 0x000052101e157816 */ /* 0x000fc60000000013 */
[----:B------:R0:W-:Y:S01]  /*6da50*/  STL [R1+0x1f8], R3 ;  /* 0x0001f80301007387 */ /* 0x0001e20000100800 */
[----:B------:R-:W-:-:S03]  /*6da60*/  PRMT R19, R28, 0x4210, R20 ;  /* 0x000042101c137816 */ /* 0x000fc60000000014 */
[----:B0-----:R-:W2:Y:S04]  /*6da70*/  LDL.LU R3, [R1+0x278] ;  /* 0x0002780001037983 */ /* 0x001ea80000300800 */
[----:B------:R-:W-:Y:S04]  /*6da80*/  STL [R1+0x1a8], R21 ;  /* 0x0001a81501007387 */ /* 0x000fe80000100800 */
[----:B------:R-:W2:Y:S01]  /*6da90*/  LDL.LU R28, [R1+0x54] ;  /* 0x00005400011c7983 */ /* 0x000ea20000300800 */
[----:B------:R-:W-:-:S03]  /*6daa0*/  PRMT R20, R48, 0x5210, R20 ;  /* 0x0000521030147816 */ /* 0x000fc60000000014 */
[----:B------:R0:W-:Y:S04]  /*6dab0*/  STL [R1+0x1d0], R19 ;  /* 0x0001d01301007387 */ /* 0x0001e80000100800 */
[----:B------:R-:W2:Y:S01]  /*6dac0*/  LDL.LU R48, [R1+0x260c] ;  /* 0x00260c0001307983 */ /* 0x000ea20000300800 */
[----:B0-----:R-:W-:-:S03]  /*6dad0*/  SHF.R.S32.HI R19, RZ, 0x1f, R35 ;  /* 0x0000001fff137819 */ /* 0x001fc60000011423 */
[----:B------:R-:W-:Y:S02]  /*6dae0*/  STL [R1+0x60], R20 ;  /* 0x0000601401007387 */ /* 0x000fe40000100800 */
[----:B------:R-:W-:Y:S02]  /*6daf0*/  IMAD.X R45, R19, 0x1, R18, P6 ;  /* 0x00000001132d7824 */ /* 0x000fe400030e0612 */
[----:B------:R-:W2:Y:S04]  /*6db00*/  LDL.LU R32, [R1+0x360] ;  /* 0x0003600001207983 */ /* 0x000ea80000300800 */
[----:B------:R-:W2:Y:S04]  /*6db10*/  LDL.LU R39, [R1+0x284] ;  /* 0x0002840001277983 */ /* 0x000ea80000300800 */
[----:B------:R-:W2:Y:S04]  /*6db20*/  LDL.LU R29, [R1+0x58] ;  /* 0x00005800011d7983 */ /* 0x000ea80000300800 */
[----:B------:R0:W-:Y:S04]  /*6db30*/  STL.64 [R1+0x780], R44 ;  /* 0x0007802c01007387 */ /* 0x0001e80000100a00 */
[----:B------:R-:W2:Y:S01]  /*6db40*/  LDL.LU R30, [R1+0x25c] ;  /* 0x00025c00011e7983 */ /* 0x000ea20000300800 */
[----:B0-----:R-:W-:-:S05]  /*6db50*/  IADD3 R44, P6, R35, R4, RZ ;  /* 0x00000004232c7210 */ /* 0x001fca0007fde0ff */
[----:B------:R-:W-:Y:S01]  /*6db60*/  IMAD.X R45, R19, 0x1, R17, P6 ;  /* 0x00000001132d7824 */ /* 0x000fe200030e0611 */
[----:B----4-:R-:W-:Y:S02]  /*6db70*/  LOP3.LUT R20, R37, 0xffff, RZ, 0xc0, !PT ;  /* 0x0000ffff25147812 */ /* 0x010fe400078ec0ff */
[----:B------:R-:W-:Y:S02]  /*6db80*/  LOP3.LUT R21, R38, 0xffff, RZ, 0xc0, !PT ;  /* 0x0000ffff26157812 */ /* 0x000fe400078ec0ff */
[--C-:B------:R-:W-:Y:S02]  /*6db90*/  PRMT R37, R53, 0x5210, R20.reuse ;  /* 0x0000521035257816 */ /* 0x100fe40000000014 */
[----:B------:R-:W-:Y:S02]  /*6dba0*/  PRMT R38, R52, 0x4210, R20 ;  /* 0x0000421034267816 */ /* 0x000fe40000000014 */
[----:B------:R-:W4:Y:S01]  /*6dbb0*/  LDL.LU R52, [R1+0x4c] ;  /* 0x00004c0001347983 */ /* 0x000f220000300800 */
[----:B------:R-:W-:-:S03]  /*6dbc0*/  PRMT R20, R2, 0x4210, R21 ;  /* 0x0000421002147816 */ /* 0x000fc60000000015 */
[----:B------:R-:W-:Y:S04]  /*6dbd0*/  STL [R1+0x1d4], R38 ;  /* 0x0001d42601007387 */ /* 0x000fe80000100800 */
[----:B------:R-:W-:Y:S01]  /*6dbe0*/  STL [R1+0x64], R37 ;  /* 0x0000642501007387 */ /* 0x000fe20000100800 */
[----:B------:R-:W-:-:S03]  /*6dbf0*/  PRMT R2, R33, 0x5210, R21 ;  /* 0x0000521021027816 */ /* 0x000fc60000000015 */
[----:B------:R0:W-:Y:S04]  /*6dc00*/  STL [R1+0x1d8], R20 ;  /* 0x0001d81401007387 */ /* 0x0001e80000100800 */
[----:B------:R1:W-:Y:S01]  /*6dc10*/  STL [R1+0x68], R2 ;  /* 0x0000680201007387 */ /* 0x0003e20000100800 */
[----:B0-----:R-:W-:-:S03]  /*6dc20*/  LOP3.LUT R20, R34, 0xffff, RZ, 0xc0, !PT ;  /* 0x0000ffff22147812 */ /* 0x001fc600078ec0ff */
[----:B------:R-:W-:Y:S01]  /*6dc30*/  STL.64 [R1+0x7c8], R44 ;  /* 0x0007c82c01007387 */ /* 0x000fe20000100a00 */
[----:B------:R-:W-:-:S03]  /*6dc40*/  LOP3.LUT R21, R31, 0xffff, RZ, 0xc0, !PT ;  /* 0x0000ffff1f157812 */ /* 0x000fc600078ec0ff */
[----:B------:R-:W4:Y:S01]  /*6dc50*/  LDL.LU R60, [R1+0x364] ;  /* 0x00036400013c7983 */ /* 0x000f220000300800 */
[--C-:B---3--:R-:W-:Y:S02]  /*6dc60*/  PRMT R24, R24, 0x4210, R20.reuse ;  /* 0x0000421018187816 */ /* 0x108fe40000000014 */
[----:B-1----:R-:W-:-:S03]  /*6dc70*/  PRMT R2, R25, 0x5210, R20 ;  /* 0x0000521019027816 */ /* 0x002fc60000000014 */
[----:B------:R0:W-:Y:S04]  /*6dc80*/  STL [R1+0x80], R24 ;  /* 0x0000801801007387 */ /* 0x0001e80000100800 */
[----:B------:R-:W3:Y:S04]  /*6dc90*/  LDL.LU R33, [R1+0x2cc] ;  /* 0x0002cc0001217983 */ /* 0x000ee80000300800 */
[----:B------:R1:W-:Y:S04]  /*6dca0*/  STL [R1+0x40], R2 ;  /* 0x0000400201007387 */ /* 0x0003e80000100800 */
[----:B------:R-:W3:Y:S04]  /*6dcb0*/  LDL.LU R34, [R1+0x274] ;  /* 0x0002740001227983 */ /* 0x000ee80000300800 */
[----:B------:R-:W3:Y:S04]  /*6dcc0*/  LDL.LU R31, [R1+0x7c] ;  /* 0x00007c00011f7983 */ /* 0x000ee80000300800 */
[----:B0-----:R-:W3:Y:S04]  /*6dcd0*/  LDL.LU R24, [R1+0x23c] ;  /* 0x00023c0001187983 */ /* 0x001ee80000300800 */
[----:B------:R-:W3:Y:S01]  /*6dce0*/  LDL.LU R25, [R1+0x38] ;  /* 0x0000380001197983 */ /* 0x000ee20000300800 */
[----:B--2---:R-:W-:-:S05]  /*6dcf0*/  PRMT R3, R3, 0x4210, R21 ;  /* 0x0000421003037816 */ /* 0x004fca0000000015 */
[----:B------:R-:W-:Y:S01]  /*6dd00*/  STL [R1+0x84], R3 ;  /* 0x0000840301007387 */ /* 0x000fe20000100800 */
[----:B-1----:R-:W-:-:S03]  /*6dd10*/  PRMT R2, R28, 0x5210, R21 ;  /* 0x000052101c027816 */ /* 0x002fc60000000015 */
[----:B------:R-:W2:Y:S04]  /*6dd20*/  LDL.LU R28, [R1+0x263c] ;  /* 0x00263c00011c7983 */ /* 0x000ea80000300800 */
[----:B------:R0:W-:Y:S01]  /*6dd30*/  STL [R1+0x44], R2 ;  /* 0x0000440201007387 */ /* 0x0001e20000100800 */
[----:B------:R-:W-:-:S03]  /*6dd40*/  LOP3.LUT R20, R48, 0xffff, RZ, 0xc0, !PT ;  /* 0x0000ffff30147812 */ /* 0x000fc600078ec0ff */
[----:B------:R-:W2:Y:S01]  /*6dd50*/  LDL.LU R48, [R1+0x2638] ;  /* 0x0026380001307983 */ /* 0x000ea20000300800 */
[----:B0-----:R-:W-:-:S05]  /*6dd60*/  IADD3 R2, P6, R35, R6, RZ ;  /* 0x0000000623027210 */ /* 0x001fca0007fde0ff */
[----:B------:R-:W-:Y:S01]  /*6dd70*/  IMAD.X R3, R19, 0x1, R5, P6 ;  /* 0x0000000113037824 */ /* 0x000fe200030e0605 */
[----:B------:R-:W-:Y:S02]  /*6dd80*/  LOP3.LUT R21, R32, 0xffff, RZ, 0xc0, !PT ;  /* 0x0000ffff20157812 */ /* 0x000fe400078ec0ff */
[--C-:B------:R-:W-:Y:S02]  /*6dd90*/  PRMT R32, R39, 0x4210, R20.reuse ;  /* 0x0000421027207816 */ /* 0x100fe40000000014 */
[----:B------:R0:W-:Y:S04]  /*6dda0*/  STL.64 [R1+0x7c0], R2 ;  /* 0x0007c00201007387 */ /* 0x0001e80000100a00 */
[----:B------:R-:W-:Y:S04]  /*6ddb0*/  STL [R1+0x88], R32 ;  /* 0x0000882001007387 */ /* 0x000fe80000100800 */
[----:B------:R-:W2:Y:S01]  /*6ddc0*/  LDL.LU R61, [R1+0x20c] ;  /* 0x00020c00013d7983 */ /* 0x000ea20000300800 */
[----:B0-----:R-:W-:-:S02]  /*6ddd0*/  PRMT R3, R29, 0x5210, R20 ;  /* 0x000052101d037816 */ /* 0x001fc40000000014 */
[----:B------:R-:W-:-:S03]  /*6dde0*/  PRMT R2, R30, 0x4210, R21 ;  /* 0x000042101e027816 */ /* 0x000fc60000000015 */
[----:B------:R-:W-:Y:S04]  /*6ddf0*/  STL [R1+0x48], R3 ;  /* 0x0000480301007387 */ /* 0x000fe80000100800 */
[----:B------:R-:W2:Y:S04]  /*6de00*/  LDL.LU R37, [R1+0x8c] ;  /* 0x00008c0001257983 */ /* 0x000ea80000300800 */
[----:B------:R0:W-:Y:S04]  /*6de10*/  STL [R1+0x70], R2 ;  /* 0x0000700201007387 */ /* 0x0001e80000100800 */
[----:B------:R-:W2:Y:S04]  /*6de20*/  LDL.LU R38, [R1+0x1bc] ;  /* 0x0001bc0001267983 */ /* 0x000ea80000300800 */
[----:B------:R-:W2:Y:S01]  /*6de30*/  LDL.LU R39, [R1+0x30] ;  /* 0x0000300001277983 */ /* 0x000ea20000300800 */
[----:B0-----:R-:W-:-:S05]  /*6de40*/  IADD3 R2, P6, R35, R8, RZ ;  /* 0x0000000823027210 */ /* 0x001fca0007fde0ff */
[----:B------:R-:W-:Y:S01]  /*6de50*/  IMAD.X R3, R19, 0x1, R7, P6 ;  /* 0x0000000113037824 */ /* 0x000fe200030e0607 */
[----:B----4-:R-:W-:-:S05]  /*6de60*/  PRMT R20, R52, 0x5210, R21 ;  /* 0x0000521034147816 */ /* 0x010fca0000000015 */
[----:B------:R-:W-:Y:S04]  /*6de70*/  STL [R1+0x20], R20 ;  /* 0x0000201401007387 */ /* 0x000fe80000100800 */
[----:B------:R0:W-:Y:S04]  /*6de80*/  STL.64 [R1+0x7f0], R2 ;  /* 0x0007f00201007387 */ /* 0x0001e80000100a00 */
[----:B0-----:R-:W4:Y:S04]  /*6de90*/  LDL.LU R2, [R1+0x2618] ;  /* 0x0026180001027983 */ /* 0x001f280000300800 */
[----:B------:R-:W4:Y:S04]  /*6dea0*/  LDL.LU R52, [R1+0x370] ;  /* 0x0003700001347983 */ /* 0x000f280000300800 */
[----:B------:R-:W4:Y:S04]  /*6deb0*/  LDL.LU R3, [R1+0x1cc] ;  /* 0x0001cc0001037983 */ /* 0x000f280000300800 */
[----:B------:R-:W4:Y:S04]  /*6dec0*/  LDL.LU R32, [R1+0x90] ;  /* 0x0000900001207983 */ /* 0x000f280000300800 */
[----:B------:R-:W4:Y:S01]  /*6ded0*/  LDL.LU R29, [R1+0x194] ;  /* 0x00019400011d7983 */ /* 0x000f220000300800 */
[----:B------:R-:W-:-:S03]  /*6dee0*/  LOP3.LUT R20, R60, 0xffff, RZ, 0xc0, !PT ;  /* 0x0000ffff3c147812 */ /* 0x000fc600078ec0ff */
[----:B------:R-:W4:Y:S01]  /*6def0*/  LDL.LU R30, [R1+0xc] ;  /* 0x00000c00011e7983 */ /* 0x000f220000300800 */
[----:B---3--:R-:W-:Y:S02]  /*6df00*/  LOP3.LUT R21, R33, 0xffff, RZ, 0xc0, !PT ;  /* 0x0000ffff21157812 */ /* 0x008fe400078ec0ff */
[--C-:B------:R-:W-:Y:S02]  /*6df10*/  PRMT R34, R34, 0x4210, R20.reuse ;  /* 0x0000421022227816 */ /* 0x100fe40000000014 */
[----:B------:R-:W-:Y:S02]  /*6df20*/  PRMT R33, R31, 0x5210, R20 ;  /* 0x000052101f217816 */ /* 0x000fe40000000014 */
[--C-:B------:R-:W-:Y:S02]  /*6df30*/  PRMT R31, R24, 0x4210, R21.reuse ;  /* 0x00004210181f7816 */ /* 0x100fe40000000015 */
[----:B------:R-:W-:Y:S02]  /*6df40*/  IADD3 R24, P6, R35, R10, RZ ;  /* 0x0000000a23187210 */ /* 0x000fe40007fde0ff */
[----:B------:R-:W-:Y:S01]  /*6df50*/  PRMT R20, R25, 0x5210, R21 ;  /* 0x0000521019147816 */ /* 0x000fe20000000015 */
[----:B------:R-:W-:Y:S02]  /*6df60*/  STL [R1+0x74], R34 ;  /* 0x0000742201007387 */ /* 0x000fe40000100800 */
[----:B------:R-:W-:-:S02]  /*6df70*/  IMAD.X R25, R19, 0x1, R9, P6 ;  /* 0x0000000113197824 */ /* 0x000fc400030e0609 */
[----:B------:R0:W-:Y:S04]  /*6df80*/  STL [R1+0x24], R33 ;  /* 0x0000242101007387 */ /* 0x0001e80000100800 */
[----:B------:R1:W-:Y:S04]  /*6df90*/  STL [R1+0x78], R31 ;  /* 0x0000781f01007387 */ /* 0x0003e80000100800 */
[----:B------:R-:W-:Y:S04]  /*6dfa0*/  STL [R1+0x28], R20 ;  /* 0x0000281401007387 */ /* 0x000fe80000100800 */
[----:B0-----:R-:W3:Y:S04]  /*6dfb0*/  LDL.LU R33, [R1+0x374] ;  /* 0x0003740001217983 */ /* 0x001ee80000300800 */
[----:B------:R0:W-:Y:S04]  /*6dfc0*/  STL.64 [R1+0x7e8], R24 ;  /* 0x0007e81801007387 */ /* 0x0001e80000100a00 */
[----:B-1----:R-:W3:Y:S01]  /*6dfd0*/  LDL.LU R31, [R1+0x198] ;  /* 0x00019800011f7983 */ /* 0x002ee20000300800 */
[----:B------:R-:W-:-:S03]  /*6dfe0*/  IMAD.MOV.U32 R34, RZ, RZ, R36 ;  /* 0x000000ffff227224 */ /* 0x000fc600078e0024 */
[----:B0-----:R-:W3:Y:S04]  /*6dff0*/  LDL.LU R24, [R1+0x94] ;  /* 0x0000940001187983 */ /* 0x001ee80000300800 */
[----:B------:R-:W3:Y:S01]  /*6e000*/  LDL.LU R25, [R1+0x2d0] ;  /* 0x0002d00001197983 */ /* 0x000ee20000300800 */
[----:B--2---:R-:W-:Y:S02]  /*6e010*/  LOP3.LUT R20, R28, 0xffff, RZ, 0xc0, !PT ;  /* 0x0000ffff1c147812 */ /* 0x004fe400078ec0ff */
[----:B------:R-:W-:Y:S02]  /*6e020*/  LOP3.LUT R21, R48, 0xffff, RZ, 0xc0, !PT ;  /* 0x0000ffff30157812 */ /* 0x000fe400078ec0ff */
[----:B------:R-:W2:Y:S04]  /*6e030*/  LDL.LU R48, [R1+0x2654] ;  /* 0x0026540001307983 */ /* 0x000ea80000300800 */
[----:B------:R-:W2:Y:S04]  /*6e040*/  LDL.LU R28, [R1+0x190] ;  /* 0x00019000011c7983 */ /* 0x000ea80000300800 */
[----:B------:R-:W2:Y:S01]  /*6e050*/  LDL.LU R36, [R1+0x98] ;  /* 0x0000980001247983 */ /* 0x000ea20000300800 */
[----:B------:R-:W-:-:S05]  /*6e060*/  PRMT R45, R61, 0x4210, R20 ;  /* 0x000042103d2d7816 */ /* 0x000fca0000000014 */
[----:B------:R-:W-:Y:S01]  /*6e070*/  STL [R1+0x50], R45 ;  /* 0x0000502d01007387 */ /* 0x000fe20000100800 */
[----:B------:R-:W-:Y:S02]  /*6e080*/  PRMT R44, R37, 0x5210, R20 ;  /* 0x00005210252c7816 */ /* 0x000fe40000000014 */
[--C-:B------:R-:W-:Y:S02]  /*6e090*/  PRMT R37, R38, 0x4210, R21.reuse ;  /* 0x0000421026257816 */ /* 0x100fe40000000015 */
[----:B------:R-:W-:Y:S02]  /*6e0a0*/  IADD3 R38, P6, R35, R12, RZ ;  /* 0x0000000c23267210 */ /* 0x000fe40007fde0ff */
[----:B------:R-:W-:Y:S01]  /*6e0b0*/  PRMT R20, R39, 0x5210, R21 ;  /* 0x0000521027147816 */ /* 0x000fe20000000015 */
[----:B------:R-:W-:Y:S02]  /*6e0c0*/  STL [R1], R44 ;  /* 0x0000002c01007387 */ /* 0x000fe40000100800 */
[----:B------:R-:W-:-:S02]  /*6e0d0*/  IMAD.X R39, R19, 0x1, R11, P6 ;  /* 0x0000000113277824 */ /* 0x000fc400030e060b */
[----:B------:R-:W-:Y:S04]  /*6e0e0*/  STL [R1+0x54], R37 ;  /* 0x0000542501007387 */ /* 0x000fe80000100800 */
[----:B------:R-:W-:Y:S04]  /*6e0f0*/  STL [R1+0x4], R20 ;  /* 0x0000041401007387 */ /* 0x000fe80000100800 */
[----:B------:R0:W-:Y:S04]  /*6e100*/  STL.64 [R1+0x820], R38 ;  /* 0x0008202601007387 */ /* 0x0001e80000100a00 */
[----:B0-----:R-:W2:Y:S01]  /*6e110*/  LDL.LU R39, [R1+0x188] ;  /* 0x0001880001277983 */ /* 0x001ea20000300800 */
[----:B----4-:R-:W-:-:S02]  /*6e120*/  LOP3.LUT R20, R2, 0xffff, RZ, 0xc0, !PT ;  /* 0x0000ffff02147812 */ /* 0x010fc400078ec0ff */
[----:B------:R-:W-:Y:S02]  /*6e130*/  LOP3.LUT R52, R52, 0xffff, RZ, 0xc0, !PT ;  /* 0x0000ffff34347812 */ /* 0x000fe400078ec0ff */
[--C-:B------:R-:W-:Y:S02]  /*6e140*/  PRMT R21, R3, 0x4210, R20.reuse ;  /* 0x0000421003157816 */ /* 0x100fe40000000014 */
[----:B------:R-:W-:-:S03]  /*6e150*/  PRMT R3, R32, 0x5210, R20 ;  /* 0x0000521020037816 */ /* 0x000fc60000000014 */
[----:B------:R-:W-:Y:S01]  /*6e160*/  STL [R1+0x58], R21 ;  /* 0x0000581501007387 */ /* 0x000fe20000100800 */
[----:B------:R-:W-:-:S03]  /*6e170*/  PRMT R2, R29, 0x4210, R52 ;  /* 0x000042101d027816 */ /* 0x000fc60000000034 */
[----:B------:R-:W-:Y:S04]  /*6e180*/  STL [R1+0x8], R3 ;  /* 0x0000080301007387 */ /* 0x000fe80000100800 */
[----:B------:R-:W4:Y:S01]  /*6e190*/  LDL.LU R29, [R1+0x2664] ;  /* 0x00266400011d7983 */ /* 0x000f220000300800 */
[----:B------:R-:W-:-:S03]  /*6e1a0*/  PRMT R52, R30, 0x5210, R52 ;  /* 0x000052101e347816 */ /* 0x000fc60000000034 */
[----:B------:R0:W-:Y:S02]  /*6e1b0*/  STL [R1+0x30], R2 ;  /* 0x0000300201007387 */ /* 0x0001e40000100800 */
[----:B0-----:R-:W-:Y:S02]  /*6e1c0*/  IADD3 R2, P6, R35, R14, RZ ;  /* 0x0000000e23027210 */ /* 0x001fe40007fde0ff */
[----:B------:R-:W-:Y:S03]  /*6e1d0*/  STL [R1+0x2c38], R52 ;  /* 0x002c383401007387 */ /* 0x000fe60000100800 */
[----:B------:R-:W-:Y:S01]  /*6e1e0*/  IMAD.X R3, R19, 0x1, R13, P6 ;  /* 0x0000000113037824 */ /* 0x000fe200030e060d */
[----:B------:R-:W4:Y:S04]  /*6e1f0*/  LDL.LU R32, [R1+0x2634] ;  /* 0x0026340001207983 */ /* 0x000f280000300800 */
[----:B------:R-:W4:Y:S04]  /*6e200*/  LDL.LU R30, [R1+0x184] ;  /* 0x00018400011e7983 */ /* 0x000f280000300800 */
[----:B------:R0:W-:Y:S02]  /*6e210*/  STL.64 [R1+0x818], R2 ;  /* 0x0008180201007387 */ /* 0x0001e40000100a00 */
[----:B0-----:R-:W-:-:S05]  /*6e220*/  IADD3 R2, P6, R35, R16, RZ ;  /* 0x0000001023027210 */ /* 0x001fca0007fde0ff */
[----:B------:R-:W-:Y:S01]  /*6e230*/  IMAD.X R3, R19, 0x1, R15, P6 ;  /* 0x0000000113037824 */ /* 0x000fe200030e060f */
[----:B---3--:R-:W-:Y:S02]  /*6e240*/  LOP3.LUT R53, R33, 0xffff, RZ, 0xc0, !PT ;  /* 0x0000ffff21357812 */ /* 0x008fe400078ec0ff */
[----:B------:R-:W3:Y:S04]  /*6e250*/  LDL.LU R33, [R1+0x180] ;  /* 0x0001800001217983 */ /* 0x000ee80000300800 */
[----:B------:R0:W-:Y:S02]  /*6e260*/  STL.64 [R1+0x830], R2 ;  /* 0x0008300201007387 */ /* 0x0001e40000100a00 */
[--C-:B0-----:R-:W-:Y:S02]  /*6e270*/  PRMT R2, R31, 0x4210, R53.reuse ;  /* 0x000042101f027816 */ /* 0x101fe40000000035 */
[----:B------:R-:W-:-:S02]  /*6e280*/  PRMT R53, R24, 0x5210, R53 ;  /* 0x0000521018357816 */ /* 0x000fc40000000035 */
[----:B------:R-:W-:-:S03]  /*6e290*/  LOP3.LUT R54, R25, 0xffff, RZ, 0xc0, !PT ;  /* 0x0000ffff19367812 */ /* 0x000fc600078ec0ff */
[----:B------:R-:W-:Y:S04]  /*6e2a0*/  STL [R1+0x2c3c], R53 ;  /* 0x002c3c3501007387 */ /* 0x000fe80000100800 */
[----:B------:R0:W-:Y:S01]  /*6e2b0*/  STL [R1+0x34], R2 ;  /* 0x0000340201007387 */ /* 0x0001e20000100800 */
[----:B--2---:R-:W-:Y:S02]  /*6e2c0*/  LOP3.LUT R48, R48, 0xffff, RZ, 0xc0, !PT ;  /* 0x0000ffff30307812 */ /* 0x004fe400078ec0ff */
[--C-:B0-----:R-:W-:Y:S02]  /*6e2d0*/  PRMT R2, R28, 0x4210, R54.reuse ;  /* 0x000042101c027816 */ /* 0x101fe40000000036 */
[----:B------:R-:W-:Y:S02]  /*6e2e0*/  PRMT R54, R36, 0x5210, R54 ;  /* 0x0000521024367816 */ /* 0x000fe40000000036 */
[----:B------:R-:W2:Y:S04]  /*6e2f0*/  LDL.LU R36, [R1+0x384] ;  /* 0x0003840001247983 */ /* 0x000ea80000300800 */
[----:B------:R0:W-:Y:S04]  /*6e300*/  STL [R1+0x38], R2 ;  /* 0x0000380201007387 */ /* 0x0001e80000100800 */
[----:B------:R-:W2:Y:S04]  /*6e310*/  LDL.LU R31, [R1+0x380] ;  /* 0x00038000011f7983 */ /* 0x000ea80000300800 */
[----:B------:R-:W2:Y:S04]  /*6e320*/  LDL.LU R24, [R1+0x17c] ;  /* 0x00017c0001187983 */ /* 0x000ea80000300800 */
[----:B------:R-:W2:Y:S04]  /*6e330*/  LDL.LU R25, [R1+0x9c] ;  /* 0x00009c0001197983 */ /* 0x000ea80000300800 */
[----:B------:R-:W2:Y:S04]  /*6e340*/  LDL.LU R28, [R1+0x174] ;  /* 0x00017400011c7983 */ /* 0x000ea80000300800 */
[----:B------:R-:W-:Y:S01]  /*6e350*/  STL [R1+0x2c40], R54 ;  /* 0x002c403601007387 */ /* 0x000fe20000100800 */
[----:B0-----:R-:W-:-:S02]  /*6e360*/  PRMT R2, R39, 0x4210, R48 ;  /* 0x0000421027027816 */ /* 0x001fc40000000030 */
[----:B------:R-:W-:-:S05]  /*6e370*/  PRMT R48, R59, 0x5210, R48 ;  /* 0x000052103b307816 */ /* 0x000fca0000000030 */
[----:B------:R0:W-:Y:S04]  /*6e380*/  STL [R1+0x2c44], R48 ;  /* 0x002c443001007387 */ /* 0x0001e80000100800 */
[----:B------:R1:W-:Y:S04]  /*6e390*/  STL [R1+0x10], R2 ;  /* 0x0000100201007387 */ /* 0x0003e80000100800 */
[----:B0-----:R-:W3:Y:S04]  /*6e3a0*/  LDL.LU R48, [R1+0x3c] ;  /* 0x00003c0001307983 */ /* 0x001ee80000300800 */
[----:B------:R-:W2:Y:S04]  /*6e3b0*/  LDL.LU R35, [R1+0x2d8] ;  /* 0x0002d80001237983 */ /* 0x000ea80000300800 */
[----:B------:R-:W2:Y:S01]  /*6e3c0*/  LDL.LU R39, [R1+0x2680] ;  /* 0x0026800001277983 */ /* 0x000ea20000300800 */
[----:B----4-:R-:W-:Y:S01]  /*6e3d0*/  LOP3.LUT R49, R29, 0xffff, RZ, 0xc0, !PT ;  /* 0x0000ffff1d317812 */ /* 0x010fe200078ec0ff */
[----:B------:R-:W-:Y:S01]  /*6e3e0*/  IMAD.MOV.U32 R61, RZ, RZ, R34 ;  /* 0x000000ffff3d7224 */ /* 0x000fe200078e0022 */
[----:B------:R-:W-:-:S04]  /*6e3f0*/  LOP3.LUT R20, R32, 0xffff, RZ, 0xc0, !PT ;  /* 0x0000ffff20147812 */ /* 0x000fc800078ec0ff */
[----:B------:R-:W-:Y:S02]  /*6e400*/  PRMT R50, R50, 0x5210, R20 ;  /* 0x0000521032327816 */ /* 0x000fe40000000014 */
[----:B---3--:R-:W-:Y:S02]  /*6e410*/  SHF.R.S32.HI R19, RZ, 0x1f, R48 ;  /* 0x0000001fff137819 */ /* 0x008fe40000011430 */
[----:B-1----:R-:W-:-:S05]  /*6e420*/  IADD3 R2, P6, R48, R0, RZ ;  /* 0x0000000030027210 */ /* 0x002fca0007fde0ff */
[----:B------:R-:W-:-:S05]  /*6e430*/  IMAD.X R3, R19, 0x1, R18, P6 ;  /* 0x0000000113037824 */ /* 0x000fca00030e0612 */
[----:B------:R0:W-:Y:S04]  /*6e440*/  STL.64 [R1+0x810], R2 ;  /* 0x0008100201007387 */ /* 0x0001e80000100a00 */
[----:B------:R-:W3:Y:S01]  /*6e450*/  LDL.LU R29, [R1+0x178] ;  /* 0x00017800011d7983 */ /* 0x000ee20000300800 */
[----:B0-----:R-:W-:-:S03]  /*6e460*/  PRMT R2, R30, 0x4210, R49 ;  /* 0x000042101e027816 */ /* 0x001fc60000000031 */
[----:B------:R-:W4:Y:S01]  /*6e470*/  LDL.LU R30, [R1+0x170] ;  /* 0x00017000011e7983 */ /* 0x000f220000300800 */
[----:B------:R-:W-:-:S03]  /*6e480*/  PRMT R49, R58, 0x5210, R49 ;  /* 0x000052103a317816 */ /* 0x000fc60000000031 */
[----:B------:R0:W-:Y:S04]  /*6e490*/  STL [R1+0x14], R2 ;  /* 0x0000140201007387 */ /* 0x0001e80000100800 */
[----:B------:R-:W-:Y:S01]  /*6e4a0*/  STL [R1+0x2c60], R49 ;  /* 0x002c603101007387 */ /* 0x000fe20000100800 */
[----:B0-----:R-:W-:-:S03]  /*6e4b0*/  PRMT R2, R33, 0x4210, R20 ;  /* 0x0000421021027816 */ /* 0x001fc60000000014 */
[----:B------:R-:W4:Y:S04]  /*6e4c0*/  LDL.LU R33, [R1+0x2684] ;  /* 0x0026840001217983 */ /* 0x000f280000300800 */
[----:B------:R0:W-:Y:S02]  /*6e4d0*/  STL [R1+0x18], R2 ;  /* 0x0000180201007387 */ /* 0x0001e40000100800 */
[----:B0-----:R-:W-:Y:S02]  /*6e4e0*/  IADD3 R2, P6, R48, R4, RZ ;  /* 0x0000000430027210 */ /* 0x001fe40007fde0ff */
[----:B------:R-:W-:Y:S03]  /*6e4f0*/  STL [R1+0x2c64], R50 ;  /* 0x002c643201007387 */ /* 0x000fe60000100800 */
[----:B------:R-:W-:Y:S01]  /*6e500*/  IMAD.X R3, R19, 0x1, R17, P6 ;  /* 0x0000000113037824 */ /* 0x000fe200030e0611 */
[----:B------:R-:W4:Y:S04]  /*6e510*/  LDL.LU R34, [R1+0x2640] ;  /* 0x0026400001227983 */ /* 0x000f280000300800 */
[----:B------:R0:W-:Y:S04]  /*6e520*/  STL.64 [R1+0x858], R2 ;  /* 0x0008580201007387 */ /* 0x0001e80000100a00 */
[----:B0-----:R-:W4:Y:S04]  /*6e530*/  LDL.LU R2, [R1+0x164] ;  /* 0x0001640001027983 */ /* 0x001f280000300800 */
[----:B------:R-:W4:Y:S01]  /*6e540*/  LDL.LU R3, [R1+0x14c] ;  /* 0x00014c0001037983 */ /* 0x000f220000300800 */
[----:B--2---:R-:W-:-:S02]  /*6e550*/  LOP3.LUT R36, R36, 0xffff, RZ, 0xc0, !PT ;  /* 0x0000ffff24247812 */ /* 0x004fc400078ec0ff */
[----:B------:R-:W-:Y:S02]  /*6e560*/  LOP3.LUT R37, R31, 0xffff, RZ, 0xc0, !PT ;  /* 0x0000ffff1f257812 */ /* 0x000fe400078ec0ff */
[--C-:B------:R-:W-:Y:S01]  /*6e570*/  PRMT R56, R24, 0x4210, R36.reuse ;  /* 0x0000421018387816 */ /* 0x100fe20000000024 */
[----:B------:R-:W2:Y:S01]  /*6e580*/  LDL.LU R31, [R1+0xa8] ;  /* 0x0000a800011f7983 */ /* 0x000ea20000300800 */
[----:B------:R-:W-:Y:S02]  /*6e590*/  PRMT R57, R28, 0x4210, R37 ;  /* 0x000042101c397816 */ /* 0x000fe40000000025 */
[----:B------:R-:W-:Y:S02]  /*6e5a0*/  IADD3 R20, P6, R48, R6, RZ ;  /* 0x0000000630147210 */ /* 0x000fe40007fde0ff */
[----:B------:R-:W-:Y:S01]  /*6e5b0*/  PRMT R36, R25, 0x5210, R36 ;  /* 0x0000521019247816 */ /* 0x000fe20000000024 */
[----:B------:R-:W-:Y:S01]  /*6e5c0*/  STL.64 [R1+0x2c68], R56 ;  /* 0x002c683801007387 */ /* 0x000fe20000100a00 */
[----:B------:R-:W-:Y:S01]  /*6e5d0*/  LOP3.LUT R38, R35, 0xffff, RZ, 0xc0, !PT ;  /* 0x0000ffff23267812 */ /* 0x000fe200078ec0ff */
[----:B------:R-:W-:-:S02]  /*6e5e0*/  IMAD.X R21, R19, 0x1, R5, P6 ;  /* 0x0000000113157824 */ /* 0x000fc400030e0605 */
[----:B------:R-:W2:Y:S04]  /*6e5f0*/  LDL.LU R24, [R1+0x394] ;  /* 0x0003940001187983 */ /* 0x000ea80000300800 */
[----:B------:R-:W2:Y:S04]  /*6e600*/  LDL.LU R25, [R1+0x390] ;  /* 0x0003900001197983 */ /* 0x000ea80000300800 */
[----:B------:R-:W2:Y:S04]  /*6e610*/  LDL.LU R28, [R1+0x148] ;  /* 0x00014800011c7983 */ /* 0x000ea80000300800 */
[----:B------:R0:W-:Y:S01]  /*6e620*/  STL.64 [R1+0x7e0], R20 ;  /* 0x0007e01401007387 */ /* 0x0001e20000100a00 */
[----:B------:R-:W-:Y:S01]  /*6e630*/  LOP3.LUT R32, R39, 0xffff, RZ, 0xc0, !PT ;  /* 0x0000ffff27207812 */ /* 0x000fe200078ec0ff */
[----:B------:R-:W-:Y:S01]  /*6e640*/  IMAD.MOV.U32 R50, RZ, RZ, R61 ;  /* 0x000000ffff327224 */ /* 0x000fe200078e003d */
[----:B0-----:R-:W-:-:S05]  /*6e650*/  IADD3 R20, P6, R48, R8, RZ ;  /* 0x0000000830147210 */ /* 0x001fca0007fde0ff */
[----:B------:R-:W-:Y:S01]  /*6e660*/  IMAD.X R21, R19, 0x1, R7, P6 ;  /* 0x0000000113157824 */ /* 0x000fe200030e0607 */
[----:B------:R-:W-:-:S05]  /*6e670*/  IADD3 R52, P6, R48, R10, RZ ;  /* 0x0000000a30347210 */ /* 0x000fca0007fde0ff */
[----:B------:R-:W-:Y:S01]  /*6e680*/  IMAD.X R53, R19, 0x1, R9, P6 ;  /* 0x0000000113357824 */ /* 0x000fe200030e0609 */
[----:B---3--:R-:W-:Y:S02]  /*6e690*/  PRMT R58, R29, 0x4210, R38 ;  /* 0x000042101d3a7816 */ /* 0x008fe40000000026 */
[----:B------:R-:W3:Y:S04]  /*6e6a0*/  LDL.LU R29, [R1+0x12c] ;  /* 0x00012c00011d7983 */ /* 0x000ee80000300800 */
[----:B------:R-:W3:Y:S04]  /*6e6b0*/  LDL.LU R35, [R1+0xac] ;  /* 0x0000ac0001237983 */ /* 0x000ee80000300800 */
[----:B------:R-:W3:Y:S01]  /*6e6c0*/  LDL.LU R39, [R1+0x2e0] ;  /* 0x0002e00001277983 */ /* 0x000ee20000300800 */
[----:B----4-:R-:W-:-:S03]  /*6e6d0*/  PRMT R44, R30, 0x4210, R32 ;  /* 0x000042101e2c7816 */ /* 0x010fc60000000020 */
[----:B------:R-:W4:Y:S04]  /*6e6e0*/  LDL.LU R30, [R1+0x10c] ;  /* 0x00010c00011e7983 */ /* 0x000f280000300800 */
[----:B------:R-:W4:Y:S04]  /*6e6f0*/  LDL.LU R61, [R1+0x2a38] ;  /* 0x002a3800013d7983 */ /* 0x000f280000300800 */
[----:B------:R0:W-:Y:S01]  /*6e700*/  STL.64 [R1+0x760], R20 ;  /* 0x0007601401007387 */ /* 0x0001e20000100a00 */
[----:B------:R-:W-:-:S03]  /*6e710*/  LOP3.LUT R33, R33, 0xffff, RZ, 0xc0, !PT ;  /* 0x0000ffff21217812 */ /* 0x000fc600078ec0ff */
[----:B------:R-:W4:Y:S04]  /*6e720*/  LDL.LU R59, [R1+0x2a44] ;  /* 0x002a4400013b7983 */ /* 0x000f280000300800 */
[----:B0-----:R-:W4:Y:S04]  /*6e730*/  LDL.LU R21, [R1+0xb4] ;  /* 0x0000b40001157983 */ /* 0x001f280000300800 */
[----:B------:R-:W4:Y:S04]  /*6e740*/  LDL.LU R54, [R1+0x2a40] ;  /* 0x002a400001367983 */ /* 0x000f280000300800 */
[----:B------:R-:W4:Y:S01]  /*6e750*/  LDL.LU R55, [R1+0x2a3c] ;  /* 0x002a3c0001377983 */ /* 0x000f220000300800 */
[----:B------:R-:W-:-:S03]  /*6e760*/  PRMT R45, R2, 0x4210, R33 ;  /* 0x00004210022d7816 */ /* 0x000fc60000000021 */
[----:B------:R-:W4:Y:S01]  /*6e770*/  LDL.LU R2, [R1+0xb0] ;  /* 0x0000b00001027983 */ /* 0x000f220000300800 */
[----:B------:R-:W-:Y:S02]  /*6e780*/  LOP3.LUT R34, R34, 0xffff, RZ, 0xc0, !PT ;  /* 0x0000ffff22227812 */ /* 0x000fe400078ec0ff */
[----:B------:R-:W-:Y:S01]  /*6e790*/  PRMT R38, R46, 0x5210, R38 ;  /* 0x000052102e267816 */ /* 0x000fe20000000026 */
[----:B------:R-:W4:Y:S01]  /*6e7a0*/  LDL.LU R49, [R1+0xa4] ;  /* 0x0000a40001317983 */ /* 0x000f220000300800 */
[----:B------:R-:W-:-:S03]  /*6e7b0*/  PRMT R46, R3, 0x4210, R34 ;  /* 0x00004210032e7816 */ /* 0x000fc60000000022 */
[----:B------:R0:W-:Y:S04]  /*6e7c0*/  STL.64 [R1+0x6b8], R52 ;  /* 0x0006b83401007387 */ /* 0x0001e80000100a00 */
[----:B------:R-:W4:Y:S01]  /*6e7d0*/  LDL.LU R3, [R1+0x2e8] ;  /* 0x0002e80001037983 */ /* 0x000f220000300800 */
[----:B------:R-:W-:Y:S02]  /*6e7e0*/  IADD3 R56, P6, R48, R12, RZ ;  /* 0x0000000c30387210 */ /* 0x000fe40007fde0ff */
[----:B--2---:R-:W-:Y:S02]  /*6e7f0*/  PRMT R34, R31, 0x5210, R34 ;  /* 0x000052101f227816 */ /* 0x004fe40000000022 */
[----:B------:R-:W2:Y:S01]  /*6e800*/  LDL.LU R31, [R1+0x168] ;  /* 0x00016800011f7983 */ /* 0x000ea20000300800 */
[----:B------:R-:W-:-:S03]  /*6e810*/  IMAD.X R57, R19, 0x1, R11, P6 ;  /* 0x0000000113397824 */ /* 0x000fc600030e060b */
[----:B0-----:R-:W2:Y:S01]  /*6e820*/  LDL.LU R53, [R1+0xb8] ;  /* 0x0000b80001357983 */ /* 0x001ea20000300800 */
[----:B------:R-:W-:Y:S02]  /*6e830*/  LOP3.LUT R25, R25, 0xffff, RZ, 0xc0, !PT ;  /* 0x0000ffff19197812 */ /* 0x000fe400078ec0ff */
[----:B------:R-:W-:-:S04]  /*6e840*/  LOP3.LUT R24, R24, 0xffff, RZ, 0xc0, !PT ;  /* 0x0000ffff18187812 */ /* 0x000fc800078ec0ff */
[--C-:B------:R-:W-:Y:S02]  /*6e850*/  PRMT R28, R28, 0x4210, R24.reuse ;  /* 0x000042101c1c7816 */ /* 0x100fe40000000018 */
[----:B------:R-:W-:Y:S02]  /*6e860*/  PRMT R24, R27, 0x5210, R24 ;  /* 0x000052101b187816 */ /* 0x000fe40000000018 */
[--C-:B---3--:R-:W-:Y:S02]  /*6e870*/  PRMT R29, R29, 0x4210, R25.reuse ;  /* 0x000042101d1d7816 */ /* 0x108fe40000000019 */
[----:B------:R-:W-:Y:S02]  /*6e880*/  PRMT R25, R35, 0x5210, R25 ;  /* 0x0000521023197816 */ /* 0x000fe40000000019 */
[----:B------:R-:W3:Y:S04]  /*6e890*/  LDL.LU R35, [R1+0x2660] ;  /* 0x0026600001237983 */ /* 0x000ee80000300800 */
[----:B------:R0:W-:Y:S01]  /*6e8a0*/  STL.64 [R1+0x608], R56 ;  /* 0x0006083801007387 */ /* 0x0001e20000100a00 */
[----:B------:R-:W-:-:S03]  /*6e8b0*/  LOP3.LUT R20, R39, 0xffff, RZ, 0xc0, !PT ;  /* 0x0000ffff27147812 */ /* 0x000fc600078ec0ff */
[----:B------:R-:W3:Y:S01]  /*6e8c0*/  LDL.LU R39, [R1+0x2ec] ;  /* 0x0002ec0001277983 */ /* 0x000ee20000300800 */
[--C-:B----4-:R-:W-:Y:S02]  /*6e8d0*/  PRMT R30, R30, 0x4210, R20.reuse ;  /* 0x000042101e1e7816 */ /* 0x110fe40000000014 */
[----:B0-----:R-:W-:Y:S01]  /*6e8e0*/  IADD3 R56, P6, R48, R14, RZ ;  /* 0x0000000e30387210 */ /* 0x001fe20007fde0ff */
[----:B------:R-:W4:Y:S01]  /*6e8f0*/  LDL.LU R52, [R1+0x18c] ;  /* 0x00018c0001347983 */ /* 0x000f220000300800 */
[----:B------:R-:W-:-:S03]  /*6e900*/  PRMT R26, R26, 0x5210, R20 ;  /* 0x000052101a1a7816 */ /* 0x000fc60000000014 */
[----:B------:R-:W-:Y:S01]  /*6e910*/  IMAD.X R57, R19, 0x1, R13, P6 ;  /* 0x0000000113397824 */ /* 0x000fe200030e060d */
[----:B------:R-:W-:Y:S01]  /*6e920*/  PRMT R20, R23, 0x5210, R61 ;  /* 0x0000521017147816 */ /* 0x000fe2000000003d */
[----:B------:R-:W4:Y:S04]  /*6e930*/  LDL.LU R60, [R1+0x1ac] ;  /* 0x0001ac00013c7983 */ /* 0x000f280000300800 */
[----:B------:R-:W4:Y:S04]  /*6e940*/  LDL.LU R61, [R1+0xbc] ;  /* 0x0000bc00013d7983 */ /* 0x000f280000300800 */
[----:B------:R0:W-:Y:S01]  /*6e950*/  STL.64 [R1+0x510], R56 ;  /* 0x0005103801007387 */ /* 0x0001e20000100a00 */
[----:B------:R-:W-:-:S02]  /*6e960*/  PRMT R22, R22, 0x5210, R54 ;  /* 0x0000521016167816 */ /* 0x000fc40000000036 */
[----:B0-----:R-:W-:-:S05]  /*6e970*/  IADD3 R56, P6, R48, R16, RZ ;  /* 0x0000001030387210 */ /* 0x001fca0007fde0ff */
[----:B------:R-:W-:-:S05]  /*6e980*/  IMAD.X R57, R19, 0x1, R15, P6 ;  /* 0x0000000113397824 */ /* 0x000fca00030e060f */
[----:B------:R0:W-:Y:S01]  /*6e990*/  STL.64 [R1+0x480], R56 ;  /* 0x0004803801007387 */ /* 0x0001e20000100a00 */
[----:B------:R-:W-:Y:S02]  /*6e9a0*/  PRMT R23, R2, 0x5210, R55 ;  /* 0x0000521002177816 */ /* 0x000fe40000000037 */
[----:B------:R-:W-:Y:S01]  /*6e9b0*/  SHF.R.S32.HI R19, RZ, 0x1f, R50 ;  /* 0x0000001fff137819 */ /* 0x000fe20000011432 */
[----:B0-----:R-:W4:Y:S04]  /*6e9c0*/  LDL.LU R57, [R1+0x2668] ;  /* 0x0026680001397983 */ /* 0x001f280000300800 */
[----:B------:R-:W4:Y:S04]  /*6e9d0*/  LDL.LU R55, [R1+0x2f0] ;  /* 0x0002f00001377983 */ /* 0x000f280000300800 */
[----:B------:R-:W4:Y:S04]  /*6e9e0*/  LDL.LU R48, [R1+0x1dc] ;  /* 0x0001dc0001307983 */ /* 0x000f280000300800 */
[----:B------:R0:W-:Y:S01]  /*6e9f0*/  STL.64 [R1+0x2c50], R22 ;  /* 0x002c501601007387 */ /* 0x0001e20000100a00 */
[----:B------:R-:W-:-:S02]  /*6ea00*/  PRMT R21, R21, 0x5210, R59 ;  /* 0x0000521015157816 */ /* 0x000fc4000000003b */
[----:B0-----:R-:W-:-:S03]  /*6ea10*/  IADD3 R22, P6, R50, R0, RZ ;  /* 0x0000000032167210 */ /* 0x001fc60007fde0ff */
[----:B------:R0:W-:Y:S02]  /*6ea20*/  STL.64 [R1+0x2c48], R20 ;  /* 0x002c481401007387 */ /* 0x0001e40000100a00 */
[----:B------:R-:W-:Y:S02]  /*6ea30*/  IMAD.X R23, R19, 0x1, R18, P6 ;  /* 0x0000000113177824 */ /* 0x000fe400030e0612 */
[----:B------:R-:W4:Y:S04]  /*6ea40*/  LDL.LU R54, [R1+0xc0] ;  /* 0x0000c00001367983 */ /* 0x000f280000300800 */
[----:B------:R1:W-:Y:S04]  /*6ea50*/  STL.64 [R1+0x418], R22 ;  /* 0x0004181601007387 */ /* 0x0003e80000100a00 */
[----:B------:R-:W4:Y:S01]  /*6ea60*/  LDL.LU R2, [R1+0x1fc] ;  /* 0x0001fc0001027983 */ /* 0x000f220000300800 */
[----:B------:R-:W-:-:S03]  /*6ea70*/  LOP3.LUT R27, R3, 0xffff, RZ, 0xc0, !PT ;  /* 0x0000ffff031b7812 */ /* 0x000fc600078ec0ff */
[----:B------:R-:W4:Y:S01]  /*6ea80*/  LDL.LU R3, [R1+0xc4] ;  /* 0x0000c40001037983 */ /* 0x000f220000300800 */
[----:B------:R-:W-:Y:S02]  /*6ea90*/  PRMT R33, R40, 0x5210, R33 ;  /* 0x0000521028217816 */ /* 0x000fe40000000021 */
[----:B------:R-:W-:Y:S02]  /*6eaa0*/  SHF.R.S32.HI R40, RZ, 0x1f, R49 ;  /* 0x0000001fff287819 */ /* 0x000fe40000011431 */
[----:B0-----:R-:W-:Y:S02]  /*6eab0*/  IADD3 R20, P6, R49, R0, RZ ;  /* 0x0000000031147210 */ /* 0x001fe40007fde0ff */
[----:B------:R-:W-:-:S03]  /*6eac0*/  PRMT R37, R47, 0x5210, R37 ;  /* 0x000052102f257816 */ /* 0x000fc60000000025 */
[----:B------:R-:W-:Y:S01]  /*6ead0*/  IMAD.X R21, R40, 0x1, R18, P6 ;  /* 0x0000000128157824 */ /* 0x000fe200030e0612 */
[----:B-1----:R-:W-:Y:S02]  /*6eae0*/  IADD3 R22, P6, R50, R4, RZ ;  /* 0x0000000432167210 */ /* 0x002fe40007fde0ff */
[----:B--2---:R-:W-:-:S03]  /*6eaf0*/  PRMT R31, R31, 0x4210, R27 ;  /* 0x000042101f1f7816 */ /* 0x004fc6000000001b */
[----:B------:R-:W-:Y:S01]  /*6eb00*/  IMAD.X R23, R19, 0x1, R17, P6 ;  /* 0x0000000113177824 */ /* 0x000fe200030e0611 */
[----:B------:R-:W-:Y:S01]  /*6eb10*/  PRMT R27, R53, 0x5210, R27 ;  /* 0x00005210351b7816 */ /* 0x000fe2000000001b */
[----:B------:R0:W-:Y:S04]  /*6eb20*/  STL.64 [R1+0x408], R20 ;  /* 0x0004081401007387 */ /* 0x0001e80000100a00 */
[----:B------:R-:W2:Y:S01]  /*6eb30*/  LDL.LU R53, [R1+0x27c] ;  /* 0x00027c0001357983 */ /* 0x000ea20000300800 */
[----:B------:R-:W-:Y:S02]  /*6eb40*/  PRMT R32, R43, 0x5210, R32 ;  /* 0x000052102b207816 */ /* 0x000fe40000000020 */
[----:B---3--:R-:W-:Y:S02]  /*6eb50*/  LOP3.LUT R35, R35, 0xffff, RZ, 0xc0, !PT ;  /* 0x0000ffff23237812 */ /* 0x008fe400078ec0ff */
[----:B------:R-:W-:-:S02]  /*6eb60*/  LOP3.LUT R39, R39, 0xffff, RZ, 0xc0, !PT ;  /* 0x0000ffff27277812 */ /* 0x000fc400078ec0ff */
[--C-:B----4-:R-:W-:Y:S02]  /*6eb70*/  PRMT R47, R52, 0x4210, R35.reuse ;  /* 0x00004210342f7816 */ /* 0x110fe40000000023 */
[----:B------:R-:W-:Y:S01]  /*6eb80*/  PRMT R35, R51, 0x5210, R35 ;  /* 0x0000521033237816 */ /* 0x000fe20000000023 */
[----:B------:R-:W3:Y:S01]  /*6eb90*/  LDL.LU R52, [R1+0x280] ;  /* 0x0002800001347983 */ /* 0x000ee20000300800 */
[----:B------:R-:W-:-:S03]  /*6eba0*/  PRMT R59, R60, 0x4210, R39 ;  /* 0x000042103c3b7816 */ /* 0x000fc60000000027 */
[----:B------:R-:W4:Y:S01]  /*6ebb0*/  LDL.LU R18, [R1+0x2674] ;  /* 0x0026740001127983 */ /* 0x000f220000300800 */
[----:B------:R-:W-:Y:S02]  /*6ebc0*/  IADD3 R60, P6, R49, R4, RZ ;  /* 0x00000004313c7210 */ /* 0x000fe40007fde0ff */
[----:B------:R-:W-:Y:S01]  /*6ebd0*/  PRMT R39, R61, 0x5210, R39 ;  /* 0x000052103d277816 */ /* 0x000fe20000000027 */
[----:B0-----:R-:W4:Y:S02]  /*6ebe0*/  LDL.LU R20, [R1+0x2f8] ;  /* 0x0002f80001147983 */ /* 0x001f240000300800 */
[----:B------:R-:W-:Y:S02]  /*6ebf0*/  IMAD.X R61, R40, 0x1, R17, P6 ;  /* 0x00000001283d7824 */ /* 0x000fe400030e0611 */
[----:B------:R-:W4:Y:S04]  /*6ec00*/  LDL.LU R21, [R1+0x16c] ;  /* 0x00016c0001157983 */ /* 0x000f280000300800 */
[----:B------:R0:W-:Y:S04]  /*6ec10*/  STL.64 [R1+0x400], R22 ;  /* 0x0004001601007387 */ /* 0x0001e80000100a00 */
[----:B0-----:R-:W4:Y:S04]  /*6ec20*/  LDL.LU R22, [R1+0x304] ;  /* 0x0003040001167983 */ /* 0x001f280000300800 */
[----:B------:R-:W2:Y:S01]  /*6ec30*/  LDL.LU R4, [R1+0x2670] ;  /* 0x0026700001047983 */ /* 0x000ea20000300800 */
[----:B------:R-:W-:-:S02]  /*6ec40*/  LOP3.LUT R51, R57, 0xffff, RZ, 0xc0, !PT ;  /* 0x0000ffff39337812 */ /* 0x000fc400078ec0ff */
[----:B------:R-:W-:Y:S02]  /*6ec50*/  LOP3.LUT R55, R55, 0xffff, RZ, 0xc0, !PT ;  /* 0x0000ffff37377812 */ /* 0x000fe400078ec0ff */
[--C-:B------:R-:W-:Y:S01]  /*6ec60*/  PRMT R48, R48, 0x4210, R51.reuse ;  /* 0x0000421030307816 */ /* 0x100fe20000000033 */
[----:B------:R0:W-:Y:S04]  /*6ec70*/  STL.64 [R1+0x3f8], R60 ;  /* 0x0003f83c01007387 */ /* 0x0001e80000100a00 */
[----:B0-----:R-:W4:Y:S04]  /*6ec80*/  LDL.LU.64 R60, [R1+0x2c80] ;  /* 0x002c8000013c7983 */ /* 0x001f280000300a00 */
[----:B------:R-:W4:Y:S04]  /*6ec90*/  LDL.LU R17, [R1+0xcc] ;  /* 0x0000cc0001117983 */ /* 0x000f280000300800 */
[----:B------:R-:W4:Y:S01]  /*6eca0*/  LDL.LU R23, [R1+0x267c] ;  /* 0x00267c0001177983 */ /* 0x000f220000300800 */
[----:B------:R-:W-:-:S03]  /*6ecb0*/  PRMT R51, R54, 0x5210, R51 ;  /* 0x0000521036337816 */ /* 0x000fc60000000033 */
[----:B------:R-:W4:Y:S04]  /*6ecc0*/  LDL.LU R43, [R1+0x2fc] ;  /* 0x0002fc00012b7983 */ /* 0x000f280000300800 */
[----:B------:R-:W4:Y:S01]  /*6ecd0*/  LDL.LU R56, [R1+0x19c] ;  /* 0x00019c0001387983 */ /* 0x000f220000300800 */
[--C-:B------:R-:W-:Y:S02]  /*6ece0*/  PRMT R54, R2, 0x4210, R55.reuse ;  /* 0x0000421002367816 */ /* 0x100fe40000000037 */
[----:B------:R-:W-:Y:S02]  /*6ecf0*/  IADD3 R2, P6, R50, R6, RZ ;  /* 0x0000000632027210 */ /* 0x000fe40007fde0ff */
[----:B------:R-:W-:-:S03]  /*6ed00*/  PRMT R55, R3, 0x5210, R55 ;  /* 0x0000521003377816 */ /* 0x000fc60000000037 */
[----:B------:R-:W-:-:S05]  /*6ed10*/  IMAD.X R3, R19, 0x1, R5, P6 ;  /* 0x0000000113037824 */ /* 0x000fca00030e0605 */
[----:B------:R0:W-:Y:S02]  /*6ed20*/  STL.64 [R1+0x3e8], R2 ;  /* 0x0003e80201007387 */ /* 0x0001e40000100a00 */
[----:B0-----:R-:W-:Y:S02]  /*6ed30*/  IADD3 R2, P6, R49, R6, RZ ;  /* 0x0000000631027210 */ /* 0x001fe40007fde0ff */
[----:B------:R-:W3:Y:S03]  /*6ed40*/  LDL.LU R6, [R1+0xc8] ;  /* 0x0000c80001067983 */ /* 0x000ee60000300800 */
[----:B------:R-:W-:-:S05]  /*6ed50*/  IMAD.X R3, R40, 0x1, R5, P6 ;  /* 0x0000000128037824 */ /* 0x000fca00030e0605 */
[----:B------:R0:W-:Y:S04]  /*6ed60*/  STL.64 [R1+0x3b0], R2 ;  /* 0x0003b00201007387 */ /* 0x0001e80000100a00 */
[----:B0-----:R-:W4:Y:S04]  /*6ed70*/  LDL.LU.64 R2, [R1+0x2c78] ;  /* 0x002c780001027983 */ /* 0x001f280000300a00 */
[----:B------:R-:W4:Y:S04]  /*6ed80*/  LDL.LU R5, [R1+0x2f4] ;  /* 0x0002f40001057983 */ /* 0x000f280000300800 */
[----:B------:R-:W4:Y:S01]  /*6ed90*/  LDL.LU R57, [R1+0xdc] ;  /* 0x0000dc0001397983 */ /* 0x000f220000300800 */
[----:B--2---:R-:W-:-:S04]  /*6eda0*/  LOP3.LUT R4, R4, 0xffff, RZ, 0xc0, !PT ;  /* 0x0000ffff04047812 */ /* 0x004fc800078ec0ff */
[--C-:B------:R-:W-:Y:S02]  /*6edb0*/  PRMT R53, R53, 0x4210, R4.reuse ;  /* 0x0000421035357816 */ /* 0x100fe40000000004 */
[----:B---3--:R-:W-:-:S05]  /*6edc0*/  PRMT R4, R6, 0x5210, R4 ;  /* 0x0000521006047816 */ /* 0x008fca0000000004 */
[----:B------:R0:W-:Y:S02]  /*6edd0*/  STL [R1+0xc], R4 ;  /* 0x00000c0401007387 */ /* 0x0001e40000100800 */
[----:B0-----:R-:W-:Y:S02]  /*6ede0*/  IADD3 R4, P6, R50, R8, RZ ;  /* 0x0000000832047210 */ /* 0x001fe40007fde0ff */
[----:B----4-:R-:W-:-:S04]  /*6edf0*/  LOP3.LUT R5, R5, 0xffff, RZ, 0xc0, !PT ;  /* 0x0000ffff05057812 */ /* 0x010fc800078ec0ff */
[--C-:B------:R-:W-:Y:S02]  /*6ee00*/  PRMT R52, R52, 0x4210, R5.reuse ;  /* 0x0000421034347816 */ /* 0x100fe40000000005 */
[----:B------:R-:W-:Y:S01]  /*6ee10*/  PRMT R6, R17, 0x5210, R5 ;  /* 0x0000521011067816 */ /* 0x000fe20000000005 */
[----:B------:R-:W-:-:S04]  /*6ee20*/  IMAD.X R5, R19, 0x1, R7, P6 ;  /* 0x0000000113057824 */ /* 0x000fc800030e0607 */
[----:B------:R-:W-:Y:S04]  /*6ee30*/  STL [R1+0x2c], R6 ;  /* 0x00002c0601007387 */ /* 0x000fe80000100800 */
[----:B------:R0:W-:Y:S02]  /*6ee40*/  STL.64 [R1+0x3a0], R4 ;  /* 0x0003a00401007387 */ /* 0x0001e40000100a00 */
[----:B0-----:R-:W-:-:S05]  /*6ee50*/  IADD3 R4, P6, R49, R8, RZ ;  /* 0x0000000831047210 */ /* 0x001fca0007fde0ff */
[----:B------:R-:W-:-:S05]  /*6ee60*/  IMAD.X R5, R40, 0x1, R7, P6 ;  /* 0x0000000128057824 */ /* 0x000fca00030e0607 */
[----:B------:R0:W-:Y:S02]  /*6ee70*/  STL.64 [R1+0x390], R4 ;  /* 0x0003900401007387 */ /* 0x0001e40000100a00 */
[----:B0-----:R-:W-:Y:S02]  /*6ee80*/  LOP3.LUT R4, R18, 0xffff, RZ, 0xc0, !PT ;  /* 0x0000ffff12047812 */ /* 0x001fe400078ec0ff */
[----:B------:R-:W-:Y:S02]  /*6ee90*/  LOP3.LUT R5, R20, 0xffff, RZ, 0xc0, !PT ;  /* 0x0000ffff14057812 */ /* 0x000fe400078ec0ff */
[--C-:B------:R-:W-:Y:S02]  /*6eea0*/  PRMT R7, R21, 0x4210, R4.reuse ;  /* 0x0000421015077816 */ /* 0x100fe40000000004 */
[----:B------:R-:W-:Y:S02]  /*6eeb0*/  PRMT R2, R2, 0x5210, R4 ;  /* 0x0000521002027816 */ /* 0x000fe40000000004 */
[--C-:B------:R-:W-:Y:S01]  /*6eec0*/  PRMT R4, R60, 0x5210, R5.reuse ;  /* 0x000052103c047816 */ /* 0x100fe20000000005 */
[----:B------:R-:W-:Y:S04]  /*6eed0*/  STL [R1+0x8c], R7 ;  /* 0x00008c0701007387 */ /* 0x000fe80000100800 */
[----:B------:R-:W2:Y:S01]  /*6eee0*/  LDL.LU R60, [R1+0x2c70] ;  /* 0x002c7000013c7983 */ /* 0x000ea20000300800 */
[----:B------:R-:W-:-:S05]  /*6eef0*/  PRMT R6, R22, 0x4210, R5 ;  /* 0x0000421016067816 */ /* 0x000fca0000000005 */
[----:B------:R0:W-:Y:S04]  /*6ef00*/  STL [R1+0x1dc], R6 ;  /* 0x0001dc0601007387 */ /* 0x0001e80000100800 */
[----:B------:R1:W-:Y:S01]  /*6ef10*/  STL [R1+0x6c], R4 ;  /* 0x00006c0401007387 */ /* 0x0003e20000100800 */
[----:B0-----:R-:W-:-:S05]  /*6ef20*/  IADD3 R6, P6, R50, R10, RZ ;  /* 0x0000000a32067210 */ /* 0x001fca0007fde0ff */
[----:B------:R-:W-:Y:S01]  /*6ef30*/  IMAD.X R7, R19, 0x1, R9, P6 ;  /* 0x0000000113077824 */ /* 0x000fe200030e0609 */
[----:B-1----:R-:W-:-:S05]  /*6ef40*/  IADD3 R4, P6, R49, R10, RZ ;  /* 0x0000000a31047210 */ /* 0x002fca0007fde0ff */
[----:B------:R-:W-:-:S05]  /*6ef50*/  IMAD.X R5, R40, 0x1, R9, P6 ;  /* 0x0000000128057824 */ /* 0x000fca00030e0609 */
[----:B------:R0:W-:Y:S04]  /*6ef60*/  STL.64 [R1+0x380], R4 ;  /* 0x0003800401007387 */ /* 0x0001e80000100a00 */
[----:B------:R1:W-:Y:S01]  /*6ef70*/  STL.64 [R1+0x388], R6 ;  /* 0x0003880601007387 */ /* 0x0003e20000100a00 */
[----:B0-----:R-:W-:-:S04]  /*6ef80*/  LOP3.LUT R4, R23, 0xffff, RZ, 0xc0, !PT ;  /* 0x0000ffff17047812 */ /* 0x001fc800078ec0ff */
[--C-:B-1----:R-:W-:Y:S02]  /*6ef90*/  PRMT R6, R56, 0x4210, R4.reuse ;  /* 0x0000421038067816 */ /* 0x102fe40000000004 */
[----:B------:R-:W-:Y:S02]  /*6efa0*/  PRMT R3, R3, 0x5210, R4 ;  /* 0x0000521003037816 */ /* 0x000fe40000000004 */
[----:B------:R-:W3:Y:S04]  /*6efb0*/  LDL.LU R4, [R1+0x26b4] ;  /* 0x0026b40001047983 */ /* 0x000ee80000300800 */
[----:B------:R0:W-:Y:S04]  /*6efc0*/  STL [R1+0x1fc], R6 ;  /* 0x0001fc0601007387 */ /* 0x0001e80000100800 */
[----:B------:R-:W4:Y:S04]  /*6efd0*/  LDL.LU R9, [R1+0xf90] ;  /* 0x000f900001097983 */ /* 0x000f280000300800 */
[----:B0-----:R-:W4:Y:S01]  /*6efe0*/  LDL.LU R6, [R1+0x26b0] ;  /* 0x0026b00001067983 */ /* 0x001f220000300800 */
[----:B------:R-:W-:-:S03]  /*6eff0*/  LOP3.LUT R5, R43, 0xffff, RZ, 0xc0, !PT ;  /* 0x0000ffff2b057812 */ /* 0x000fc600078ec0ff */
[----:B------:R-:W4:Y:S01]  /*6f000*/  LDL.LU R20, [R1+0xf9c] ;  /* 0x000f9c0001147983 */ /* 0x000f220000300800 */
[----:B--2---:R-:W-:-:S03]  /*6f010*/  PRMT R7, R60, 0x4210, R5 ;  /* 0x000042103c077816 */ /* 0x004fc60000000005 */
[----:B------:R-:W2:Y:S04]  /*6f020*/  LDL.LU R60, [R1+0x268c] ;  /* 0x00268c00013c7983 */ /* 0x000ea80000300800 */
[----:B------:R0:W-:Y:S04]  /*6f030*/  STL [R1+0x22c], R7 ;  /* 0x00022c0701007387 */ /* 0x0001e80000100800 */
[----:B------:R-:W2:Y:S01]  /*6f040*/  LDL.LU R21, [R1+0x9d4] ;  /* 0x0009d40001157983 */ /* 0x000ea20000300800 */
[----:B0-----:R-:W-:Y:S01]  /*6f050*/  PRMT R7, R57, 0x5210, R5 ;  /* 0x0000521039077816 */ /* 0x001fe20000000005 */
[----:B------:R-:W-:-:S05]  /*6f060*/  IMAD.MOV.U32 R5, RZ, RZ, R50 ;  /* 0x000000ffff057224 */ /* 0x000fca00078e0032 */
[----:B------:R-:W-:Y:S01]  /*6f070*/  IADD3 R22, P6, R5, R12, RZ ;  /* 0x0000000c05167210 */ /* 0x000fe20007fde0ff */
[----:B------:R0:W-:Y:S04]  /*6f080*/  STL [R1+0x1bc], R7 ;  /* 0x0001bc0701007387 */ /* 0x0001e80000100800 */
[----:B------:R-:W-:-:S05]  /*6f090*/  IMAD.X R23, R19, 0x1, R11, P6 ;  /* 0x0000000113177824 */ /* 0x000fca00030e060b */
[----:B------:R1:W-:Y:S04]  /*6f0a0*/  STL.64 [R1+0x378], R22 ;  /* 0x0003781601007387 */ /* 0x0003e80000100a00 */
[----:B------:R-:W2:Y:S04]  /*6f0b0*/  LDL.LU R10, [R1+0x308] ;  /* 0x00030800010a7983 */ /* 0x000ea80000300800 */
[----:B0-----:R-:W2:Y:S01]  /*6f0c0*/  LDL.LU R7, [R1+0x2688] ;  /* 0x0026880001077983 */ /* 0x001ea20000300800 */
[----:B-1----:R-:W-:-:S05]  /*6f0d0*/  IADD3 R22, P6, R49, R12, RZ ;  /* 0x0000000c31167210 */ /* 0x002fca0007fde0ff */
[----:B------:R-:W-:Y:S01]  /*6f0e0*/  IMAD.X R23, R40, 0x1, R11, P6 ;  /* 0x0000000128177824 */ /* 0x000fe200030e060b */
[----:B------:R-:W-:-:S04]  /*6f0f0*/  IADD3 R56, P6, R5, R14, RZ ;  /* 0x0000000e05387210 */ /* 0x000fc80007fde0ff */
[----:B------:R0:W-:Y:S01]  /*6f100*/  STL.64 [R1+0x370], R22 ;  /* 0x0003701601007387 */ /* 0x0001e20000100a00 */
[----:B------:R-:W-:-:S03]  /*6f110*/  IMAD.X R57, R19, 0x1, R13, P6 ;  /* 0x0000000113397824 */ /* 0x000fc600030e060d */
[----:B0-----:R-:W2:Y:S04]  /*6f120*/  LDL.LU R22, [R1+0xf88] ;  /* 0x000f880001167983 */ /* 0x001ea80000300800 */
[----:B------:R-:W2:Y:S04]  /*6f130*/  LDL.LU R43, [R1+0xf8c] ;  /* 0x000f8c00012b7983 */ /* 0x000ea80000300800 */
[----:B------:R-:W2:Y:S04]  /*6f140*/  LDL.LU R50, [R1+0x1030] ;  /* 0x0010300001327983 */ /* 0x000ea80000300800 */
[----:B------:R0:W-:Y:S02]  /*6f150*/  STL.64 [R1+0x368], R56 ;  /* 0x0003683801007387 */ /* 0x0001e40000100a00 */
[----:B0-----:R-:W-:-:S05]  /*6f160*/  IADD3 R56, P6, R49, R14, RZ ;  /* 0x0000000e31387210 */ /* 0x001fca0007fde0ff */
[----:B------:R-:W-:Y:S01]  /*6f170*/  IMAD.X R57, R40, 0x1, R13, P6 ;  /* 0x0000000128397824 */ /* 0x000fe200030e060d */
[----:B------:R-:W-:-:S04]  /*6f180*/  IADD3 R12, P6, R49, R16, RZ ;  /* 0x00000010310c7210 */ /* 0x000fc80007fde0ff */
[----:B------:R0:W-:Y:S01]  /*6f190*/  STL.64 [R1+0x360], R56 ;  /* 0x0003603801007387 */ /* 0x0001e20000100a00 */
[----:B------:R-:W-:Y:S01]  /*6f1a0*/  IMAD.X R13, R40, 0x1, R15, P6 ;  /* 0x00000001280d7824 */ /* 0x000fe200030e060f */
[----:B---3--:R-:W-:Y:S02]  /*6f1b0*/  LOP3.LUT R4, R4, 0xffff, RZ, 0xc0, !PT ;  /* 0x0000ffff04047812 */ /* 0x008fe400078ec0ff */
[----:B0-----:R-:W3:Y:S04]  /*6f1c0*/  LDL.LU.64 R56, [R1+0x2c68] ;  /* 0x002c680001387983 */ /* 0x001ee80000300a00 */
[----:B------:R-:W3:Y:S04]  /*6f1d0*/  LDL.LU R8, [R1+0xfb0] ;  /* 0x000fb00001087983 */ /* 0x000ee80000300800 */
[----:B------:R-:W3:Y:S04]  /*6f1e0*/  LDL.LU R17, [R1+0xff8] ;  /* 0x000ff80001117983 */ /* 0x000ee80000300800 */
[----:B------:R-:W3:Y:S04]  /*6f1f0*/  LDL.LU R18, [R1+0x27c0] ;  /* 0x0027c00001127983 */ /* 0x000ee80000300800 */
[----:B------:R-:W3:Y:S04]  /*6f200*/  LDL.LU R23, [R1+0x26bc] ;  /* 0x0026bc0001177983 */ /* 0x000ee80000300800 */
[----:B------:R-:W3:Y:S04]  /*6f210*/  LDL.LU R49, [R1+0x271c] ;  /* 0x00271c0001317983 */ /* 0x000ee80000300800 */
[----:B------:R0:W-:Y:S04]  /*6f220*/  STL.64 [R1+0x358], R12 ;  /* 0x0003580c01007387 */ /* 0x0001e80000100a00 */
[----:B------:R1:W-:Y:S01]  /*6f230*/  STL [R1+0x10d8], R4 ;  /* 0x0010d80401007387 */ /* 0x0003e20000100800 */
[----:B0-----:R-:W-:-:S02]  /*6f240*/  IADD3 R12, P6, R5, R16, RZ ;  /* 0x00000010050c7210 */ /* 0x001fc40007fde0ff */
[----:B-1----:R-:W-:Y:S02]  /*6f250*/  PRMT R4, R4, 0x3340, R0 ;  /* 0x0000334004047816 */ /* 0x002fe40000000000 */
[----:B----4-:R-:W-:Y:S01]  /*6f260*/  LOP3.LUT R5, R6, 0xffff, RZ, 0xc0, !PT ;  /* 0x0000ffff06057812 */ /* 0x010fe200078ec0ff */
[----:B------:R-:W-:Y:S01]  /*6f270*/  IMAD.X R13, R19, 0x1, R15, P6 ;  /* 0x00000001130d7824 */ /* 0x000fe200030e060f */
[----:B------:R-:W-:-:S04]  /*6f280*/  PRMT R4, R9, 0x5410, R4 ;  /* 0x0000541009047816 */ /* 0x000fc80000000004 */
[----:B------:R-:W-:Y:S04]  /*6f290*/  STL.64 [R1+0x350], R12 ;  /* 0x0003500c01007387 */ /* 0x000fe80000100a00 */
[----:B------:R-:W-:Y:S04]  /*6f2a0*/  STL [R1+0x11b0], R5 ;  /* 0x0011b00501007387 */ /* 0x000fe80000100800 */
[----:B------:R0:W-:Y:S02]  /*6f2b0*/  STL [R1+0xfe8], R4 ;  /* 0x000fe80401007387 */ /* 0x0001e40000100800 */
[----:B0-----:R-:W-:-:S04]  /*6f2c0*/  PRMT R4, R5, 0x3340, R0 ;  /* 0x0000334005047816 */ /* 0x001fc80000000000 */
[----:B------:R-:W-:Y:S02]  /*6f2d0*/  PRMT R5, R20, 0x5410, R4 ;  /* 0x0000541014057816 */ /* 0x000fe40000000004 */
[----:B--2---:R-:W-:Y:S02]  /*6f2e0*/  LOP3.LUT R4, R60, 0xffff, RZ, 0xc0, !PT ;  /* 0x0000ffff3c047812 */ /* 0x004fe400078ec0ff */
[----:B------:R-:W2:Y:S04]  /*6f2f0*/  LDL.LU R60, [R1+0x2650] ;  /* 0x00265000013c7983 */ /* 0x000ea80000300800 */
[----:B------:R0:W-:Y:S01]  /*6f300*/  STL [R1+0xfec], R5 ;  /* 0x000fec0501007387 */ /* 0x0001e20000100800 */
[----:B------:R-:W-:-:S03]  /*6f310*/  PRMT R61, R61, 0x5210, R4 ;  /* 0x000052103d3d7816 */ /* 0x000fc60000000004 */
[----:B------:R-:W4:Y:S04]  /*6f320*/  LDL.LU R6, [R1+0xff4] ;  /* 0x000ff40001067983 */ /* 0x000f280000300800 */
[----:B------:R-:W4:Y:S01]  /*6f330*/  LDL.LU R20, [R1+0x1024] ;  /* 0x0010240001147983 */ /* 0x000f220000300800 */
[----:B0-----:R-:W-:-:S05]  /*6f340*/  PRMT R5, R21, 0x4210, R4 ;  /* 0x0000421015057816 */ /* 0x001fca0000000004 */
[----:B------:R0:W-:Y:S04]  /*6f350*/  STL [R1+0x23c], R5 ;  /* 0x00023c0501007387 */ /* 0x0001e80000100800 */
[----:B------:R-:W4:Y:S01]  /*6f360*/  LDL.LU R21, [R1+0x264c] ;  /* 0x00264c0001157983 */ /* 0x000f220000300800 */
[----:B------:R-:W-:Y:S02]  /*6f370*/  LOP3.LUT R4, R10, 0xffff, RZ, 0xc0, !PT ;  /* 0x0000ffff0a047812 */ /* 0x000fe400078ec0ff */
[----:B0-----:R-:W-:Y:S02]  /*6f380*/  LOP3.LUT R5, R7, 0xffff, RZ, 0xc0, !PT ;  /* 0x0000ffff07057812 */ /* 0x001fe400078ec0ff */
[--C-:B------:R-:W-:Y:S02]  /*6f390*/  PRMT R40, R42, 0x5210, R4.reuse ;  /* 0x000052102a287816 */ /* 0x100fe40000000004 */
[----:B------:R-:W-:-:S05]  /*6f3a0*/  PRMT R7, R22, 0x4210, R4 ;  /* 0x0000421016077816 */ /* 0x000fca0000000004 */
[----:B------:R-:W-:Y:S01]  /*6f3b0*/  STL [R1+0x24c], R7 ;  /* 0x00024c0701007387 */ /* 0x000fe20000100800 */
[----:B------:R-:W-:-:S03]  /*6f3c0*/  LOP3.LUT R13, R50, 0xffff, RZ, 0xc0, !PT ;  /* 0x0000ffff320d7812 */ /* 0x000fc600078ec0ff */
[----:B------:R-:W4:Y:S04]  /*6f3d0*/  LDL.LU R22, [R1+0xff0] ;  /* 0x000ff00001167983 */ /* 0x000f280000300800 */
[----:B------:R-:W4:Y:S01]  /*6f3e0*/  LDL.LU R50, [R1+0x1020] ;  /* 0x0010200001327983 */ /* 0x000f220000300800 */
[--C-:B------:R-:W-:Y:S02]  /*6f3f0*/  PRMT R19, R43, 0x4210, R5.reuse ;  /* 0x000042102b137816 */ /* 0x100fe40000000005 */
[----:B------:R-:W-:Y:S02]  /*6f400*/  PRMT R43, R41, 0x5210, R5 ;  /* 0x00005210292b7816 */ /* 0x000fe40000000005 */
[----:B---3--:R-:W-:Y:S02]  /*6f410*/  LOP3.LUT R4, R8, 0xffff, RZ, 0xc0, !PT ;  /* 0x0000ffff08047812 */ /* 0x008fe400078ec0ff */
[----:B------:R-:W-:-:S03]  /*6f420*/  LOP3.LUT R14, R17, 0xffff, RZ, 0xc0, !PT ;  /* 0x0000ffff110e7812 */ /* 0x000fc600078ec0ff */
[----:B------:R0:W-:Y:S01]  /*6f430*/  STL [R1+0x1044], R4 ;  /* 0x0010440401007387 */ /* 0x0001e20000100800 */
[----:B------:R-:W-:-:S03]  /*6f440*/  PRMT R5, R13, 0x3340, R14 ;  /* 0x000033400d057816 */ /* 0x000fc6000000000e */
[----:B------:R-:W3:Y:S01]  /*6f450*/  LDL.LU R10, [R1+0x2620] ;  /* 0x00262000010a7983 */ /* 0x000ee20000300800 */
[----:B------:R-:W-:Y:S02]  /*6f460*/  LOP3.LUT R15, R18, 0xffff, RZ, 0xc0, !PT ;  /* 0x0000ffff120f7812 */ /* 0x000fe400078ec0ff */
[----:B------:R-:W-:Y:S01]  /*6f470*/  LOP3.LUT R17, R23, 0xffff, RZ, 0xc0, !PT ;  /* 0x0000ffff17117812 */ /* 0x000fe200078ec0ff */
[----:B------:R-:W3:Y:S01]  /*6f480*/  LDL.LU R18, [R1+0xfc0] ;  /* 0x000fc00001127983 */ /* 0x000ee20000300800 */
[----:B0-----:R-:W-:-:S03]  /*6f490*/  PRMT R4, R4, 0x3340, R0 ;  /* 0x0000334004047816 */ /* 0x001fc60000000000 */
[----:B------:R-:W3:Y:S01]  /*6f4a0*/  LDL.LU R23, [R1+0x1000] ;  /* 0x0010000001177983 */ /* 0x000ee20000300800 */
[----:B------:R-:W-:Y:S02]  /*6f4b0*/  PRMT R4, R5, 0x5410, R4 ;  /* 0x0000541005047816 */ /* 0x000fe40000000004 */
[----:B------:R-:W-:Y:S01]  /*6f4c0*/  LOP3.LUT R16, R49, 0xffff, RZ, 0xc0, !PT ;  /* 0x0000ffff31107812 */ /* 0x000fe200078ec0ff */
[----:B------:R-:W3:Y:S04]  /*6f4d0*/  LDL.LU R8, [R1+0x2810] ;  /* 0x0028100001087983 */ /* 0x000ee80000300800 */
[----:B------:R-:W3:Y:S04]  /*6f4e0*/  LDL.LU R49, [R1+0x2708] ;  /* 0x0027080001317983 */ /* 0x000ee80000300800 */
[----:B------:R0:W-:Y:S01]  /*6f4f0*/  STL [R1+0xfe4], R4 ;  /* 0x000fe40401007387 */ /* 0x0001e20000100800 */
[----:B--2---:R-:W-:-:S03]  /*6f500*/  LOP3.LUT R9, R60, 0xffff, RZ, 0xc0, !PT ;  /* 0x0000ffff3c097812 */ /* 0x004fc600078ec0ff */
[----:B------:R-:W2:Y:S01]  /*6f510*/  LDL.LU R60, [R1+0x2758] ;  /* 0x00275800013c7983 */ /* 0x000ea20000300800 */
[----:B0-----:R-:W-:Y:S02]  /*6f520*/  PRMT R4, R17, 0x3340, R0 ;  /* 0x0000334011047816 */ /* 0x001fe40000000000 */
[----:B------:R-:W-:-:S04]  /*6f530*/  PRMT R5, R15, 0x3340, R16 ;  /* 0x000033400f057816 */ /* 0x000fc80000000010 */
[----:B------:R-:W-:-:S05]  /*6f540*/  PRMT R4, R5, 0x5410, R4 ;  /* 0x0000541005047816 */ /* 0x000fca0000000004 */
[----:B------:R0:W-:Y:S01]  /*6f550*/  STL [R1+0xfe0], R4 ;  /* 0x000fe00401007387 */ /* 0x0001e20000100800 */
[----:B----4-:R-:W-:-:S03]  /*6f560*/  LOP3.LUT R12, R20, 0xffff, RZ, 0xc0, !PT ;  /* 0x0000ffff140c7812 */ /* 0x010fc600078ec0ff */
[----:B------:R-:W-:Y:S01]  /*6f570*/  STL [R1+0x278], R9 ;  /* 0x0002780901007387 */ /* 0x000fe20000100800 */
[----:B0-----:R-:W-:Y:S02]  /*6f580*/  LOP3.LUT R4, R6, 0xffff, RZ, 0xc0, !PT ;  /* 0x0000ffff06047812 */ /* 0x001fe400078ec0ff */
[----:B------:R-:W-:-:S03]  /*6f590*/  LOP3.LUT R11, R21, 0xffff, RZ, 0xc0, !PT ;  /* 0x0000ffff150b7812 */ /* 0x000fc600078ec0ff */
[----:B------:R0:W-:Y:S04]  /*6f5a0*/  STL [R1+0x27c], R4 ;  /* 0x00027c0401007387 */ /* 0x0001e80000100800 */
[----:B------:R-:W4:Y:S04]  /*6f5b0*/  LDL.LU R5, [R1+0x2814] ;  /* 0x0028140001057983 */ /* 0x000f280000300800 */
[----:B------:R1:W-:Y:S01]  /*6f5c0*/  STL [R1+0x274], R12 ;  /* 0x0002740c01007387 */ /* 0x0003e20000100800 */
[----:B0-----:R-:W-:-:S03]  /*6f5d0*/  PRMT R4, R4, 0x3340, R0 ;  /* 0x0000334004047816 */ /* 0x001fc60000000000 */
[----:B------:R-:W4:Y:S04]  /*6f5e0*/  LDL.LU R42, [R1+0x2764] ;  /* 0x00276400012a7983 */ /* 0x000f280000300800 */
[----:B------:R-:W4:Y:S01]  /*6f5f0*/  LDL.LU R6, [R1+0x27f0] ;  /* 0x0027f00001067983 */ /* 0x000f220000300800 */
[----:B-1----:R-:W-:-:S03]  /*6f600*/  PRMT R12, R9, 0x3340, R12 ;  /* 0x00003340090c7816 */ /* 0x002fc6000000000c */
[----:B------:R0:W-:Y:S01]  /*6f610*/  STL [R1+0x2c8], R11 ;  /* 0x0002c80b01007387 */ /* 0x0001e20000100800 */
[----:B------:R-:W-:-:S03]  /*6f620*/  PRMT R12, R12, 0x5410, R4 ;  /* 0x000054100c0c7816 */ /* 0x000fc60000000004 */
[----:B------:R-:W4:Y:S01]  /*6f630*/  LDL.LU R41, [R1+0x26dc] ;  /* 0x0026dc0001297983 */ /* 0x000f220000300800 */
[----:B------:R-:W-:Y:S02]  /*6f640*/  LOP3.LUT R7, R22, 0xffff, RZ, 0xc0, !PT ;  /* 0x0000ffff16077812 */ /* 0x000fe400078ec0ff */
[----:B------:R-:W-:-:S03]  /*6f650*/  LOP3.LUT R50, R50, 0xffff, RZ, 0xc0, !PT ;  /* 0x0000ffff32327812 */ /* 0x000fc600078ec0ff */
[----:B------:R1:W-:Y:S01]  /*6f660*/  STL [R1+0x2d4], R7 ;  /* 0x0002d40701007387 */ /* 0x0003e20000100800 */
[----:B------:R-:W-:Y:S02]  /*6f670*/  PRMT R4, R7, 0x3340, R0 ;  /* 0x0000334007047816 */ /* 0x000fe40000000000 */
[----:B0-----:R-:W-:Y:S01]  /*6f680*/  PRMT R11, R11, 0x3340, R50 ;  /* 0x000033400b0b7816 */ /* 0x001fe20000000032 */
[----:B------:R-:W4:Y:S04]  /*6f690*/  LDL.LU R9, [R1+0x2734] ;  /* 0x0027340001097983 */ /* 0x000f280000300800 */
[----:B------:R0:W-:Y:S01]  /*6f6a0*/  STL [R1+0x2c4], R50 ;  /* 0x0002c43201007387 */ /* 0x0001e20000100800 */
[----:B------:R-:W-:-:S03]  /*6f6b0*/  PRMT R11, R11, 0x5410, R4 ;  /* 0x000054100b0b7816 */ /* 0x000fc60000000004 */
[----:B-1----:R-:W4:Y:S04]  /*6f6c0*/  LDL.LU R7, [R1+0x27f4] ;  /* 0x0027f40001077983 */ /* 0x002f280000300800 */
[----:B------:R-:W4:Y:S04]  /*6f6d0*/  LDL.LU R20, [R1+0x26e8] ;  /* 0x0026e80001147983 */ /* 0x000f280000300800 */
[----:B------:R-:W4:Y:S04]  /*6f6e0*/  LDL.LU R21, [R1+0x2738] ;  /* 0x0027380001157983 */ /* 0x000f280000300800 */
[----:B------:R-:W4:Y:S04]  /*6f6f0*/  LDL.LU R22, [R1+0x2624] ;  /* 0x0026240001167983 */ /* 0x000f280000300800 */
[----:B0-----:R-:W4:Y:S01]  /*6f700*/  LDL.LU R50, [R1+0x2c64] ;  /* 0x002c640001327983 */ /* 0x001f220000300800 */
[----:B---3--:R-:W-:-:S02]  /*6f710*/  LOP3.LUT R10, R10, 0xffff, RZ, 0xc0, !PT ;  /* 0x0000ffff0a0a7812 */ /* 0x008fc400078ec0ff */
[----:B------:R-:W-:Y:S02]  /*6f720*/  LOP3.LUT R4, R18, 0xffff, RZ, 0xc0, !PT ;  /* 0x0000ffff12047812 */ /* 0x000fe400078ec0ff */
[----:B------:R-:W-:Y:S02]  /*6f730*/  LOP3.LUT R18, R23, 0xffff, RZ, 0xc0, !PT ;  /* 0x0000ffff17127812 */ /* 0x000fe400078ec0ff */
[----:B------:R-:W3:Y:S04]  /*6f740*/  LDL.LU R23, [R1+0x1004] ;  /* 0x0010040001177983 */ /* 0x000ee80000300800 */
[----:B------:R0:W-:Y:S01]  /*6f750*/  STL [R1+0x270], R10 ;  /* 0x0002700a01007387 */ /* 0x0001e20000100800 */
[----:B------:R-:W-:-:S03]  /*6f760*/  LOP3.LUT R8, R8, 0xffff, RZ, 0xc0, !PT ;  /* 0x0000ffff08087812 */ /* 0x000fc600078ec0ff */
[----:B------:R1:W-:Y:S01]  /*6f770*/  STL [R1+0x2d0], R4 ;  /* 0x0002d00401007387 */ /* 0x0003e20000100800 */
[----:B------:R-:W-:Y:S02]  /*6f780*/  LOP3.LUT R49, R49, 0xffff, RZ, 0xc0, !PT ;  /* 0x0000ffff31317812 */ /* 0x000fe400078ec0ff */
[----:B0-----:R-:W-:Y:S02]  /*6f790*/  PRMT R10, R10, 0x3340, R18 ;  /* 0x000033400a0a7816 */ /* 0x001fe40000000012 */
[----:B-1----:R-:W-:Y:S01]  /*6f7a0*/  PRMT R4, R4, 0x3340, R0 ;  /* 0x0000334004047816 */ /* 0x002fe20000000000 */
[----:B------:R-:W-:Y:S03]  /*6f7b0*/  STL [R1+0x310], R8 ;  /* 0x0003100801007387 */ /* 0x000fe60000100800 */
[----:B------:R-:W-:Y:S02]  /*6f7c0*/  PRMT R10, R10, 0x5410, R4 ;  /* 0x000054100a0a7816 */ /* 0x000fe40000000004 */
[----:B------:R-:W-:Y:S01]  /*6f7d0*/  PRMT R4, R49, 0x3340, R0 ;  /* 0x0000334031047816 */ /* 0x000fe20000000000 */
[----:B------:R0:W-:Y:S04]  /*6f7e0*/  STL [R1+0x318], R49 ;  /* 0x0003183101007387 */ /* 0x0001e80000100800 */
[----:B0-----:R-:W3:Y:S01]  /*6f7f0*/  LDL.LU R49, [R1+0x2c60] ;  /* 0x002c600001317983 */ /* 0x001ee20000300800 */
[----:B--2---:R-:W-:-:S04]  /*6f800*/  LOP3.LUT R60, R60, 0xffff, RZ, 0xc0, !PT ;  /* 0x0000ffff3c3c7812 */ /* 0x004fc800078ec0ff */
[----:B------:R-:W-:Y:S01]  /*6f810*/  PRMT R8, R8, 0x3340, R60 ;  /* 0x0000334008087816 */ /* 0x000fe2000000003c */
[----:B------:R0:W-:Y:S03]  /*6f820*/  STL [R1+0x314], R60 ;  /* 0x0003143c01007387 */ /* 0x0001e60000100800 */
[----:B------:R-:W-:Y:S01]  /*6f830*/  PRMT R8, R8, 0x5410, R4 ;  /* 0x0000541008087816 */ /* 0x000fe20000000004 */
[----:B0-----:R-:W2:Y:S04]  /*6f840*/  LDL.LU R60, [R1+0x2c5c] ;  /* 0x002c5c00013c7983 */ /* 0x001ea80000300800 */
[----:B------:R-:W3:Y:S01]  /*6f850*/  LDL.LU R4, [R1+0x2714] ;  /* 0x0027140001047983 */ /* 0x000ee20000300800 */
[----:B----4-:R-:W-:-:S05]  /*6f860*/  LOP3.LUT R5, R5, 0xffff, RZ, 0xc0, !PT ;  /* 0x0000ffff05057812 */ /* 0x010fca00078ec0ff */
[----:B------:R0:W-:Y:S01]  /*6f870*/  STL [R1+0x348], R5 ;  /* 0x0003480501007387 */ /* 0x0001e20000100800 */
[----:B------:R-:W-:Y:S02]  /*6f880*/  LOP3.LUT R42, R42, 0xffff, RZ, 0xc0, !PT ;  /* 0x0000ffff2a2a7812 */ /* 0x000fe400078ec0ff */
[----:B------:R-:W-:Y:S02]  /*6f890*/  LOP3.LUT R6, R6, 0xffff, RZ, 0xc0, !PT ;  /* 0x0000ffff06067812 */ /* 0x000fe400078ec0ff */
[----:B0-----:R-:W-:Y:S02]  /*6f8a0*/  PRMT R5, R5, 0x3340, R42 ;  /* 0x0000334005057816 */ /* 0x001fe4000000002a */
[----:B------:R-:W-:Y:S02]  /*6f8b0*/  LOP3.LUT R41, R41, 0xffff, RZ, 0xc0, !PT ;  /* 0x0000ffff29297812 */ /* 0x000fe400078ec0ff */
[----:B------:R-:W-:Y:S02]  /*6f8c0*/  LOP3.LUT R9, R9, 0xffff, RZ, 0xc0, !PT ;  /* 0x0000ffff09097812 */ /* 0x000fe400078ec0ff */
[----:B------:R-:W-:-:S02]  /*6f8d0*/  LOP3.LUT R7, R7, 0xffff, RZ, 0xc0, !PT ;  /* 0x0000ffff07077812 */ /* 0x000fc400078ec0ff */
[----:B---3--:R-:W-:-:S05]  /*6f8e0*/  LOP3.LUT R4, R4, 0xffff, RZ, 0xc0, !PT ;  /* 0x0000ffff04047812 */ /* 0x008fca00078ec0ff */
[----:B------:R0:W-:Y:S04]  /*6f8f0*/  STL [R1+0x9d4], R4 ;  /* 0x0009d40401007387 */ /* 0x0001e80000100800 */
[----:B------:R-:W-:Y:S01]  /*6f900*/  STL [R1+0x34c], R42 ;  /* 0x00034c2a01007387 */ /* 0x000fe20000100800 */
[----:B0-----:R-:W-:-:S03]  /*6f910*/  PRMT R4, R4, 0x3340, R0 ;  /* 0x0000334004047816 */ /* 0x001fc60000000000 */
[----:B------:R0:W-:Y:S01]  /*6f920*/  STL [R1+0x31c], R6 ;  /* 0x00031c0601007387 */ /* 0x0001e20000100800 */
[----:B------:R-:W-:Y:S02]  /*6f930*/  PRMT R5, R5, 0x5410, R4 ;  /* 0x0000541005057816 */ /* 0x000fe40000000004 */
[----:B------:R-:W-:Y:S02]  /*6f940*/  PRMT R4, R41, 0x3340, R0 ;  /* 0x0000334029047816 */ /* 0x000fe40000000000 */
[----:B0-----:R-:W-:Y:S01]  /*6f950*/  PRMT R6, R6, 0x3340, R9 ;  /* 0x0000334006067816 */ /* 0x001fe20000000009 */
[----:B------:R-:W-:Y:S03]  /*6f960*/  STL [R1+0x344], R41 ;  /* 0x0003442901007387 */ /* 0x000fe60000100800 */
[----:B------:R-:W-:Y:S02]  /*6f970*/  PRMT R6, R6, 0x5410, R4 ;  /* 0x0000541006067816 */ /* 0x000fe40000000004 */
[----:B------:R-:W-:Y:S01]  /*6f980*/  LOP3.LUT R4, R20, 0xffff, RZ, 0xc0, !PT ;  /* 0x0000ffff14047812 */ /* 0x000fe200078ec0ff */
[----:B------:R0:W-:Y:S01]  /*6f990*/  STL [R1+0x340], R9 ;  /* 0x0003400901007387 */ /* 0x0001e20000100800 */
[----:B------:R-:W-:-:S02]  /*6f9a0*/  LOP3.LUT R20, R21, 0xffff, RZ, 0xc0, !PT ;  /* 0x0000ffff15147812 */ /* 0x000fc400078ec0ff */
[----:B--2---:R-:W-:Y:S01]  /*6f9b0*/  LOP3.LUT R21, R60, 0xffff, RZ, 0xc0, !PT ;  /* 0x0000ffff3c157812 */ /* 0x004fe200078ec0ff */
[----:B------:R1:W-:Y:S04]  /*6f9c0*/  STL [R1+0xf88], R7 ;  /* 0x000f880701007387 */ /* 0x0003e80000100800 */
[----:B------:R2:W-:Y:S04]  /*6f9d0*/  STL [R1+0xf90], R4 ;  /* 0x000f900401007387 */ /* 0x0005e80000100800 */
[----:B------:R-:W3:Y:S01]  /*6f9e0*/  LDL.LU R60, [R1+0x2c58] ;  /* 0x002c5800013c7983 */ /* 0x000ee20000300800 */
[----:B0-----:R-:W-:-:S02]  /*6f9f0*/  LOP3.LUT R9, R22, 0xffff, RZ, 0xc0, !PT ;  /* 0x0000ffff16097812 */ /* 0x001fc400078ec0ff */
[----:B-1----:R-:W-:Y:S01]  /*6fa00*/  PRMT R7, R7, 0x3340, R20 ;  /* 0x0000334007077816 */ /* 0x002fe20000000014 */
[----:B------:R0:W-:Y:S01]  /*6fa10*/  STL [R1+0xf8c], R20 ;  /* 0x000f8c1401007387 */ /* 0x0001e20000100800 */
[----:B--2---:R-:W-:-:S03]  /*6fa20*/  PRMT R4, R4, 0x3340, R0 ;  /* 0x0000334004047816 */ /* 0x004fc60000000000 */
[----:B------:R1:W-:Y:S01]  /*6fa30*/  STL [R1+0x288], R9 ;  /* 0x0002880901007387 */ /* 0x0003e20000100800 */
[----:B------:R-:W-:Y:S02]  /*6fa40*/  PRMT R7, R7, 0x5410, R4 ;  /* 0x0000541007077816 */ /* 0x000fe40000000004 */
[----:B0-----:R-:W-:Y:S01]  /*6fa50*/  LOP3.LUT R20, R23, 0xffff, RZ, 0xc0, !PT ;  /* 0x0000ffff17147812 */ /* 0x001fe200078ec0ff */
[----:B------:R-:W-:Y:S01]  /*6fa60*/  STL [R1+0x28c], R21 ;  /* 0x00028c1501007387 */ /* 0x000fe20000100800 */
[----:B------:R-:W-:Y:S02]  /*6fa70*/  PRMT R4, R21, 0x3340, R0 ;  /* 0x0000334015047816 */ /* 0x000fe40000000000 */
[----:B-1----:R-:W-:Y:S01]  /*6fa80*/  PRMT R9, R9, 0x3340, R20 ;  /* 0x0000334009097816 */ /* 0x002fe20000000014 */
[----:B------:R-:W-:Y:S04]  /*6fa90*/  STL [R1+0x280], R20 ;  /* 0x0002801401007387 */ /* 0x000fe80000100800 */
[----:B---3--:R-:W0:Y:S01]  /*6faa0*/  LDS.128 R20, [R60] ;  /* 0x000000003c147984 */ /* 0x008e220000000c00 */
[----:B------:R-:W-:-:S03]  /*6fab0*/  NOP ;  /* 0x0000000000007918 */ /* 0x000fc60000000000 */
[----:B0-----:R-:W-:Y:S04]  /*6fac0*/  STL.64 [R1+0x190], R20 ;  /* 0x0001901401007387 */ /* 0x001fe80000100a00 */
[----:B------:R0:W-:Y:S04]  /*6fad0*/  STL.64 [R1+0x198], R22 ;  /* 0x0001981601007387 */ /* 0x0001e80000100a00 */
[----:B0-----:R-:W2:Y:S04]  /*6fae0*/  LDL.LU.64 R22, [R1+0x2c50] ;  /* 0x002c500001167983 */ /* 0x001ea80000300a00 */
[----:B------:R-:W2:Y:S04]  /*6faf0*/  LDL.LU.64 R20, [R1+0x2c48] ;  /* 0x002c480001147983 */ /* 0x000ea80000300a00 */
[----:B------:R-:W-:Y:S01]  /*6fb00*/  STSM.16.M88.4 [R60], R28 ;  /* 0x0000001c3c007844 */ /* 0x000fe20000000200 */
[----:B------:R-:W-:-:S03]  /*6fb10*/  NOP ;  /* 0x0000000000007918 */ /* 0x000fc60000000000 */
[----:B------:R-:W0:Y:S01]  /*6fb20*/  LDS.128 R28, [R60] ;  /* 0x000000003c1c7984 */ /* 0x000e220000000c00 */
[----:B------:R-:W-:-:S03]  /*6fb30*/  NOP ;  /* 0x0000000000007918 */ /* 0x000fc60000000000 */
[----:B0-----:R-:W-:Y:S04]  /*6fb40*/  STL.64 [R1+0x180], R28 ;  /* 0x0001801c01007387 */ /* 0x001fe80000100a00 */
[----:B------:R-:W-:Y:S04]  /*6fb50*/  STL.64 [R1+0x188], R30 ;  /* 0x0001881e01007387 */ /* 0x000fe80000100a00 */
[----:B--2---:R0:W-:Y:S01]  /*6fb60*/  STSM.16.M88.4 [R60], R20 ;  /* 0x000000143c007844 */ /* 0x0041e20000000200 */
[----:B------:R-:W-:-:S03]  /*6fb70*/  NOP ;  /* 0x0000000000007918 */ /* 0x000fc60000000000 */
[----:B------:R-:W1:Y:S01]  /*6fb80*/  LDS.128 R28, [R60] ;  /* 0x000000003c1c7984 */ /* 0x000e620000000c00 */
[----:B------:R-:W-:-:S03]  /*6fb90*/  NOP ;  /* 0x0000000000007918 */ /* 0x000fc60000000000 */
[----:B0-----:R-:W2:Y:S04]  /*6fba0*/  LDL.LU R20, [R1+0x10] ;  /* 0x0000100001147983 */ /* 0x001ea80000300800 */
[----:B------:R-:W2:Y:S04]  /*6fbb0*/  LDL.LU R21, [R1+0x14] ;  /* 0x0000140001157983 */ /* 0x000ea80000300800 */
[----:B------:R-:W2:Y:S04]  /*6fbc0*/  LDL.LU R22, [R1+0x18] ;  /* 0x0000180001167983 */ /* 0x000ea80000300800 */
[----:B------:R-:W-:Y:S01]  /*6fbd0*/  STSM.16.M88.4 [R60], R24 ;  /* 0x000000183c007844 */ /* 0x000fe20000000200 */
[----:B------:R-:W-:-:S03]  /*6fbe0*/  NOP ;  /* 0x0000000000007918 */ /* 0x000fc60000000000 */
[----:B------:R-:W0:Y:S01]  /*6fbf0*/  LDS.128 R24, [R60] ;  /* 0x000000003c187984 */ /* 0x000e220000000c00 */
[----:B------:R-:W-:Y:S01]  /*6fc00*/  IMAD.MOV.U32 R23, RZ, RZ, R48 ;  /* 0x000000ffff177224 */ /* 0x000fe200078e0030 */
[----:B------:R-:W-:Y:S02]  /*6fc10*/  NOP ;  /* 0x0000000000007918 */ /* 0x000fe40000000000 */
[----:B------:R-:W3:Y:S04]  /*6fc20*/  LDL.LU R48, [R1+0x2c44] ;  /* 0x002c440001307983 */ /* 0x000ee80000300800 */
[----:B-1----:R1:W-:Y:S04]  /*6fc30*/  STL.64 [R1+0x170], R28 ;  /* 0x0001701c01007387 */ /* 0x0023e80000100a00 */
[----:B------:R4:W-:Y:S04]  /*6fc40*/  STL.64 [R1+0x178], R30 ;  /* 0x0001781e01007387 */ /* 0x0009e80000100a00 */
[----:B------:R-:W-:Y:S04]  /*6fc50*/  STSM.16.M88.4 [R60], R44 ;  /* 0x0000002c3c007844 */ /* 0x000fe80000000200 */
[----:B-1----:R-:W3:Y:S04]  /*6fc60*/  LDL.LU R28, [R1+0x30] ;  /* 0x00003000011c7983 */ /* 0x002ee80000300800 */
[----:B------:R-:W3:Y:S01]  /*6fc70*/  LDL.LU R29, [R1+0x34] ;  /* 0x00003400011d7983 */ /* 0x000ee20000300800 */
[----:B----4-:R-:W-:-:S03]  /*6fc80*/  IMAD.MOV.U32 R31, RZ, RZ, R54 ;  /* 0x000000ffff1f7224 */ /* 0x010fc600078e0036 */
[----:B------:R-:W3:Y:S01]  /*6fc90*/  LDL.LU R30, [R1+0x38] ;  /* 0x00003800011e7983 */ /* 0x000ee20000300800 */
[----:B------:R-:W-:-:S03]  /*6fca0*/  NOP ;  /* 0x0000000000007918 */ /* 0x000fc60000000000 */
[----:B------:R-:W4:Y:S04]  /*6fcb0*/  LDL.LU R54, [R1+0x2c40] ;  /* 0x002c400001367983 */ /* 0x000f280000300800 */
[----:B0-----:R-:W-:Y:S04]  /*6fcc0*/  STL.64 [R1+0x160], R24 ;  /* 0x0001601801007387 */ /* 0x001fe80000100a00 */
[----:B------:R-:W-:Y:S04]  /*6fcd0*/  STL.64 [R1+0x168], R26 ;  /* 0x0001681a01007387 */ /* 0x000fe80000100a00 */
[----:B------:R-:W0:Y:S01]  /*6fce0*/  LDS.128 R24, [R60] ;  /* 0x000000003c187984 */ /* 0x000e220000000c00 */
[----:B------:R-:W-:-:S03]  /*6fcf0*/  NOP ;  /* 0x0000000000007918 */ /* 0x000fc60000000000 */
[----:B------:R-:W-:Y:S04]  /*6fd00*/  STSM.16.M88.4 [R60], R56 ;  /* 0x000000383c007844 */ /* 0x000fe80000000200 */
[----:B0-----:R-:W-:Y:S04]  /*6fd10*/  STL.64 [R1+0x150], R24 ;  /* 0x0001501801007387 */ /* 0x001fe80000100a00 */
[----:B------:R-:W-:Y:S01]  /*6fd20*/  STL.64 [R1+0x158], R26 ;  /* 0x0001581a01007387 */ /* 0x000fe20000100a00 */
[----:B------:R-:W-:-:S03]  /*6fd30*/  NOP ;  /* 0x0000000000007918 */ /* 0x000fc60000000000 */
[----:B------:R-:W0:Y:S01]  /*6fd40*/  LDS.128 R24, [R60] ;  /* 0x000000003c187984 */ /* 0x000e220000000c00 */
[----:B------:R-:W-:-:S03]  /*6fd50*/  NOP ;  /* 0x0000000000007918 */ /* 0x000fc60000000000 */
[----:B------:R-:W-:Y:S01]  /*6fd60*/  STSM.16.M88.4 [R60], R32 ;  /* 0x000000203c007844 */ /* 0x000fe20000000200 */
[----:B------:R-:W-:-:S03]  /*6fd70*/  NOP ;  /* 0x0000000000007918 */ /* 0x000fc60000000000 */
[----:B------:R-:W1:Y:S01]  /*6fd80*/  LDS.128 R32, [R60] ;  /* 0x000000003c207984 */ /* 0x000e620000000c00 */
[----:B------:R-:W-:-:S03]  /*6fd90*/  NOP ;  /* 0x0000000000007918 */ /* 0x000fc60000000000 */
[----:B------:R-:W-:Y:S04]  /*6fda0*/  STSM.16.M88.4 [R60], R36 ;  /* 0x000000243c007844 */ /* 0x000fe80000000200 */
[----:B0-----:R0:W-:Y:S04]  /*6fdb0*/  STL.64 [R1+0x140], R24 ;  /* 0x0001401801007387 */ /* 0x0011e80000100a00 */
[----:B------:R1:W-:Y:S04]  /*6fdc0*/  STL.64 [R1+0x148], R26 ;  /* 0x0001481a01007387 */ /* 0x0003e80000100a00 */
[----:B0-----:R-:W4:Y:S04]  /*6fdd0*/  LDL.LU R24, [R1+0x50] ;  /* 0x0000500001187983 */ /* 0x001f280000300800 */
[----:B-1----:R-:W-:Y:S04]  /*6fde0*/  STL.64 [R1+0x130], R32 ;  /* 0x0001302001007387 */ /* 0x002fe80000100a00 */
[----:B------:R-:W-:Y:S01]  /*6fdf0*/  STL.64 [R1+0x138], R34 ;  /* 0x0001382201007387 */ /* 0x000fe20000100a00 */
[----:B------:R-:W-:-:S03]  /*6fe00*/  NOP ;  /* 0x0000000000007918 */ /* 0x000fc60000000000 */
[----:B------:R-:W0:Y:S01]  /*6fe10*/  LDS.128 R32, [R60] ;  /* 0x000000003c207984 */ /* 0x000e220000000c00 */
[----:B------:R-:W-:Y:S01]  /*6fe20*/  IMAD.MOV.U32 R27, RZ, RZ, R53 ;  /* 0x000000ffff1b7224 */ /* 0x000fe200078e0035 */
[----:B------:R-:W-:Y:S02]  /*6fe30*/  NOP ;  /* 0x0000000000007918 */ /* 0x000fe40000000000 */
[----:B------:R-:W4:Y:S04]  /*6fe40*/  LDL.LU R25, [R1+0x54] ;  /* 0x0000540001197983 */ /* 0x000f280000300800 */
[----:B------:R-:W4:Y:S04]  /*6fe50*/  LDL.LU R26, [R1+0x58] ;  /* 0x00005800011a7983 */ /* 0x000f280000300800 */
[----:B------:R-:W4:Y:S04]  /*6fe60*/  LDL.LU R53, [R1+0x2c3c] ;  /* 0x002c3c0001357983 */ /* 0x000f280000300800 */
[----:B0-----:R-:W-:Y:S04]  /*6fe70*/  STL.64 [R1+0x120], R32 ;  /* 0x0001202001007387 */ /* 0x001fe80000100a00 */
[----:B------:R-:W-:Y:S04]  /*6fe80*/  STL.64 [R1+0x128], R34 ;  /* 0x0001282201007387 */ /* 0x000fe80000100a00 */
[----:B--2---:R0:W-:Y:S01]  /*6fe90*/  STSM.16.M88.4 [R60], R20 ;  /* 0x000000143c007844 */ /* 0x0041e20000000200 */
[----:B------:R-:W-:-:S03]  /*6fea0*/  NOP ;  /* 0x0000000000007918 */ /* 0x000fc60000000000 */
[----:B------:R-:W1:Y:S01]  /*6feb0*/  LDS.128 R32, [R60] ;  /* 0x000000003c207984 */ /* 0x000e620000000c00 */
[----:B------:R-:W-:-:S03]  /*6fec0*/  NOP ;  /* 0x0000000000007918 */ /* 0x000fc60000000000 */
[----:B0-----:R-:W2:Y:S01]  /*6fed0*/  LDL.LU R20, [R1+0x70] ;  /* 0x0000700001147983 */ /* 0x001ea20000300800 */
[----:B------:R-:W-:-:S03]  /*6fee0*/  IMAD.MOV.U32 R23, RZ, RZ, R52 ;  /* 0x000000ffff177224 */ /* 0x000fc600078e0034 */
[----:B------:R-:W2:Y:S04]  /*6fef0*/  LDL.LU R21, [R1+0x74] ;  /* 0x0000740001157983 */ /* 0x000ea80000300800 */
[----:B------:R-:W2:Y:S04]  /*6ff00*/  LDL.LU R22, [R1+0x78] ;  /* 0x0000780001167983 */ /* 0x000ea80000300800 */
[----:B------:R-:W4:Y:S04]  /*6ff10*/  LDL.LU R52, [R1+0x2c38] ;  /* 0x002c380001347983 */ /* 0x000f280000300800 */
[----:B---3--:R-:W-:Y:S01]  /*6ff20*/  STSM.16.M88.4 [R60], R28 ;  /* 0x0000001c3c007844 */ /* 0x008fe20000000200 */
[----:B------:R-:W-:-:S03]  /*6ff30*/  NOP ;  /* 0x0000000000007918 */ /* 0x000fc60000000000 */
[----:B------:R-:W0:Y:S01]  /*6ff40*/  LDS.128 R28, [R60] ;  /* 0x000000003c1c7984 */ /* 0x000e220000000c00 */
[----:B------:R-:W-:-:S03]  /*6ff50*/  NOP ;  /* 0x0000000000007918 */ /* 0x000fc60000000000 */
[----:B-1----:R-:W-:Y:S04]  /*6ff60*/  STL.64 [R1+0x110], R32 ;  /* 0x0001102001007387 */ /* 0x002fe80000100a00 */
[----:B------:R-:W-:Y:S04]  /*6ff70*/  STSM.16.M88.4 [R60], R48 ;  /* 0x000000303c007844 */ /* 0x000fe80000000200 */
[----:B------:R-:W-:Y:S01]  /*6ff80*/  STL.64 [R1+0x118], R34 ;  /* 0x0001182201007387 */ /* 0x000fe20000100a00 */
[----:B------:R-:W-:-:S03]  /*6ff90*/  NOP ;  /* 0x0000000000007918 */ /* 0x000fc60000000000 */
[----:B------:R-:W1:Y:S01]  /*6ffa0*/  LDS.128 R32, [R60] ;  /* 0x000000003c207984 */ /* 0x000e620000000c00 */
[----:B------:R-:W-:-:S03]  /*6ffb0*/  NOP ;  /* 0x0000000000007918 */ /* 0x000fc60000000000 */
[----:B0-----:R0:W-:Y:S04]  /*6ffc0*/  STL.64 [R1+0x100], R28 ;  /* 0x0001001c01007387 */ /* 0x0011e80000100a00 */
[----:B------:R3:W-:Y:S04]  /*6ffd0*/  STL.64 [R1+0x108], R30 ;  /* 0x0001081e01007387 */ /* 0x0007e80000100a00 */
[----:B0-----:R-:W2:Y:S04]  /*6ffe0*/  LDL.LU R28, [R1] ;  /* 0x00000000011c7983 */ /* 0x001ea80000300800 */
[----:B-1----:R-:W-:Y:S04]  /*6fff0*/  STL.64 [R1+0xf0], R32 ;  /* 0x0000f02001007387 */ /* 0x002fe80000100a00 */
[----:B------:R-:W-:Y:S04]  /*70000*/  STL.64 [R1+0xf8], R34 ;  /* 0x0000f82201007387 */ /* 0x000fe80000100a00 */
[----:B------:R-:W2:Y:S04]  /*70010*/  LDL.LU R29, [R1+0x4] ;  /* 0x00000400011d7983 */ /* 0x000ea80000300800 */
[----:B---3--:R-:W3:Y:S04]  /*70020*/  LDL.LU R30, [R1+0x8] ;  /* 0x00000800011e7983 */ /* 0x008ee80000300800 */
[----:B------:R-:W3:Y:S04]  /*70030*/  LDL.LU R31, [R1+0xc] ;  /* 0x00000c00011f7983 */ /* 0x000ee80000300800 */
[----:B------:R-:W3:Y:S04]  /*70040*/  LDL.LU R56, [R1+0x20] ;  /* 0x0000200001387983 */ /* 0x000ee80000300800 */
[----:B----4-:R-:W-:Y:S01]  /*70050*/  STSM.16.M88.4 [R60], R52 ;  /* 0x000000343c007844 */ /* 0x010fe20000000200 */
[----:B------:R-:W-:-:S03]  /*70060*/  NOP ;  /* 0x0000000000007918 */ /* 0x000fc60000000000 */
[----:B------:R-:W0:Y:S01]  /*70070*/  LDS.128 R32, [R60] ;  /* 0x000000003c207984 */ /* 0x000e220000000c00 */
[----:B------:R-:W-:-:S03]  /*70080*/  NOP ;  /* 0x0000000000007918 */ /* 0x000fc60000000000 */
[----:B0-----:R-:W-:Y:S04]  /*70090*/  STL.64 [R1+0xe0], R32 ;  /* 0x0000e02001007387 */ /* 0x001fe80000100a00 */
[----:B------:R-:W-:Y:S04]  /*700a0*/  STL.64 [R1+0xe8], R34 ;  /* 0x0000e82201007387 */ /* 0x000fe80000100a00 */
[----:B------:R-:W4:Y:S04]  /*700b0*/  LDL.LU R57, [R1+0x24] ;  /* 0x0000240001397983 */ /* 0x000f280000300800 */
[----:B------:R-:W4:Y:S04]  /*700c0*/  LDL.LU R58, [R1+0x28] ;  /* 0x00002800013a7983 */ /* 0x000f280000300800 */
[----:B------:R-:W4:Y:S04]  /*700d0*/  LDL.LU R59, [R1+0x2c] ;  /* 0x00002c00013b7983 */ /* 0x000f280000300800 */
[----:B------:R-:W-:Y:S01]  /*700e0*/  STSM.16.M88.4 [R60], R24 ;  /* 0x000000183c007844 */ /* 0x000fe20000000200 */
[----:B------:R-:W-:-:S03]  /*700f0*/  NOP ;  /* 0x0000000000007918 */ /* 0x000fc60000000000 */
[----:B------:R-:W0:Y:S01]  /*70100*/  LDS.128 R24, [R60] ;  /* 0x000000003c187984 */ /* 0x000e220000000c00 */
[----:B------:R-:W-:-:S03]  /*70110*/  NOP ;  /* 0x0000000000007918 */ /* 0x000fc60000000000 */
[----:B--2---:R1:W-:Y:S01]  /*70120*/  STSM.16.M88.4 [R60], R20 ;  /* 0x000000143c007844 */ /* 0x0043e20000000200 */
[----:B------:R-:W-:-:S03]  /*70130*/  NOP ;  /* 0x0000000000007918 */ /* 0x000fc60000000000 */
[----:B------:R-:W2:Y:S01]  /*70140*/  LDS.128 R32, [R60] ;  /* 0x000000003c207984 */ /* 0x000ea20000000c00 */
[----:B------:R-:W-:-:S03]  /*70150*/  NOP ;  /* 0x0000000000007918 */ /* 0x000fc60000000000 */
[----:B------:R-:W4:Y:S01]  /*70160*/  LDL.LU R44, [R1+0x80] ;  /* 0x00008000012c7983 */ /* 0x000f220000300800 */
[----:B-1----:R-:W-:-:S03]  /*70170*/  IMAD.MOV.U32 R23, RZ, RZ, R2 ;  /* 0x000000ffff177224 */ /* 0x002fc600078e0002 */
[----:B---3--:R-:W-:Y:S04]  /*70180*/  STSM.16.M88.4 [R60], R28 ;  /* 0x0000001c3c007844 */ /* 0x008fe80000000200 */
[----:B0-----:R0:W-:Y:S04]  /*70190*/  STL.64 [R1+0xd0], R24 ;  /* 0x0000d01801007387 */ /* 0x0011e80000100a00 */
[----:B------:R1:W-:Y:S04]  /*701a0*/  STL.64 [R1+0xd8], R26 ;  /* 0x0000d81a01007387 */ /* 0x0003e80000100a00 */
[----:B------:R-:W3:Y:S04]  /*701b0*/  LDL.LU R45, [R1+0x84] ;  /* 0x00008400012d7983 */ /* 0x000ee80000300800 */
[----:B------:R-:W3:Y:S04]  /*701c0*/  LDL.LU R46, [R1+0x88] ;  /* 0x00008800012e7983 */ /* 0x000ee80000300800 */
[----:B------:R-:W3:Y:S04]  /*701d0*/  LDL.LU R47, [R1+0x8c] ;  /* 0x00008c00012f7983 */ /* 0x000ee80000300800 */
[----:B0-----:R-:W3:Y:S04]  /*701e0*/  LDL.LU R24, [R1+0x1d0] ;  /* 0x0001d00001187983 */ /* 0x001ee80000300800 */
[----:B------:R-:W3:Y:S04]  /*701f0*/  LDL.LU R25, [R1+0x1d4] ;  /* 0x0001d40001197983 */ /* 0x000ee80000300800 */
[----:B-1----:R-:W3:Y:S04]  /*70200*/  LDL.LU R26, [R1+0x1d8] ;  /* 0x0001d800011a7983 */ /* 0x002ee80000300800 */
[----:B------:R-:W3:Y:S04]  /*70210*/  LDL.LU R27, [R1+0x1dc] ;  /* 0x0001dc00011b7983 */ /* 0x000ee80000300800 */
[----:B------:R-:W3:Y:S01]  /*70220*/  LDL.LU R20, [R1+0x40] ;  /* 0x0000400001147983 */ /* 0x000ee20000300800 */
[----:B--2---:R-:W-:-:S03]  /*70230*/  IMAD.MOV.U32 R2, RZ, RZ, R34 ;  /* 0x000000ffff027224 */ /* 0x004fc600078e0022 */
[----:B------:R-:W2:Y:S04]  /*70240*/  LDL.LU R21, [R1+0x44] ;  /* 0x0000440001157983 */ /* 0x000ea80000300800 */
[----:B------:R-:W2:Y:S04]  /*70250*/  LDL.LU R22, [R1+0x48] ;  /* 0x0000480001167983 */ /* 0x000ea80000300800 */
[----:B------:R-:W-:Y:S04]  /*70260*/  STL.64 [R1+0xc0], R32 ;  /* 0x0000c02001007387 */ /* 0x000fe80000100a00 */
[----:B------:R-:W-:Y:S01]  /*70270*/  STL [R1+0xcc], R35 ;  /* 0x0000cc2301007387 */ /* 0x000fe20000100800 */
[----:B------:R-:W-:-:S03]  /*70280*/  NOP ;  /* 0x0000000000007918 */ /* 0x000fc60000000000 */
[----:B------:R-:W0:Y:S01]  /*70290*/  LDS.128 R32, [R60] ;  /* 0x000000003c207984 */ /* 0x000e220000000c00 */
[----:B------:R-:W-:-:S03]  /*702a0*/  NOP ;  /* 0x0000000000007918 */ /* 0x000fc60000000000 */
[----:B------:R-:W-:Y:S04]  /*702b0*/  STL [R1+0x2adc], R2 ;  /* 0x002adc0201007387 */ /* 0x000fe80000100800 */
[----:B------:R-:W2:Y:S04]  /*702c0*/  LDL.LU R28, [R1+0x60] ;  /* 0x00006000011c7983 */ /* 0x000ea80000300800 */
[----:B0-----:R-:W-:Y:S04]  /*702d0*/  STL.64 [R1+0xb0], R32 ;  /* 0x0000b02001007387 */ /* 0x001fe80000100a00 */
[----:B------:R-:W-:Y:S04]  /*702e0*/  STL.64 [R1+0xb8], R34 ;  /* 0x0000b82201007387 */ /* 0x000fe80000100a00 */
[----:B------:R-:W2:Y:S04]  /*702f0*/  LDL.LU R29, [R1+0x64] ;  /* 0x00006400011d7983 */ /* 0x000ea80000300800 */
[----:B------:R-:W2:Y:S04]  /*70300*/  LDL.LU R30, [R1+0x68] ;  /* 0x00006800011e7983 */ /* 0x000ea80000300800 */
[----:B------:R-:W2:Y:S04]  /*70310*/  LDL.LU R31, [R1+0x6c] ;  /* 0x00006c00011f7983 */ /* 0x000ea80000300800 */
[----:B----4-:R-:W-:Y:S01]  /*70320*/  STSM.16.M88.4 [R60], R56 ;  /* 0x000000383c007844 */ /* 0x010fe20000000200 */
[----:B------:R-:W-:-:S03]  /*70330*/  NOP ;  /* 0x0000000000007918 */ /* 0x000fc60000000000 */
[----:B------:R-:W0:Y:S02]  /*70340*/  LDS.128 R32, [R60] ;  /* 0x000000003c207984 */ /* 0x000e240000000c00 */
[----:B0-----:R-:W-:Y:S02]  /*70350*/  IMAD.MOV.U32 R2, RZ, RZ, R33 ;  /* 0x000000ffff027224 */ /* 0x001fe400078e0021 */
[----:B------:R-:W-:Y:S04]  /*70360*/  STL [R1+0xa0], R32 ;  /* 0x0000a02001007387 */ /* 0x000fe80000100800 */
[----:B------:R-:W-:Y:S04]  /*70370*/  STL.64 [R1+0xa8], R34 ;  /* 0x0000a82201007387 */ /* 0x000fe80000100a00 */
[----:B------:R0:W-:Y:S04]  /*70380*/  STL [R1+0x2ae0], R2 ;  /* 0x002ae00201007387 */ /* 0x0001e80000100800 */
[----:B0-----:R-:W3:Y:S01]  /*70390*/  LDL R2, [R1+0x9d0] ;  /* 0x0009d00001027983 */ /* 0x001ee20000100800 */
[----:B------:R-:W-:-:S03]  /*703a0*/  NOP ;  /* 0x0000000000007918 */ /* 0x000fc60000000000 */
[----:B---3--:R-:W-:Y:S01]  /*703b0*/  STSM.16.M88.4 [R2], R44 ;  /* 0x0000002c02007844 */ /* 0x008fe20000000200 */
[----:B------:R-:W-:-:S03]  /*703c0*/  NOP ;  /* 0x0000000000007918 */ /* 0x000fc60000000000 */
[----:B------:R-:W0:Y:S01]  /*703d0*/  LDS.128 R32, [R2] ;  /* 0x0000000002207984 */ /* 0x000e220000000c00 */
[----:B------:R-:W-:-:S03]  /*703e0*/  NOP ;  /* 0x0000000000007918 */ /* 0x000fc60000000000 */
[----:B------:R-:W-:Y:S01]  /*703f0*/  STSM.16.M88.4 [R2], R24 ;  /* 0x0000001802007844 */ /* 0x000fe20000000200 */
[----:B------:R-:W-:-:S03]  /*70400*/  NOP ;  /* 0x0000000000007918 */ /* 0x000fc60000000000 */
[----:B------:R-:W1:Y:S01]  /*70410*/  LDS.128 R24, [R2] ;  /* 0x0000000002187984 */ /* 0x000e620000000c00 */
[----:B------:R-:W-:-:S03]  /*70420*/  NOP ;  /* 0x0000000000007918 */ /* 0x000fc60000000000 */
[----:B--2---:R2:W-:Y:S01]  /*70430*/  STSM.16.M88.4 [R2], R20 ;  /* 0x0000001402007844 */ /* 0x0045e20000000200 */
[----:B0-----:R-:W-:-:S03]  /*70440*/  IMAD.MOV.U32 R60, RZ, RZ, R35 ;  /* 0x000000ffff3c7224 */ /* 0x001fc600078e0023 */
[----:B------:R-:W-:Y:S04]  /*70450*/  STL.64 [R1+0x90], R32 ;  /* 0x0000902001007387 */ /* 0x000fe80000100a00 */
[----:B------:R-:W-:Y:S04]  /*70460*/  STL [R1+0x98], R34 ;  /* 0x0000982201007387 */ /* 0x000fe80000100800 */
[----:B------:R-:W-:Y:S04]  /*70470*/  STL [R1+0x2ac8], R60 ;  /* 0x002ac83c01007387 */ /* 0x000fe80000100800 */
[----:B-1----:R-:W-:Y:S04]  /*70480*/  STL.64 [R1+0x80], R24 ;  /* 0x0000801801007387 */ /* 0x002fe80000100a00 */
[----:B------:R-:W-:Y:S01]  /*70490*/  STL.64 [R1+0x88], R26 ;  /* 0x0000881a01007387 */ /* 0x000fe20000100a00 */
[----:B------:R-:W-:-:S03]  /*704a0*/  NOP ;  /* 0x0000000000007918 */ /* 0x000fc60000000000 */
[----:B------:R-:W0:Y:S01]  /*704b0*/  LDS.128 R24, [R2] ;  /* 0x0000000002187984 */ /* 0x000e220000000c00 */
[----:B------:R-:W-:-:S03]  /*704c0*/  NOP ;  /* 0x0000000000007918 */ /* 0x000fc60000000000 */
[----:B--2---:R-:W2:Y:S04]  /*704d0*/  LDL.LU R20, [R1+0x1f0] ;  /* 0x0001f00001147983 */ /* 0x004ea80000300800 */
[----:B------:R-:W2:Y:S04]  /*704e0*/  LDL.LU R21, [R1+0x1f4] ;  /* 0x0001f40001157983 */ /* 0x000ea80000300800 */
[----:B------:R-:W2:Y:S04]  /*704f0*/  LDL.LU R22, [R1+0x1f8] ;  /* 0x0001f80001167983 */ /* 0x000ea80000300800 */
[----:B------:R-:W2:Y:S04]  /*70500*/  LDL.LU R23, [R1+0x1fc] ;  /* 0x0001fc0001177983 */ /* 0x000ea80000300800 */
[----:B0-----:R-:W-:Y:S04]  /*70510*/  STL.64 [R1+0x70], R24 ;  /* 0x0000701801007387 */ /* 0x001fe80000100a00 */
[----:B------:R-:W-:Y:S04]  /*70520*/  STL [R1+0x7c], R27 ;  /* 0x00007c1b01007387 */ /* 0x000fe80000100800 */
[----:B------:R-:W3:Y:S04]  /*70530*/  LDL.LU R32, [R1+0x220] ;  /* 0x0002200001207983 */ /* 0x000ee80000300800 */
[----:B------:R-:W3:Y:S04]  /*70540*/  LDL.LU R33, [R1+0x224] ;  /* 0x0002240001217983 */ /* 0x000ee80000300800 */
[----:B------:R-:W3:Y:S04]  /*70550*/  LDL.LU R34, [R1+0x228] ;  /* 0x0002280001227983 */ /* 0x000ee80000300800 */
[----:B------:R-:W3:Y:S01]  /*70560*/  LDL.LU R35, [R1+0x22c] ;  /* 0x00022c0001237983 */ /* 0x000ee20000300800 */
[----:B------:R-:W-:-:S03]  /*70570*/  IMAD.MOV.U32 R60, RZ, RZ, R26 ;  /* 0x000000ffff3c7224 */ /* 0x000fc600078e001a */
[----:B------:R0:W-:Y:S01]  /*70580*/  STSM.16.M88.4 [R2], R28 ;  /* 0x0000001c02007844 */ /* 0x0001e20000000200 */
[----:B------:R-:W-:-:S03]  /*70590*/  NOP ;  /* 0x0000000000007918 */ /* 0x000fc60000000000 */
[----:B------:R-:W1:Y:S01]  /*705a0*/  LDS.128 R24, [R2] ;  /* 0x0000000002187984 */ /* 0x000e620000000c00 */
[----:B------:R-:W-:-:S03]  /*705b0*/  NOP ;  /* 0x0000000000007918 */ /* 0x000fc60000000000 */
[----:B0-----:R-:W4:Y:S04]  /*705c0*/  LDL.LU R28, [R1+0x1a0] ;  /* 0x0001a000011c7983 */ /* 0x001f280000300800 */
[----:B------:R-:W4:Y:S04]  /*705d0*/  LDL.LU R29, [R1+0x1a4] ;  /* 0x0001a400011d7983 */ /* 0x000f280000300800 */
[----:B------:R-:W4:Y:S04]  /*705e0*/  LDL.LU R30, [R1+0x1a8] ;  /* 0x0001a800011e7983 */ /* 0x000f280000300800 */
[----:B-1----:R0:W-:Y:S04]  /*705f0*/  STL [R1+0x64], R25 ;  /* 0x0000641901007387 */ /* 0x0021e80000100800 */
        /* <DEDUP_REMOVED lines=11> */
[----:B------:R-:W4:Y:S04]  /*706b0*/  LDL.LU R24, [R1+0x240] ;  /* 0x0002400001187983 */ /* 0x000f280000300800 */
[----:B0-----:R-:W4:Y:S04]  /*706c0*/  LDL.LU R25, [R1+0x244] ;  /* 0x0002440001197983 */ /* 0x001f280000300800 */
[----:B-1----:R-:W4:Y:S04]  /*706d0*/  LDL.LU R26, [R1+0x248] ;  /* 0x00024800011a7983 */ /* 0x002f280000300800 */
[----:B------:R-:W4:Y:S04]  /*706e0*/  LDL.LU R27, [R1+0x24c] ;  /* 0x00024c00011b7983 */ /* 0x000f280000300800 */
[----:B------:R-:W-:Y:S04]  /*706f0*/  STL [R1+0x2b10], R3 ;  /* 0x002b100301007387 */ /* 0x000fe80000100800 */
[----:B--2---:R0:W-:Y:S01]  /*70700*/  STSM.16.M88.4 [R2], R20 ;  /* 0x0000001402007844 */ /* 0x0041e20000000200 */
[----:B------:R-:W-:-:S03]  /*70710*/  NOP ;  /* 0x0000000000007918 */ /* 0x000fc60000000000 */
[----:B------:R-:W1:Y:S01]  /*70720*/  LDS.128 R36, [R2] ;  /* 0x0000000002247984 */ /* 0x000e620000000c00 */
[----:B------:R-:W-:-:S03]  /*70730*/  NOP ;  /* 0x0000000000007918 */ /* 0x000fc60000000000 */
[----:B0-----:R-:W2:Y:S04]  /*70740*/  LDL.LU R20, [R1+0x1c0] ;  /* 0x0001c00001147983 */ /* 0x001ea80000300800 */
[----:B---3--:R-:W-:Y:S01]  /*70750*/  STSM.16.M88.4 [R2], R32 ;  /* 0x0000002002007844 */ /* 0x008fe20000000200 */
[----:B------:R-:W-:-:S03]  /*70760*/  NOP ;  /* 0x0000000000007918 */ /* 0x000fc60000000000 */
[----:B------:R-:W0:Y:S01]  /*70770*/  LDS.128 R32, [R2] ;  /* 0x0000000002207984 */ /* 0x000e220000000c00 */
[----:B------:R-:W-:-:S03]  /*70780*/  NOP ;  /* 0x0000000000007918 */ /* 0x000fc60000000000 */
[----:B-1----:R-:W-:Y:S01]  /*70790*/  STL.64 [R1+0x50], R36 ;  /* 0x0000502401007387 */ /* 0x002fe20000100a00 */
[----:B------:R-:W-:-:S03]  /*707a0*/  IMAD.MOV.U32 R23, RZ, RZ, R61 ;  /* 0x000000ffff177224 */ /* 0x000fc600078e003d */
[----:B------:R-:W-:Y:S04]  /*707b0*/  STL.64 [R1+0x58], R38 ;  /* 0x0000582601007387 */ /* 0x000fe80000100a00 */
[----:B------:R-:W2:Y:S04]  /*707c0*/  LDL.LU R21, [R1+0x1c4] ;  /* 0x0001c40001157983 */ /* 0x000ea80000300800 */
[----:B------:R-:W2:Y:S04]  /*707d0*/  LDL.LU R22, [R1+0x1c8] ;  /* 0x0001c80001167983 */ /* 0x000ea80000300800 */
[----:B----4-:R1:W-:Y:S04]  /*707e0*/  STSM.16.M88.4 [R2], R28 ;  /* 0x0000001c02007844 */ /* 0x0103e80000000200 */
[----:B0-----:R-:W-:Y:S01]  /*707f0*/  STL [R1+0x44], R33 ;  /* 0x0000442101007387 */ /* 0x001fe20000100800 */
[----:B------:R-:W-:-:S03]  /*70800*/  IMAD.MOV.U32 R61, RZ, RZ, R32 ;  /* 0x000000ffff3d7224 */ /* 0x000fc600078e0020 */
[----:B------:R-:W-:Y:S01]  /*70810*/  STL.64 [R1+0x48], R34 ;  /* 0x0000482201007387 */ /* 0x000fe20000100a00 */
[----:B------:R-:W-:-:S03]  /*70820*/  NOP ;  /* 0x0000000000007918 */ /* 0x000fc60000000000 */
[----:B------:R-:W0:Y:S01]  /*70830*/  LDS.128 R32, [R2] ;  /* 0x0000000002207984 */ /* 0x000e220000000c00 */
[----:B------:R-:W-:-:S03]  /*70840*/  NOP ;  /* 0x0000000000007918 */ /* 0x000fc60000000000 */
[----:B------:R-:W-:Y:S04]  /*70850*/  STL.64 [R1+0x2ad0], R60 ;  /* 0x002ad03c01007387 */ /* 0x000fe80000100a00 */
[----:B-1----:R-:W3:Y:S04]  /*70860*/  LDL.LU R28, [R1+0x1e0] ;  /* 0x0001e000011c7983 */ /* 0x002ee80000300800 */
[----:B------:R-:W-:Y:S01]  /*70870*/  STSM.16.M88.4 [R2], R56 ;  /* 0x0000003802007844 */ /* 0x000fe20000000200 */
[----:B------:R-:W-:-:S03]  /*70880*/  NOP ;  /* 0x0000000000007918 */ /* 0x000fc60000000000 */
[----:B0-----:R-:W-:Y:S04]  /*70890*/  STL.64 [R1+0x30], R32 ;  /* 0x0000302001007387 */ /* 0x001fe80000100a00 */
[----:B------:R-:W-:Y:S04]  /*708a0*/  STL.64 [R1+0x38], R34 ;  /* 0x0000382201007387 */ /* 0x000fe80000100a00 */
[----:B------:R-:W0:Y:S01]  /*708b0*/  LDS.128 R32, [R2] ;  /* 0x0000000002207984 */ /* 0x000e220000000c00 */
[----:B------:R-:W-:-:S03]  /*708c0*/  NOP ;  /* 0x0000000000007918 */ /* 0x000fc60000000000 */
[----:B------:R-:W3:Y:S04]  /*708d0*/  LDL.LU R29, [R1+0x1e4] ;  /* 0x0001e400011d7983 */ /* 0x000ee80000300800 */
[----:B------:R-:W3:Y:S04]  /*708e0*/  LDL.LU R30, [R1+0x1e8] ;  /* 0x0001e800011e7983 */ /* 0x000ee80000300800 */
[----:B------:R-:W-:Y:S04]  /*708f0*/  STSM.16.M88.4 [R2], R44 ;  /* 0x0000002c02007844 */ /* 0x000fe80000000200 */
[----:B0-----:R-:W-:Y:S04]  /*70900*/  STL.64 [R1+0x20], R32 ;  /* 0x0000202001007387 */ /* 0x001fe80000100a00 */
[----:B------:R-:W-:Y:S01]  /*70910*/  STL.64 [R1+0x28], R34 ;  /* 0x0000282201007387 */ /* 0x000fe20000100a00 */
[----:B------:R-:W-:-:S03]  /*70920*/  NOP ;  /* 0x0000000000007918 */ /* 0x000fc60000000000 */
[----:B------:R-:W0:Y:S01]  /*70930*/  LDS.128 R32, [R2] ;  /* 0x0000000002207984 */ /* 0x000e220000000c00 */
[----:B------:R-:W-:-:S03]  /*70940*/  NOP ;  /* 0x0000000000007918 */ /* 0x000fc60000000000 */
[----:B0-----:R0:W-:Y:S04]  /*70950*/  STL.64 [R1+0x10], R32 ;  /* 0x0000102001007387 */ /* 0x0011e80000100a00 */
[----:B------:R1:W-:Y:S04]  /*70960*/  STL.64 [R1+0x18], R34 ;  /* 0x0000182201007387 */ /* 0x0003e80000100a00 */
[----:B0-----:R-:W4:Y:S04]  /*70970*/  LDL.LU R32, [R1+0x250] ;  /* 0x0002500001207983 */ /* 0x001f280000300800 */
[----:B------:R-:W4:Y:S04]  /*70980*/  LDL.LU R33, [R1+0x254] ;  /* 0x0002540001217983 */ /* 0x000f280000300800 */
[----:B-1----:R-:W4:Y:S04]  /*70990*/  LDL.LU R34, [R1+0x258] ;  /* 0x0002580001227983 */ /* 0x002f280000300800 */
[----:B------:R-:W-:Y:S01]  /*709a0*/  STSM.16.M88.4 [R2], R24 ;  /* 0x0000001802007844 */ /* 0x000fe20000000200 */
[----:B------:R-:W-:-:S03]  /*709b0*/  NOP ;  /* 0x0000000000007918 */ /* 0x000fc60000000000 */
[----:B------:R-:W0:Y:S01]  /*709c0*/  LDS.128 R24, [R2] ;  /* 0x0000000002187984 */ /* 0x000e220000000c00 */
[----:B------:R-:W-:Y:S01]  /*709d0*/  NOP ;  /* 0x0000000000007918 */ /* 0x000fe20000000000 */
[----:B------:R-:W-:Y:S02]  /*709e0*/  IMAD.MOV.U32 R31, RZ, RZ, R40 ;  /* 0x000000ffff1f7224 */ /* 0x000fe400078e0028 */
[----:B0-----:R-:W-:Y:S04]  /*709f0*/  STL.64 [R1], R24 ;  /* 0x0000001801007387 */ /* 0x001fe80000100a00 */
[----:B------:R-:W-:Y:S04]  /*70a00*/  STL.64 [R1+0x8], R26 ;  /* 0x0000081a01007387 */ /* 0x000fe80000100a00 */
[----:B------:R-:W4:Y:S04]  /*70a10*/  LDL.LU R44, [R1+0x260] ;  /* 0x00026000012c7983 */ /* 0x000f280000300800 */
[----:B------:R-:W4:Y:S04]  /*70a20*/  LDL.LU R45, [R1+0x264] ;  /* 0x00026400012d7983 */ /* 0x000f280000300800 */
[----:B------:R-:W4:Y:S04]  /*70a30*/  LDL.LU R46, [R1+0x268] ;  /* 0x00026800012e7983 */ /* 0x000f280000300800 */
[----:B------:R-:W4:Y:S04]  /*70a40*/  LDL.LU R47, [R1+0x26c] ;  /* 0x00026c00012f7983 */ /* 0x000f280000300800 */
[----:B------:R-:W4:Y:S04]  /*70a50*/  LDL.LU R40, [R1+0x200] ;  /* 0x0002000001287983 */ /* 0x000f280000300800 */
[----:B------:R-:W4:Y:S04]  /*70a60*/  LDL.LU R41, [R1+0x204] ;  /* 0x0002040001297983 */ /* 0x000f280000300800 */
[----:B------:R-:W4:Y:S04]  /*70a70*/  LDL.LU R42, [R1+0x208] ;  /* 0x00020800012a7983 */ /* 0x000f280000300800 */
[----:B--2---:R-:W-:Y:S01]  /*70a80*/  STSM.16.M88.4 [R2], R20 ;  /* 0x0000001402007844 */ /* 0x004fe20000000200 */
[----:B------:R-:W-:-:S03]  /*70a90*/  NOP ;  /* 0x0000000000007918 */ /* 0x000fc60000000000 */
[----:B------:R-:W0:Y:S01]  /*70aa0*/  LDS.128 R56, [R2] ;  /* 0x0000000002387984 */ /* 0x000e220000000c00 */
[----:B------:R-:W-:Y:S01]  /*70ab0*/  NOP ;  /* 0x0000000000007918 */ /* 0x000fe20000000000 */
[----:B------:R-:W-:Y:S02]  /*70ac0*/  IMAD.MOV.U32 R35, RZ, RZ, R19 ;  /* 0x000000ffff237224 */ /* 0x000fe400078e0013 */
[----:B0-----:R-:W-:Y:S04]  /*70ad0*/  STL.64 [R1+0x2ab8], R56 ;  /* 0x002ab83801007387 */ /* 0x001fe80000100a00 */
[----:B------:R-:W-:Y:S04]  /*70ae0*/  STL.64 [R1+0x2aa8], R58 ;  /* 0x002aa83a01007387 */ /* 0x000fe80000100a00 */
[----:B------:R-:W2:Y:S04]  /*70af0*/  LDL.LU R24, [R1+0x210] ;  /* 0x0002100001187983 */ /* 0x000ea80000300800 */
[----:B------:R-:W2:Y:S04]  /*70b00*/  LDL.LU R25, [R1+0x214] ;  /* 0x0002140001197983 */ /* 0x000ea80000300800 */
[----:B------:R-:W2:Y:S04]  /*70b10*/  LDL.LU R26, [R1+0x218] ;  /* 0x00021800011a7983 */ /* 0x000ea80000300800 */
[----:B------:R-:W2:Y:S04]  /*70b20*/  LDL.LU R27, [R1+0x21c] ;  /* 0x00021c00011b7983 */ /* 0x000ea80000300800 */
[----:B---3--:R0:W-:Y:S01]  /*70b30*/  STSM.16.M88.4 [R2], R28 ;  /* 0x0000001c02007844 */ /* 0x0081e20000000200 */
[----:B------:R-:W-:-:S03]  /*70b40*/  NOP ;  /* 0x0000000000007918 */ /* 0x000fc60000000000 */
[----:B------:R-:W1:Y:S01]  /*70b50*/  LDS.128 R52, [R2] ;  /* 0x0000000002347984 */ /* 0x000e620000000c00 */
[----:B------:R-:W-:Y:S01]  /*70b60*/  NOP ;  /* 0x0000000000007918 */ /* 0x000fe20000000000 */
[----:B------:R-:W-:Y:S02]  /*70b70*/  PRMT R9, R9, 0x5410, R4 ;  /* 0x0000541009097816 */ /* 0x000fe40000000004 */
[----:B------:R-:W3:Y:S04]  /*70b80*/  LDL.LU R4, [R1+0x2728] ;  /* 0x0027280001047983 */ /* 0x000ee80000300800 */
[----:B------:R-:W3:Y:S04]  /*70b90*/  LDL.LU R22, [R1+0x2720] ;  /* 0x0027200001167983 */ /* 0x000ee80000300800 */
[----:B------:R-:W3:Y:S04]  /*70ba0*/  LDL.LU R23, [R1+0x26f4] ;  /* 0x0026f40001177983 */ /* 0x000ee80000300800 */
[----:B0-----:R-:W3:Y:S04]  /*70bb0*/  LDL.LU R28, [R1+0x26f0] ;  /* 0x0026f000011c7983 */ /* 0x001ee80000300800 */
[----:B-1----:R-:W-:Y:S04]  /*70bc0*/  STL.64 [R1+0x2ab0], R54 ;  /* 0x002ab03601007387 */ /* 0x002fe80000100a00 */
[----:B------:R-:W-:Y:S04]  /*70bd0*/  STL.64 [R1+0x2ae8], R52 ;  /* 0x002ae83401007387 */ /* 0x000fe80000100a00 */
        /* <DEDUP_REMOVED lines=10> */
[----:B------:R-:W-:Y:S01]  /*70c80*/  STSM.16.M88.4 [R2], R44 ;  /* 0x0000002c02007844 */ /* 0x000fe20000000200 */
[----:B------:R-:W-:-:S03]  /*70c90*/  NOP ;  /* 0x0000000000007918 */ /* 0x000fc60000000000 */
[----:B------:R-:W0:Y:S01]  /*70ca0*/  LDS.128 R44, [R2] ;  /* 0x00000000022c7984 */ /* 0x000e220000000c00 */
[----:B------:R-:W-:-:S03]  /*70cb0*/  NOP ;  /* 0x0000000000007918 */ /* 0x000fc60000000000 */
[----:B------:R-:W-:Y:S01]  /*70cc0*/  STSM.16.M88.4 [R2], R40 ;  /* 0x0000002802007844 */ /* 0x000fe20000000200 */
[----:B------:R-:W-:-:S03]  /*70cd0*/  NOP ;  /* 0x0000000000007918 */ /* 0x000fc60000000000 */
[----:B------:R-:W1:Y:S01]  /*70ce0*/  LDS.128 R40, [R2] ;  /* 0x0000000002287984 */ /* 0x000e620000000c00 */
[----:B------:R-:W-:-:S03]  /*70cf0*/  NOP ;  /* 0x0000000000007918 */ /* 0x000fc60000000000 */
[----:B0-----:R-:W-:Y:S04]  /*70d00*/  STL.64 [R1+0x2a88], R44 ;  /* 0x002a882c01007387 */ /* 0x001fe80000100a00 */
[----:B------:R-:W-:Y:S04]  /*70d10*/  STL.64 [R1+0x2a78], R46 ;  /* 0x002a782e01007387 */ /* 0x000fe80000100a00 */
[----:B-1----:R-:W-:Y:S04]  /*70d20*/  STL.64 [R1+0x2a98], R40 ;  /* 0x002a982801007387 */ /* 0x002fe80000100a00 */
[----:B------:R-:W-:Y:S04]  /*70d30*/  STL.64 [R1+0x2a80], R42 ;  /* 0x002a802a01007387 */ /* 0x000fe80000100a00 */
[----:B--2---:R-:W-:Y:S01]  /*70d40*/  STSM.16.M88.4 [R2], R24 ;  /* 0x0000001802007844 */ /* 0x004fe20000000200 */
[----:B------:R-:W-:-:S03]  /*70d50*/  NOP ;  /* 0x0000000000007918 */ /* 0x000fc60000000000 */
[----:B------:R-:W0:Y:S01]  /*70d60*/  LDS.128 R36, [R2] ;  /* 0x0000000002247984 */ /* 0x000e220000000c00 */
[----:B---3--:R-:W-:Y:S02]  /*70d70*/  LOP3.LUT R4, R4, 0xffff, RZ, 0xc0, !PT ;  /* 0x0000ffff04047812 */ /* 0x008fe400078ec0ff */
[----:B------:R-:W-:-:S03]  /*70d80*/  LOP3.LUT R21, R22, 0xffff, RZ, 0xc0, !PT ;  /* 0x0000ffff16157812 */ /* 0x000fc600078ec0ff */
[----:B------:R1:W-:Y:S01]  /*70d90*/  STL [R1+0x1004], R4 ;  /* 0x0010040401007387 */ /* 0x0003e20000100800 */
[----:B------:R-:W-:-:S03]  /*70da0*/  LOP3.LUT R20, R23, 0xffff, RZ, 0xc0, !PT ;  /* 0x0000ffff17147812 */ /* 0x000fc600078ec0ff */
[----:B------:R-:W-:Y:S01]  /*70db0*/  STL [R1+0x1020], R21 ;  /* 0x0010201501007387 */ /* 0x000fe20000100800 */
[----:B------:R-:W-:-:S03]  /*70dc0*/  LOP3.LUT R3, R28, 0xffff, RZ, 0xc0, !PT ;  /* 0x0000ffff1c037812 */ /* 0x000fc600078ec0ff */
[----:B------:R-:W-:Y:S04]  /*70dd0*/  STL [R1+0x1024], R20 ;  /* 0x0010241401007387 */ /* 0x000fe80000100800 */
[----:B------:R-:W-:Y:S04]  /*70de0*/  STL [R1+0x1030], R3 ;  /* 0x0010300301007387 */ /* 0x000fe80000100800 */
[----:B0-----:R-:W-:Y:S04]  /*70df0*/  STL.64 [R1+0x2aa0], R36 ;  /* 0x002aa02401007387 */ /* 0x001fe80000100a00 */
[----:B------:R-:W-:Y:S04]  /*70e00*/  STL.64 [R1+0x2a58], R38 ;  /* 0x002a582601007387 */ /* 0x000fe80000100a00 */
[----:B------:R-:W2:Y:S04]  /*70e10*/  LDL.LU R23, [R1+0x2874] ;  /* 0x0028740001177983 */ /* 0x000ea80000300800 */
[----:B------:R-:W3:Y:S01]  /*70e20*/  LDL.LU R28, [R1+0x2778] ;  /* 0x00277800011c7983 */ /* 0x000ee20000300800 */
[----:B-1----:R-:W-:-:S02]  /*70e30*/  PRMT R4, R8, 0x4210, R4 ;  /* 0x0000421008047816 */ /* 0x002fc40000000004 */
[----:B------:R-:W-:-:S05]  /*70e40*/  LOP3.LUT R8, R29, 0xffff, RZ, 0xc0, !PT ;  /* 0x0000ffff1d087812 */ /* 0x000fca00078ec0ff */
[----:B------:R-:W-:Y:S04]  /*70e50*/  STL [R1+0x1000], R8 ;  /* 0x0010000801007387 */ /* 0x000fe80000100800 */
[----:B------:R-:W3:Y:S01]  /*70e60*/  LDL.LU R29, [R1+0x27d4] ;  /* 0x0027d400011d7983 */ /* 0x000ee20000300800 */
[----:B------:R-:W-:Y:S02]  /*70e70*/  PRMT R5, R5, 0x4210, R21 ;  /* 0x0000421005057816 */ /* 0x000fe40000000015 */
[----:B------:R-:W-:Y:S02]  /*70e80*/  PRMT R6, R6, 0x4210, R20 ;  /* 0x0000421006067816 */ /* 0x000fe40000000014 */
[----:B------:R-:W-:Y:S01]  /*70e90*/  PRMT R7, R7, 0x4210, R3 ;  /* 0x0000421007077816 */ /* 0x000fe20000000003 */
[----:B------:R-:W-:-:S04]  /*70ea0*/  NOP ;  /* 0x0000000000007918 */ /* 0x000fc80000000000 */
[----:B------:R0:W-:Y:S01]  /*70eb0*/  STSM.16.M88.4 [R2], R4 ;  /* 0x0000000402007844 */ /* 0x0001e20000000200 */
[----:B------:R-:W-:-:S03]  /*70ec0*/  NOP ;  /* 0x0000000000007918 */ /* 0x000fc60000000000 */
[----:B------:R-:W1:Y:S01]  /*70ed0*/  LDS.128 R32, [R2] ;  /* 0x0000000002207984 */ /* 0x000e620000000c00 */
[----:B0-----:R-:W-:-:S05]  /*70ee0*/  LOP3.LUT R5, R30, 0xffff, RZ, 0xc0, !PT ;  /* 0x0000ffff1e057812 */ /* 0x001fca00078ec0ff */
[----:B------:R0:W-:Y:S01]  /*70ef0*/  STL [R1+0xff8], R5 ;  /* 0x000ff80501007387 */ /* 0x0001e20000100800 */
[----:B----4-:R-:W-:Y:S02]  /*70f00*/  LOP3.LUT R6, R31, 0xffff, RZ, 0xc0, !PT ;  /* 0x0000ffff1f067812 */ /* 0x010fe400078ec0ff */
[----:B------:R-:W-:-:S03]  /*70f10*/  LOP3.LUT R3, R19, 0xffff, RZ, 0xc0, !PT ;  /* 0x0000ffff13037812 */ /* 0x000fc600078ec0ff */
[----:B------:R4:W-:Y:S04]  /*70f20*/  STL [R1+0xff4], R6 ;  /* 0x000ff40601007387 */ /* 0x0009e80000100800 */
[----:B------:R-:W-:Y:S04]  /*70f30*/  STL [R1+0xff0], R3 ;  /* 0x000ff00301007387 */ /* 0x000fe80000100800 */
[----:B------:R-:W3:Y:S04]  /*70f40*/  LDL.LU R30, [R1+0x26d0] ;  /* 0x0026d000011e7983 */ /* 0x000ee80000300800 */
[----:B------:R-:W3:Y:S04]  /*70f50*/  LDL.LU R31, [R1+0xffc] ;  /* 0x000ffc00011f7983 */ /* 0x000ee80000300800 */
[----:B------:R-:W3:Y:S01]  /*70f60*/  LDL.LU R19, [R1+0x2678] ;  /* 0x0026780001137983 */ /* 0x000ee20000300800 */
[----:B------:R-:W-:-:S02]  /*70f70*/  PRMT R4, R12, 0x4210, R8 ;  /* 0x000042100c047816 */ /* 0x000fc40000000008 */
[----:B0-----:R-:W-:Y:S02]  /*70f80*/  PRMT R5, R11, 0x4210, R5 ;  /* 0x000042100b057816 */ /* 0x001fe40000000005 */
[----:B----4-:R-:W-:Y:S02]  /*70f90*/  PRMT R6, R10, 0x4210, R6 ;  /* 0x000042100a067816 */ /* 0x010fe40000000006 */
[----:B------:R-:W-:Y:S01]  /*70fa0*/  PRMT R7, R9, 0x4210, R3 ;  /* 0x0000421009077816 */ /* 0x000fe20000000003 */
[----:B------:R-:W-:-:S04]  /*70fb0*/  NOP ;  /* 0x0000000000007918 */ /* 0x000fc80000000000 */
[----:B------:R0:W-:Y:S04]  /*70fc0*/  STSM.16.M88.4 [R2], R4 ;  /* 0x0000000402007844 */ /* 0x0001e80000000200 */
[----:B-1----:R-:W-:Y:S01]  /*70fd0*/  STL.64 [R1+0x2a50], R32 ;  /* 0x002a502001007387 */ /* 0x002fe20000100a00 */
[----:B0-----:R-:W-:Y:S02]  /*70fe0*/  SHF.R.U32.HI R5, RZ, 0x8, R13 ;  /* 0x00000008ff057819 */ /* 0x001fe4000001160d */
[----:B------:R-:W-:Y:S02]  /*70ff0*/  SHF.R.U32.HI R4, RZ, 0x8, R14 ;  /* 0x00000008ff047819 */ /* 0x000fe4000001160e */
[----:B------:R-:W-:Y:S02]  /*71000*/  SHF.R.U32.HI R7, RZ, 0x8, R15 ;  /* 0x00000008ff077819 */ /* 0x000fe4000001160f */
[----:B------:R-:W-:-:S02]  /*71010*/  SHF.R.U32.HI R6, RZ, 0x8, R16 ;  /* 0x00000008ff067819 */ /* 0x000fc40000011610 */
[----:B------:R-:W-:Y:S02]  /*71020*/  LOP3.LUT R5, R5, 0xffff, RZ, 0xc0, !PT ;  /* 0x0000ffff05057812 */ /* 0x000fe400078ec0ff */
[----:B------:R-:W-:Y:S02]  /*71030*/  LOP3.LUT R4, R4, 0xffff, RZ, 0xc0, !PT ;  /* 0x0000ffff04047812 */ /* 0x000fe400078ec0ff */
[----:B------:R-:W-:Y:S02]  /*71040*/  LOP3.LUT R7, R7, 0xffff, RZ, 0xc0, !PT ;  /* 0x0000ffff07077812 */ /* 0x000fe400078ec0ff */
[----:B------:R-:W-:Y:S02]  /*71050*/  LOP3.LUT R6, R6, 0xffff, RZ, 0xc0, !PT ;  /* 0x0000ffff06067812 */ /* 0x000fe400078ec0ff */
[----:B------:R-:W-:Y:S02]  /*71060*/  PRMT R46, R5, 0x3340, R4 ;  /* 0x00003340052e7816 */ /* 0x000fe40000000004 */
[----:B------:R-:W-:Y:S01]  /*71070*/  PRMT R55, R7, 0x3340, R6 ;  /* 0x0000334007377816 */ /* 0x000fe20000000006 */
[----:B------:R-:W-:Y:S04]  /*71080*/  STL.64 [R1+0x2a48], R34 ;  /* 0x002a482201007387 */ /* 0x000fe80000100a00 */
[----:B------:R0:W-:Y:S04]  /*71090*/  STL [R1+0x2bdc], R2 ;  /* 0x002bdc0201007387 */ /* 0x0001e80000100800 */
[----:B------:R-:W-:Y:S04]  /*710a0*/  STL [R1+0x2be0], R46 ;  /* 0x002be02e01007387 */ /* 0x000fe80000100800 */
[----:B------:R-:W-:Y:S01]  /*710b0*/  STL [R1+0x2c24], R55 ;  /* 0x002c243701007387 */ /* 0x000fe20000100800 */
[----:B--2---:R-:W-:-:S03]  /*710c0*/  LOP3.LUT R8, R23, 0xffff, RZ, 0xc0, !PT ;  /* 0x0000ffff17087812 */ /* 0x004fc600078ec0ff */
[----:B------:R-:W2:Y:S01]  /*710d0*/  LDL.LU R23, [R1+0x26d8] ;  /* 0x0026d80001177983 */ /* 0x000ea20000300800 */
[----:B---3--:R-:W-:-:S03]  /*710e0*/  LOP3.LUT R6, R28, 0xffff, RZ, 0xc0, !PT ;  /* 0x0000ffff1c067812 */ /* 0x008fc600078ec0ff */
[----:B------:R-:W3:Y:S01]  /*710f0*/  LDL.LU R28, [R1+0x1008] ;  /* 0x00100800011c7983 */ /* 0x000ee20000300800 */
[----:B------:R-:W-:Y:S02]  /*71100*/  PRMT R4, R6, 0x3340, R0 ;  /* 0x0000334006047816 */ /* 0x000fe40000000000 */
[----:B------:R-:W-:Y:S02]  /*71110*/  LOP3.LUT R7, R29, 0xffff, RZ, 0xc0, !PT ;  /* 0x0000ffff1d077812 */ /* 0x000fe400078ec0ff */
[----:B------:R-:W4:Y:S02]  /*71120*/  LDL.LU R29, [R1+0x2690] ;  /* 0x00269000011d7983 */ /* 0x000f240000300800 */
[----:B------:R-:W-:Y:S02]  /*71130*/  PRMT R5, R8, 0x3340, R7 ;  /* 0x0000334008057816 */ /* 0x000fe40000000007 */
[----:B------:R-:W-:Y:S02]  /*71140*/  SHF.R.U32.HI R6, RZ, 0x8, R6 ;  /* 0x00000008ff067819 */ /* 0x000fe40000011606 */
[----:B------:R-:W-:-:S02]  /*71150*/  PRMT R50, R5, 0x5410, R4 ;  /* 0x0000541005327816 */ /* 0x000fc40000000004 */
[----:B------:R-:W-:Y:S02]  /*71160*/  SHF.R.U32.HI R5, RZ, 0x8, R8 ;  /* 0x00000008ff057819 */ /* 0x000fe40000011608 */
[----:B------:R-:W-:Y:S02]  /*71170*/  SHF.R.U32.HI R4, RZ, 0x8, R7 ;  /* 0x00000008ff047819 */ /* 0x000fe40000011607 */
[----:B------:R-:W-:Y:S02]  /*71180*/  LOP3.LUT R5, R5, 0xffff, RZ, 0xc0, !PT ;  /* 0x0000ffff05057812 */ /* 0x000fe400078ec0ff */
[----:B------:R-:W-:Y:S02]  /*71190*/  LOP3.LUT R4, R4, 0xffff, RZ, 0xc0, !PT ;  /* 0x0000ffff04047812 */ /* 0x000fe400078ec0ff */
[----:B------:R-:W-:Y:S02]  /*711a0*/  LOP3.LUT R6, R6, 0xffff, RZ, 0xc0, !PT ;  /* 0x0000ffff06067812 */ /* 0x000fe400078ec0ff */
[----:B------:R-:W-:-:S02]  /*711b0*/  PRMT R56, R5, 0x3340, R4 ;  /* 0x0000334005387816 */ /* 0x000fc40000000004 */
[----:B0-----:R-:W-:Y:S01]  /*711c0*/  PRMT R2, R6, 0x3340, R0 ;  /* 0x0000334006027816 */ /* 0x001fe20000000000 */
[----:B------:R-:W-:Y:S04]  /*711d0*/  STL [R1+0x2b38], R50 ;  /* 0x002b383201007387 */ /* 0x000fe80000100800 */
[----:B------:R-:W-:Y:S04]  /*711e0*/  STL [R1+0x2c28], R56 ;  /* 0x002c283801007387 */ /* 0x000fe80000100800 */
[----:B------:R0:W-:Y:S01]  /*711f0*/  STL [R1+0x1f0], R2 ;  /* 0x0001f00201007387 */ /* 0x0001e20000100800 */
[----:B------:R-:W-:-:S03]  /*71200*/  LOP3.LUT R7, R30, 0xffff, RZ, 0xc0, !PT ;  /* 0x0000ffff1e077812 */ /* 0x000fc600078ec0ff */
[----:B------:R-:W4:Y:S01]  /*71210*/  LDL.LU R30, [R1+0x28c8] ;  /* 0x0028c800011e7983 */ /* 0x000f220000300800 */
[----:B------:R-:W-:-:S03]  /*71220*/  LOP3.LUT R9, R31, 0xffff, RZ, 0xc0, !PT ;  /* 0x0000ffff1f097812 */ /* 0x000fc600078ec0ff */
[----:B------:R-:W4:Y:S01]  /*71230*/  LDL.LU R31, [R1+0x279c] ;  /* 0x00279c00011f7983 */ /* 0x000f220000300800 */
[----:B------:R-:W-:-:S03]  /*71240*/  LOP3.LUT R6, R19, 0xffff, RZ, 0xc0, !PT ;  /* 0x0000ffff13067812 */ /* 0x000fc600078ec0ff */
[----:B------:R-:W4:Y:S01]  /*71250*/  LDL.LU R19, [R1+0x2808] ;  /* 0x0028080001137983 */ /* 0x000f220000300800 */
[----:B------:R-:W-:Y:S02]  /*71260*/  PRMT R4, R9, 0x3340, R0 ;  /* 0x0000334009047816 */ /* 0x000fe40000000000 */
[----:B------:R-:W-:Y:S02]  /*71270*/  PRMT R5, R7, 0x3340, R6 ;  /* 0x0000334007057816 */ /* 0x000fe40000000006 */
[----:B------:R-:W-:Y:S02]  /*71280*/  SHF.R.U32.HI R7, RZ, 0x8, R7 ;  /* 0x00000008ff077819 */ /* 0x000fe40000011607 */
[----:B------:R-:W-:Y:S02]  /*71290*/  PRMT R58, R5, 0x5410, R4 ;  /* 0x00005410053a7816 */ /* 0x000fe40000000004 */
[----:B------:R-:W-:Y:S02]  /*712a0*/  SHF.R.U32.HI R4, RZ, 0x8, R17 ;  /* 0x00000008ff047819 */ /* 0x000fe40000011611 */
[----:B------:R-:W-:-:S02]  /*712b0*/  SHF.R.U32.HI R5, RZ, 0x8, R6 ;  /* 0x00000008ff057819 */ /* 0x000fc40000011606 */
[----:B------:R-:W-:Y:S02]  /*712c0*/  LOP3.LUT R4, R4, 0xffff, RZ, 0xc0, !PT ;  /* 0x0000ffff04047812 */ /* 0x000fe400078ec0ff */
[----:B------:R-:W-:Y:S02]  /*712d0*/  LOP3.LUT R6, R7, 0xffff, RZ, 0xc0, !PT ;  /* 0x0000ffff07067812 */ /* 0x000fe400078ec0ff */
[----:B------:R-:W-:Y:S02]  /*712e0*/  LOP3.LUT R5, R5, 0xffff, RZ, 0xc0, !PT ;  /* 0x0000ffff05057812 */ /* 0x000fe400078ec0ff */
[----:B------:R-:W-:Y:S02]  /*712f0*/  PRMT R3, R4, 0x3340, R0 ;  /* 0x0000334004037816 */ /* 0x000fe40000000000 */
[----:B0-----:R-:W-:Y:S01]  /*71300*/  PRMT R2, R6, 0x3340, R5 ;  /* 0x0000334006027816 */ /* 0x001fe20000000005 */
[----:B------:R-:W-:Y:S04]  /*71310*/  STL [R1+0x2b58], R58 ;  /* 0x002b583a01007387 */ /* 0x000fe80000100800 */
[----:B------:R0:W-:Y:S04]  /*71320*/  STL [R1+0x1ec], R3 ;  /* 0x0001ec0301007387 */ /* 0x0001e80000100800 */
[----:B------:R1:W-:Y:S01]  /*71330*/  STL [R1+0x260], R2 ;  /* 0x0002600201007387 */ /* 0x0003e20000100800 */
[----:B--2---:R-:W-:-:S03]  /*71340*/  LOP3.LUT R8, R23, 0xffff, RZ, 0xc0, !PT ;  /* 0x0000ffff17087812 */ /* 0x004fc600078ec0ff */
[----:B------:R-:W2:Y:S01]  /*71350*/  LDL.LU R23, [R1+0x26c4] ;  /* 0x0026c40001177983 */ /* 0x000ea20000300800 */
[----:B---3--:R-:W-:-:S03]  /*71360*/  LOP3.LUT R6, R28, 0xffff, RZ, 0xc0, !PT ;  /* 0x0000ffff1c067812 */ /* 0x008fc600078ec0ff */
[----:B------:R-:W3:Y:S01]  /*71370*/  LDL.LU R28, [R1+0xfc8] ;  /* 0x000fc800011c7983 */ /* 0x000ee20000300800 */
[----:B------:R-:W-:Y:S02]  /*71380*/  PRMT R4, R6, 0x3340, R0 ;  /* 0x0000334006047816 */ /* 0x000fe40000000000 */
[----:B----4-:R-:W-:Y:S02]  /*71390*/  LOP3.LUT R7, R29, 0xffff, RZ, 0xc0, !PT ;  /* 0x0000ffff1d077812 */ /* 0x010fe400078ec0ff */
        /* <DEDUP_REMOVED lines=9> */
[----:B0-----:R-:W-:-:S02]  /*71430*/  PRMT R3, R5, 0x3340, R4 ;  /* 0x0000334005037816 */ /* 0x001fc40000000004 */
[----:B-1----:R-:W-:Y:S01]  /*71440*/  PRMT R2, R6, 0x3340, R0 ;  /* 0x0000334006027816 */ /* 0x002fe20000000000 */
[----:B------:R-:W-:Y:S04]  /*71450*/  STL [R1+0x2b5c], R59 ;  /* 0x002b5c3b01007387 */ /* 0x000fe80000100800 */
[----:B------:R-:W-:Y:S04]  /*71460*/  STL [R1+0x254], R3 ;  /* 0x0002540301007387 */ /* 0x000fe80000100800 */
[----:B------:R0:W-:Y:S01]  /*71470*/  STL [R1+0x1e8], R2 ;  /* 0x0001e80201007387 */ /* 0x0001e20000100800 */
[----:B------:R-:W-:-:S03]  /*71480*/  LOP3.LUT R7, R30, 0xffff, RZ, 0xc0, !PT ;  /* 0x0000ffff1e077812 */ /* 0x000fc600078ec0ff */
[----:B------:R-:W4:Y:S01]  /*71490*/  LDL.LU R30, [R1+0x26cc] ;  /* 0x0026cc00011e7983 */ /* 0x000f220000300800 */
[----:B------:R-:W-:Y:S02]  /*714a0*/  LOP3.LUT R10, R31, 0xffff, RZ, 0xc0, !PT ;  /* 0x0000ffff1f0a7812 */ /* 0x000fe400078ec0ff */
[----:B------:R-:W-:Y:S02]  /*714b0*/  LOP3.LUT R6, R19, 0xffff, RZ, 0xc0, !PT ;  /* 0x0000ffff13067812 */ /* 0x000fe400078ec0ff */
[----:B------:R-:W4:Y:S04]  /*714c0*/  LDL.LU R19, [R1+0xfcc] ;  /* 0x000fcc0001137983 */ /* 0x000f280000300800 */
[----:B------:R-:W4:Y:S01]  /*714d0*/  LDL.LU R31, [R1+0x266c] ;  /* 0x00266c00011f7983 */ /* 0x000f220000300800 */
[----:B------:R-:W-:-:S02]  /*714e0*/  PRMT R4, R10, 0x3340, R0 ;  /* 0x000033400a047816 */ /* 0x000fc40000000000 */
[----:B------:R-:W-:Y:S02]  /*714f0*/  PRMT R5, R7, 0x3340, R6 ;  /* 0x0000334007057816 */ /* 0x000fe40000000006 */
[----:B------:R-:W-:Y:S02]  /*71500*/  SHF.R.U32.HI R7, RZ, 0x8, R7 ;  /* 0x00000008ff077819 */ /* 0x000fe40000011607 */
[----:B0-----:R-:W-:Y:S02]  /*71510*/  PRMT R2, R5, 0x5410, R4 ;  /* 0x0000541005027816 */ /* 0x001fe40000000004 */
[----:B------:R-:W-:Y:S02]  /*71520*/  SHF.R.U32.HI R5, RZ, 0x8, R6 ;  /* 0x00000008ff057819 */ /* 0x000fe40000011606 */
[----:B------:R-:W-:Y:S02]  /*71530*/  SHF.R.U32.HI R4, RZ, 0x8, R9 ;  /* 0x00000008ff047819 */ /* 0x000fe40000011609 */
[----:B------:R-:W-:-:S02]  /*71540*/  LOP3.LUT R6, R7, 0xffff, RZ, 0xc0, !PT ;  /* 0x0000ffff07067812 */ /* 0x000fc400078ec0ff */
[----:B------:R-:W-:Y:S02]  /*71550*/  LOP3.LUT R5, R5, 0xffff, RZ, 0xc0, !PT ;  /* 0x0000ffff05057812 */ /* 0x000fe400078ec0ff */
[----:B------:R-:W-:Y:S01]  /*71560*/  LOP3.LUT R4, R4, 0xffff, RZ, 0xc0, !PT ;  /* 0x0000ffff04047812 */ /* 0x000fe200078ec0ff */
[----:B------:R0:W-:Y:S01]  /*71570*/  STL [R1+0xfc4], R2 ;  /* 0x000fc40201007387 */ /* 0x0001e20000100800 */
[----:B------:R-:W-:-:S05]  /*71580*/  PRMT R57, R6, 0x3340, R5 ;  /* 0x0000334006397816 */ /* 0x000fca0000000005 */
[----:B------:R-:W-:Y:S01]  /*71590*/  STL [R1+0x2c2c], R57 ;  /* 0x002c2c3901007387 */ /* 0x000fe20000100800 */
[----:B0-----:R-:W-:-:S05]  /*715a0*/  PRMT R2, R4, 0x3340, R0 ;  /* 0x0000334004027816 */ /* 0x001fca0000000000 */
[----:B------:R0:W-:Y:S04]  /*715b0*/  STL [R1+0x1e4], R2 ;  /* 0x0001e40201007387 */ /* 0x0001e80000100800 */
[----:B------:R-:W4:Y:S01]  /*715c0*/  LDL.LU R22, [R1+0x28d8] ;  /* 0x0028d80001167983 */ /* 0x000f220000300800 */
[----:B--2---:R-:W-:-:S03]  /*715d0*/  LOP3.LUT R8, R23, 0xffff, RZ, 0xc0, !PT ;  /* 0x0000ffff17087812 */ /* 0x004fc600078ec0ff */
[----:B------:R-:W2:Y:S01]  /*715e0*/  LDL.LU R23, [R1+0x27b8] ;  /* 0x0027b80001177983 */ /* 0x000ea20000300800 */
[----:B---3--:R-:W-:-:S03]  /*715f0*/  LOP3.LUT R6, R28, 0xffff, RZ, 0xc0, !PT ;  /* 0x0000ffff1c067812 */ /* 0x008fc600078ec0ff */
[----:B------:R-:W3:Y:S01]  /*71600*/  LDL.LU R28, [R1+0x2820] ;  /* 0x00282000011c7983 */ /* 0x000ee20000300800 */
[----:B------:R-:W-:Y:S02]  /*71610*/  PRMT R4, R6, 0x3340, R0 ;  /* 0x0000334006047816 */ /* 0x000fe40000000000 */
[----:B----4-:R-:W-:-:S04]  /*71620*/  LOP3.LUT R7, R29, 0xffff, RZ, 0xc0, !PT ;  /* 0x0000ffff1d077812 */ /* 0x010fc800078ec0ff */
[--C-:B------:R-:W-:Y:S02]  /*71630*/  PRMT R5, R8, 0x3340, R7.reuse ;  /* 0x0000334008057816 */ /* 0x100fe40000000007 */
[----:B------:R-:W-:Y:S02]  /*71640*/  SHF.R.U32.HI R6, RZ, 0x8, R6 ;  /* 0x00000008ff067819 */ /* 0x000fe40000011606 */
[----:B------:R-:W-:Y:S02]  /*71650*/  PRMT R51, R5, 0x5410, R4 ;  /* 0x0000541005337816 */ /* 0x000fe40000000004 */
[----:B------:R-:W-:Y:S02]  /*71660*/  SHF.R.U32.HI R5, RZ, 0x8, R8 ;  /* 0x00000008ff057819 */ /* 0x000fe40000011608 */
[----:B------:R-:W-:Y:S02]  /*71670*/  SHF.R.U32.HI R4, RZ, 0x8, R7 ;  /* 0x00000008ff047819 */ /* 0x000fe40000011607 */
[----:B------:R-:W-:-:S02]  /*71680*/  LOP3.LUT R5, R5, 0xffff, RZ, 0xc0, !PT ;  /* 0x0000ffff05057812 */ /* 0x000fc400078ec0ff */
[----:B------:R-:W-:Y:S02]  /*71690*/  LOP3.LUT R4, R4, 0xffff, RZ, 0xc0, !PT ;  /* 0x0000ffff04047812 */ /* 0x000fe400078ec0ff */
[----:B------:R-:W-:Y:S02]  /*716a0*/  LOP3.LUT R6, R6, 0xffff, RZ, 0xc0, !PT ;  /* 0x0000ffff06067812 */ /* 0x000fe400078ec0ff */
[----:B------:R-:W-:Y:S02]  /*716b0*/  PRMT R3, R5, 0x3340, R4 ;  /* 0x0000334005037816 */ /* 0x000fe40000000004 */
[----:B0-----:R-:W-:Y:S01]  /*716c0*/  PRMT R2, R6, 0x3340, R0 ;  /* 0x0000334006027816 */ /* 0x001fe20000000000 */
[----:B------:R-:W-:Y:S04]  /*716d0*/  STL [R1+0x2b60], R51 ;  /* 0x002b603301007387 */ /* 0x000fe80000100800 */
[----:B------:R-:W-:Y:S04]  /*716e0*/  STL [R1+0x250], R3 ;  /* 0x0002500301007387 */ /* 0x000fe80000100800 */
[----:B------:R0:W-:Y:S04]  /*716f0*/  STL [R1+0x1e0], R2 ;  /* 0x0001e00201007387 */ /* 0x0001e80000100800 */
[----:B------:R-:W4:Y:S01]  /*71700*/  LDL.LU R29, [R1+0x28bc] ;  /* 0x0028bc00011d7983 */ /* 0x000f220000300800 */
[----:B------:R-:W-:-:S03]  /*71710*/  LOP3.LUT R7, R30, 0xffff, RZ, 0xc0, !PT ;  /* 0x0000ffff1e077812 */ /* 0x000fc600078ec0ff */
[----:B------:R-:W4:Y:S01]  /*71720*/  LDL.LU R30, [R1+0x2794] ;  /* 0x00279400011e7983 */ /* 0x000f220000300800 */
[----:B------:R-:W-:-:S03]  /*71730*/  LOP3.LUT R6, R31, 0xffff, RZ, 0xc0, !PT ;  /* 0x0000ffff1f067812 */ /* 0x000fc600078ec0ff */
[----:B------:R-:W4:Y:S01]  /*71740*/  LDL.LU R31, [R1+0x27fc] ;  /* 0x0027fc00011f7983 */ /* 0x000f220000300800 */
[----:B------:R-:W-:Y:S02]  /*71750*/  LOP3.LUT R19, R19, 0xffff, RZ, 0xc0, !PT ;  /* 0x0000ffff13137812 */ /* 0x000fe400078ec0ff */
[----:B------:R-:W-:Y:S02]  /*71760*/  PRMT R5, R7, 0x3340, R6 ;  /* 0x0000334007057816 */ /* 0x000fe40000000006 */
[----:B------:R-:W-:Y:S02]  /*71770*/  PRMT R4, R19, 0x3340, R0 ;  /* 0x0000334013047816 */ /* 0x000fe40000000000 */
        /* <DEDUP_REMOVED lines=8> */
[----:B0-----:R-:W-:Y:S01]  /*71800*/  PRMT R2, R4, 0x3340, R0 ;  /* 0x0000334004027816 */ /* 0x001fe20000000000 */
[----:B------:R-:W-:Y:S04]  /*71810*/  STL [R1+0x2b64], R48 ;  /* 0x002b643001007387 */ /* 0x000fe80000100800 */
[----:B------:R-:W-:Y:S01]  /*71820*/  STL [R1+0x2be4], R50 ;  /* 0x002be43201007387 */ /* 0x000fe20000100800 */
[----:B------:R-:W-:-:S03]  /*71830*/  LOP3.LUT R8, R22, 0xffff, RZ, 0xc0, !PT ;  /* 0x0000ffff16087812 */ /* 0x000fc600078ec0ff */
[----:B------:R0:W-:Y:S04]  /*71840*/  STL [R1+0x1dc], R2 ;  /* 0x0001dc0201007387 */ /* 0x0001e80000100800 */
[----:B------:R-:W4:Y:S04]  /*71850*/  LDL.LU R27, [R1+0x2724] ;  /* 0x00272400011b7983 */ /* 0x000f280000300800 */
[----:B------:R-:W4:Y:S04]  /*71860*/  LDL.LU R20, [R1+0x102c] ;  /* 0x00102c0001147983 */ /* 0x000f280000300800 */
[----:B------:R-:W4:Y:S01]  /*71870*/  LDL.LU R21, [R1+0x26c0] ;  /* 0x0026c00001157983 */ /* 0x000f220000300800 */
[----:B--2---:R-:W-:-:S02]  /*71880*/  LOP3.LUT R6, R23, 0xffff, RZ, 0xc0, !PT ;  /* 0x0000ffff17067812 */ /* 0x004fc400078ec0ff */
[----:B---3--:R-:W-:Y:S02]  /*71890*/  LOP3.LUT R7, R28, 0xffff, RZ, 0xc0, !PT ;  /* 0x0000ffff1c077812 */ /* 0x008fe400078ec0ff */
        /* <DEDUP_REMOVED lines=12> */
[----:B------:R-:W-:Y:S04]  /*71960*/  STL [R1+0x2c30], R53 ;  /* 0x002c303501007387 */ /* 0x000fe80000100800 */
[----:B------:R0:W-:Y:S04]  /*71970*/  STL [R1+0x1d8], R2 ;  /* 0x0001d80201007387 */ /* 0x0001e80000100800 */
[----:B------:R-:W2:Y:S04]  /*71980*/  LDL.LU R22, [R1+0x272c] ;  /* 0x00272c0001167983 */ /* 0x000ea80000300800 */
[----:B------:R-:W3:Y:S04]  /*71990*/  LDL.LU R23, [R1+0x265c] ;  /* 0x00265c0001177983 */ /* 0x000ee80000300800 */
[----:B------:R-:W3:Y:S01]  /*719a0*/  LDL.LU R28, [R1+0x26c8] ;  /* 0x0026c800011c7983 */ /* 0x000ee20000300800 */
[----:B----4-:R-:W-:-:S03]  /*719b0*/  LOP3.LUT R8, R29, 0xffff, RZ, 0xc0, !PT ;  /* 0x0000ffff1d087812 */ /* 0x010fc600078ec0ff */
[----:B------:R-:W4:Y:S01]  /*719c0*/  LDL.LU R29, [R1+0x2700] ;  /* 0x00270000011d7983 */ /* 0x000f220000300800 */
[----:B------:R-:W-:-:S03]  /*719d0*/  LOP3.LUT R6, R30, 0xffff, RZ, 0xc0, !PT ;  /* 0x0000ffff1e067812 */ /* 0x000fc600078ec0ff */
[----:B------:R-:W4:Y:S01]  /*719e0*/  LDL.LU R30, [R1+0x1014] ;  /* 0x00101400011e7983 */ /* 0x000f220000300800 */
[----:B------:R-:W-:-:S03]  /*719f0*/  LOP3.LUT R7, R31, 0xffff, RZ, 0xc0, !PT ;  /* 0x0000ffff1f077812 */ /* 0x000fc600078ec0ff */
[----:B------:R-:W4:Y:S01]  /*71a00*/  LDL.LU R31, [R1+0x269c] ;  /* 0x00269c00011f7983 */ /* 0x000f220000300800 */
[----:B------:R-:W-:Y:S02]  /*71a10*/  PRMT R4, R6, 0x3340, R0 ;  /* 0x0000334006047816 */ /* 0x000fe40000000000 */
[--C-:B------:R-:W-:Y:S02]  /*71a20*/  PRMT R5, R8, 0x3340, R7.reuse ;  /* 0x0000334008057816 */ /* 0x100fe40000000007 */
[----:B------:R-:W-:Y:S02]  /*71a30*/  SHF.R.U32.HI R6, RZ, 0x8, R6 ;  /* 0x00000008ff067819 */ /* 0x000fe40000011606 */
[----:B------:R-:W-:Y:S02]  /*71a40*/  PRMT R59, R5, 0x5410, R4 ;  /* 0x00005410053b7816 */ /* 0x000fe40000000004 */
[----:B------:R-:W-:Y:S02]  /*71a50*/  SHF.R.U32.HI R5, RZ, 0x8, R8 ;  /* 0x00000008ff057819 */ /* 0x000fe40000011608 */
[----:B------:R-:W-:-:S02]  /*71a60*/  SHF.R.U32.HI R4, RZ, 0x8, R7 ;  /* 0x00000008ff047819 */ /* 0x000fc40000011607 */
[----:B------:R-:W-:Y:S02]  /*71a70*/  LOP3.LUT R6, R6, 0xffff, RZ, 0xc0, !PT ;  /* 0x0000ffff06067812 */ /* 0x000fe400078ec0ff */
[----:B------:R-:W-:Y:S02]  /*71a80*/  LOP3.LUT R5, R5, 0xffff, RZ, 0xc0, !PT ;  /* 0x0000ffff05057812 */ /* 0x000fe400078ec0ff */
[----:B------:R-:W-:Y:S02]  /*71a90*/  LOP3.LUT R4, R4, 0xffff, RZ, 0xc0, !PT ;  /* 0x0000ffff04047812 */ /* 0x000fe400078ec0ff */
[----:B0-----:R-:W-:Y:S02]  /*71aa0*/  PRMT R2, R6, 0x3340, R0 ;  /* 0x0000334006027816 */ /* 0x001fe40000000000 */
[----:B------:R-:W-:Y:S01]  /*71ab0*/  PRMT R52, R5, 0x3340, R4 ;  /* 0x0000334005347816 */ /* 0x000fe20000000004 */
[----:B------:R-:W-:Y:S04]  /*71ac0*/  STL [R1+0x2b6c], R59 ;  /* 0x002b6c3b01007387 */ /* 0x000fe80000100800 */
[----:B------:R-:W-:Y:S04]  /*71ad0*/  STL [R1+0x2c34], R52 ;  /* 0x002c343401007387 */ /* 0x000fe80000100800 */
[----:B------:R0:W-:Y:S01]  /*71ae0*/  STL [R1+0x1d4], R2 ;  /* 0x0001d40201007387 */ /* 0x0001e20000100800 */
[----:B------:R-:W-:-:S02]  /*71af0*/  LOP3.LUT R8, R27, 0xffff, RZ, 0xc0, !PT ;  /* 0x0000ffff1b087812 */ /* 0x000fc400078ec0ff */
[----:B------:R-:W-:Y:S02]  /*71b00*/  LOP3.LUT R6, R20, 0xffff, RZ, 0xc0, !PT ;  /* 0x0000ffff14067812 */ /* 0x000fe400078ec0ff */
[----:B------:R-:W-:Y:S02]  /*71b10*/  LOP3.LUT R7, R21, 0xffff, RZ, 0xc0, !PT ;  /* 0x0000ffff15077812 */ /* 0x000fe400078ec0ff */
[----:B------:R-:W-:Y:S02]  /*71b20*/  PRMT R4, R6, 0x3340, R0 ;  /* 0x0000334006047816 */ /* 0x000fe40000000000 */
[----:B------:R-:W-:Y:S02]  /*71b30*/  PRMT R5, R8, 0x3340, R7 ;  /* 0x0000334008057816 */ /* 0x000fe40000000007 */
[----:B------:R-:W-:Y:S02]  /*71b40*/  SHF.R.U32.HI R6, RZ, 0x8, R6 ;  /* 0x00000008ff067819 */ /* 0x000fe40000011606 */
[----:B0-----:R-:W-:-:S02]  /*71b50*/  PRMT R2, R5, 0x5410, R4 ;  /* 0x0000541005027816 */ /* 0x001fc40000000004 */
[----:B------:R-:W-:Y:S02]  /*71b60*/  SHF.R.U32.HI R5, RZ, 0x8, R8 ;  /* 0x00000008ff057819 */ /* 0x000fe40000011608 */
[----:B------:R-:W-:Y:S02]  /*71b70*/  SHF.R.U32.HI R4, RZ, 0x8, R7 ;  /* 0x00000008ff047819 */ /* 0x000fe40000011607 */
[----:B------:R-:W-:Y:S02]  /*71b80*/  LOP3.LUT R5, R5, 0xffff, RZ, 0xc0, !PT ;  /* 0x0000ffff05057812 */ /* 0x000fe400078ec0ff */
[----:B------:R-:W-:Y:S02]  /*71b90*/  LOP3.LUT R4, R4, 0xffff, RZ, 0xc0, !PT ;  /* 0x0000ffff04047812 */ /* 0x000fe400078ec0ff */
[----:B------:R-:W-:Y:S01]  /*71ba0*/  LOP3.LUT R6, R6, 0xffff, RZ, 0xc0, !PT ;  /* 0x0000ffff06067812 */ /* 0x000fe200078ec0ff */
[----:B------:R0:W-:Y:S01]  /*71bb0*/  STL [R1+0xfb4], R2 ;  /* 0x000fb40201007387 */ /* 0x0001e20000100800 */
[----:B------:R-:W-:-:S05]  /*71bc0*/  PRMT R3, R5, 0x3340, R4 ;  /* 0x0000334005037816 */ /* 0x000fca0000000004 */
[----:B------:R-:W-:Y:S01]  /*71bd0*/  STL [R1+0x208], R3 ;  /* 0x0002080301007387 */ /* 0x000fe20000100800 */
[----:B0-----:R-:W-:-:S05]  /*71be0*/  PRMT R2, R6, 0x3340, R0 ;  /* 0x0000334006027816 */ /* 0x001fca0000000000 */
[----:B------:R0:W-:Y:S01]  /*71bf0*/  STL [R1+0x1d0], R2 ;  /* 0x0001d00201007387 */ /* 0x0001e20000100800 */
[----:B--2---:R-:W-:Y:S02]  /*71c00*/  LOP3.LUT R9, R22, 0xffff, RZ, 0xc0, !PT ;  /* 0x0000ffff16097812 */ /* 0x004fe400078ec0ff */
[----:B---3--:R-:W-:Y:S02]  /*71c10*/  LOP3.LUT R11, R23, 0xffff, RZ, 0xc0, !PT ;  /* 0x0000ffff170b7812 */ /* 0x008fe400078ec0ff */
[----:B------:R-:W2:Y:S01]  /*71c20*/  LDL.LU R23, [R1+0x290c] ;  /* 0x00290c0001177983 */ /* 0x000ea20000300800 */
[----:B------:R-:W-:Y:S02]  /*71c30*/  LOP3.LUT R7, R28, 0xffff, RZ, 0xc0, !PT ;  /* 0x0000ffff1c077812 */ /* 0x000fe400078ec0ff */
[----:B------:R-:W-:Y:S02]  /*71c40*/  PRMT R4, R11, 0x3340, R0 ;  /* 0x000033400b047816 */ /* 0x000fe40000000000 */
[----:B------:R-:W-:-:S04]  /*71c50*/  PRMT R5, R9, 0x3340, R7 ;  /* 0x0000334009057816 */ /* 0x000fc80000000007 */
[----:B0-----:R-:W-:Y:S02]  /*71c60*/  PRMT R2, R5, 0x5410, R4 ;  /* 0x0000541005027816 */ /* 0x001fe40000000004 */
[----:B----4-:R-:W-:Y:S02]  /*71c70*/  LOP3.LUT R10, R30, 0xffff, RZ, 0xc0, !PT ;  /* 0x0000ffff1e0a7812 */ /* 0x010fe400078ec0ff */
[----:B------:R-:W3:Y:S04]  /*71c80*/  LDL.LU R30, [R1+0x27f8] ;  /* 0x0027f800011e7983 */ /* 0x000ee80000300800 */
[----:B------:R0:W-:Y:S01]  /*71c90*/  STL [R1+0xfb0], R2 ;  /* 0x000fb00201007387 */ /* 0x0001e20000100800 */
[----:B------:R-:W-:-:S03]  /*71ca0*/  LOP3.LUT R6, R31, 0xffff, RZ, 0xc0, !PT ;  /* 0x0000ffff1f067812 */ /* 0x000fc600078ec0ff */
[----:B------:R-:W4:Y:S01]  /*71cb0*/  LDL.LU R31, [R1+0x283c] ;  /* 0x00283c00011f7983 */ /* 0x000f220000300800 */
[----:B------:R-:W-:Y:S02]  /*71cc0*/  LOP3.LUT R8, R29, 0xffff, RZ, 0xc0, !PT ;  /* 0x0000ffff1d087812 */ /* 0x000fe400078ec0ff */
[----:B------:R-:W-:Y:S01]  /*71cd0*/  PRMT R4, R10, 0x3340, R0 ;  /* 0x000033400a047816 */ /* 0x000fe20000000000 */
[----:B------:R-:W4:Y:S01]  /*71ce0*/  LDL.LU R27, [R1+0x2718] ;  /* 0x00271800011b7983 */ /* 0x000f220000300800 */
[----:B------:R-:W-:-:S03]  /*71cf0*/  PRMT R5, R8, 0x3340, R6 ;  /* 0x0000334008057816 */ /* 0x000fc60000000006 */
[----:B------:R-:W4:Y:S01]  /*71d00*/  LDL.LU R28, [R1+0x1028] ;  /* 0x00102800011c7983 */ /* 0x000f220000300800 */
[----:B0-----:R-:W-:-:S05]  /*71d10*/  PRMT R2, R5, 0x5410, R4 ;  /* 0x0000541005027816 */ /* 0x001fca0000000004 */
[----:B------:R0:W-:Y:S04]  /*71d20*/  STL [R1+0xfac], R2 ;  /* 0x000fac0201007387 */ /* 0x0001e80000100800 */
[----:B------:R-:W4:Y:S01]  /*71d30*/  LDL.LU R20, [R1+0x26b8] ;  /* 0x0026b80001147983 */ /* 0x000f220000300800 */
[----:B------:R-:W-:-:S03]  /*71d40*/  SHF.R.U32.HI R5, RZ, 0x8, R8 ;  /* 0x00000008ff057819 */ /* 0x000fc60000011608 */
[----:B------:R-:W4:Y:S01]  /*71d50*/  LDL.LU R21, [R1+0x291c] ;  /* 0x00291c0001157983 */ /* 0x000f220000300800 */
[----:B------:R-:W-:-:S03]  /*71d60*/  SHF.R.U32.HI R4, RZ, 0x8, R6 ;  /* 0x00000008ff047819 */ /* 0x000fc60000011606 */
[----:B------:R-:W4:Y:S04]  /*71d70*/  LDL.LU R22, [R1+0x280c] ;  /* 0x00280c0001167983 */ /* 0x000f280000300800 */
[----:B------:R-:W4:Y:S01]  /*71d80*/  LDL.LU R29, [R1+0x2840] ;  /* 0x00284000011d7983 */ /* 0x000f220000300800 */
[----:B------:R-:W-:Y:S02]  /*71d90*/  LOP3.LUT R5, R5, 0xffff, RZ, 0xc0, !PT ;  /* 0x0000ffff05057812 */ /* 0x000fe400078ec0ff */
[----:B------:R-:W-:Y:S02]  /*71da0*/  LOP3.LUT R4, R4, 0xffff, RZ, 0xc0, !PT ;  /* 0x0000ffff04047812 */ /* 0x000fe400078ec0ff */
[----:B------:R-:W-:Y:S02]  /*71db0*/  SHF.R.U32.HI R9, RZ, 0x8, R9 ;  /* 0x00000008ff097819 */ /* 0x000fe40000011609 */
[----:B------:R-:W-:-:S02]  /*71dc0*/  SHF.R.U32.HI R6, RZ, 0x8, R7 ;  /* 0x00000008ff067819 */ /* 0x000fc40000011607 */
[----:B------:R-:W-:Y:S02]  /*71dd0*/  PRMT R51, R5, 0x3340, R4 ;  /* 0x0000334005337816 */ /* 0x000fe40000000004 */
[----:B------:R-:W-:Y:S02]  /*71de0*/  SHF.R.U32.HI R4, RZ, 0x8, R11 ;  /* 0x00000008ff047819 */ /* 0x000fe4000001160b */
[----:B------:R-:W-:Y:S02]  /*71df0*/  SHF.R.U32.HI R5, RZ, 0x8, R10 ;  /* 0x00000008ff057819 */ /* 0x000fe4000001160a */
[----:B------:R-:W-:Y:S02]  /*71e00*/  LOP3.LUT R7, R9, 0xffff, RZ, 0xc0, !PT ;  /* 0x0000ffff09077812 */ /* 0x000fe400078ec0ff */
[----:B------:R-:W-:Y:S02]  /*71e10*/  LOP3.LUT R6, R6, 0xffff, RZ, 0xc0, !PT ;  /* 0x0000ffff06067812 */ /* 0x000fe400078ec0ff */
[----:B------:R-:W-:-:S02]  /*71e20*/  LOP3.LUT R4, R4, 0xffff, RZ, 0xc0, !PT ;  /* 0x0000ffff04047812 */ /* 0x000fc400078ec0ff */
[----:B------:R-:W-:Y:S01]  /*71e30*/  LOP3.LUT R5, R5, 0xffff, RZ, 0xc0, !PT ;  /* 0x0000ffff05057812 */ /* 0x000fe200078ec0ff */
[----:B------:R1:W-:Y:S01]  /*71e40*/  STL [R1+0x2c18], R51 ;  /* 0x002c183301007387 */ /* 0x0003e20000100800 */
[----:B------:R-:W-:Y:S02]  /*71e50*/  PRMT R59, R7, 0x3340, R6 ;  /* 0x00003340073b7816 */ /* 0x000fe40000000006 */
[----:B0-----:R-:W-:-:S03]  /*71e60*/  PRMT R2, R5, 0x3340, R0 ;  /* 0x0000334005027816 */ /* 0x001fc60000000000 */
[----:B------:R-:W-:Y:S01]  /*71e70*/  STL [R1+0x2c1c], R59 ;  /* 0x002c1c3b01007387 */ /* 0x000fe20000100800 */
[----:B-1----:R-:W-:-:S05]  /*71e80*/  PRMT R51, R4, 0x3340, R0 ;  /* 0x0000334004337816 */ /* 0x002fca0000000000 */
[----:B------:R-:W-:Y:S04]  /*71e90*/  STL [R1+0x2c20], R51 ;  /* 0x002c203301007387 */ /* 0x000fe80000100800 */
[----:B------:R0:W-:Y:S01]  /*71ea0*/  STL [R1+0x1c8], R2 ;  /* 0x0001c80201007387 */ /* 0x0001e20000100800 */
[----:B--2---:R-:W-:-:S03]  /*71eb0*/  LOP3.LUT R8, R23, 0xffff, RZ, 0xc0, !PT ;  /* 0x0000ffff17087812 */ /* 0x004fc600078ec0ff */
[----:B------:R-:W2:Y:S01]  /*71ec0*/  LDL.LU R23, [R1+0x28f4] ;  /* 0x0028f40001177983 */ /* 0x000ea20000300800 */
[----:B---3--:R-:W-:-:S03]  /*71ed0*/  LOP3.LUT R6, R30, 0xffff, RZ, 0xc0, !PT ;  /* 0x0000ffff1e067812 */ /* 0x008fc600078ec0ff */
[----:B------:R-:W3:Y:S01]  /*71ee0*/  LDL.LU R30, [R1+0x27d8] ;  /* 0x0027d800011e7983 */ /* 0x000ee20000300800 */
[----:B------:R-:W-:Y:S02]  /*71ef0*/  PRMT R4, R6, 0x3340, R0 ;  /* 0x0000334006047816 */ /* 0x000fe40000000000 */
[----:B----4-:R-:W-:-:S04]  /*71f00*/  LOP3.LUT R7, R31, 0xffff, RZ, 0xc0, !PT ;  /* 0x0000ffff1f077812 */ /* 0x010fc800078ec0ff */
[----:B------:R-:W-:-:S04]  /*71f10*/  PRMT R5, R8, 0x3340, R7 ;  /* 0x0000334008057816 */ /* 0x000fc80000000007 */
[----:B0-----:R-:W-:-:S05]  /*71f20*/  PRMT R2, R5, 0x5410, R4 ;  /* 0x0000541005027816 */ /* 0x001fca0000000004 */
[----:B------:R0:W-:Y:S04]  /*71f30*/  STL [R1+0xfa4], R2 ;  /* 0x000fa40201007387 */ /* 0x0001e80000100800 */
[----:B------:R-:W4:Y:S01]  /*71f40*/  LDL.LU R31, [R1+0x2828] ;  /* 0x00282800011f7983 */ /* 0x000f220000300800 */
[----:B------:R-:W-:Y:S02]  /*71f50*/  SHF.R.U32.HI R6, RZ, 0x8, R6 ;  /* 0x00000008ff067819 */ /* 0x000fe40000011606 */
[----:B------:R-:W-:Y:S02]  /*71f60*/  SHF.R.U32.HI R5, RZ, 0x8, R8 ;  /* 0x00000008ff057819 */ /* 0x000fe40000011608 */
[----:B------:R-:W-:Y:S02]  /*71f70*/  SHF.R.U32.HI R4, RZ, 0x8, R7 ;  /* 0x00000008ff047819 */ /* 0x000fe40000011607 */
[----:B------:R-:W-:-:S02]  /*71f80*/  LOP3.LUT R6, R6, 0xffff, RZ, 0xc0, !PT ;  /* 0x0000ffff06067812 */ /* 0x000fc400078ec0ff */
[----:B------:R-:W-:Y:S02]  /*71f90*/  LOP3.LUT R5, R5, 0xffff, RZ, 0xc0, !PT ;  /* 0x0000ffff05057812 */ /* 0x000fe400078ec0ff */
[----:B------:R-:W-:Y:S02]  /*71fa0*/  LOP3.LUT R4, R4, 0xffff, RZ, 0xc0, !PT ;  /* 0x0000ffff04047812 */ /* 0x000fe400078ec0ff */
[----:B0-----:R-:W-:Y:S02]  /*71fb0*/  PRMT R2, R6, 0x3340, R0 ;  /* 0x0000334006027816 */ /* 0x001fe40000000000 */
[----:B------:R-:W-:Y:S02]  /*71fc0*/  LOP3.LUT R7, R27, 0xffff, RZ, 0xc0, !PT ;  /* 0x0000ffff1b077812 */ /* 0x000fe400078ec0ff */
[----:B------:R-:W-:Y:S02]  /*71fd0*/  LOP3.LUT R28, R28, 0xffff, RZ, 0xc0, !PT ;  /* 0x0000ffff1c1c7812 */ /* 0x000fe400078ec0ff */
[----:B------:R-:W-:-:S02]  /*71fe0*/  LOP3.LUT R6, R20, 0xffff, RZ, 0xc0, !PT ;  /* 0x0000ffff14067812 */ /* 0x000fc400078ec0ff */
[----:B------:R-:W-:Y:S02]  /*71ff0*/  PRMT R60, R5, 0x3340, R4 ;  /* 0x00003340053c7816 */ /* 0x000fe40000000004 */
[----:B------:R-:W-:Y:S02]  /*72000*/  PRMT R4, R28, 0x3340, R0 ;  /* 0x000033401c047816 */ /* 0x000fe40000000000 */
[----:B------:R-:W-:Y:S02]  /*72010*/  PRMT R5, R7, 0x3340, R6 ;  /* 0x0000334007057816 */ /* 0x000fe40000000006 */
[----:B------:R-:W-:Y:S02]  /*72020*/  LOP3.LUT R9, R21, 0xffff, RZ, 0xc0, !PT ;  /* 0x0000ffff15097812 */ /* 0x000fe400078ec0ff */
[----:B------:R-:W-:Y:S02]  /*72030*/  LOP3.LUT R10, R22, 0xffff, RZ, 0xc0, !PT ;  /* 0x0000ffff160a7812 */ /* 0x000fe400078ec0ff */
[----:B------:R-:W-:-:S02]  /*72040*/  LOP3.LUT R8, R29, 0xffff, RZ, 0xc0, !PT ;  /* 0x0000ffff1d087812 */ /* 0x000fc400078ec0ff */
[----:B------:R-:W-:Y:S02]  /*72050*/  PRMT R61, R5, 0x5410, R4 ;  /* 0x00005410053d7816 */ /* 0x000fe40000000004 */
[----:B------:R-:W-:Y:S02]  /*72060*/  PRMT R4, R10, 0x3340, R0 ;  /* 0x000033400a047816 */ /* 0x000fe40000000000 */
[----:B------:R-:W-:Y:S01]  /*72070*/  PRMT R5, R9, 0x3340, R8 ;  /* 0x0000334009057816 */ /* 0x000fe20000000008 */
[----:B------:R-:W-:Y:S04]  /*72080*/  STL [R1+0x2c14], R60 ;  /* 0x002c143c01007387 */ /* 0x000fe80000100800 */
[----:B------:R0:W-:Y:S04]  /*72090*/  STL [R1+0x1c4], R2 ;  /* 0x0001c40201007387 */ /* 0x0001e80000100800 */
[----:B------:R-:W-:Y:S04]  /*720a0*/  STL [R1+0x2b90], R61 ;  /* 0x002b903d01007387 */ /* 0x000fe80000100800 */
[----:B------:R-:W4:Y:S01]  /*720b0*/  LDL.LU R26, [R1+0x28fc] ;  /* 0x0028fc00011a7983 */ /* 0x000f220000300800 */
[----:B0-----:R-:W-:-:S03]  /*720c0*/  PRMT R2, R5, 0x5410, R4 ;  /* 0x0000541005027816 */ /* 0x001fc60000000004 */
[----:B------:R-:W4:Y:S04]  /*720d0*/  LDL.LU R29, [R1+0x27ec] ;  /* 0x0027ec00011d7983 */ /* 0x000f280000300800 */
[----:B------:R0:W-:Y:S04]  /*720e0*/  STL [R1+0xfa0], R2 ;  /* 0x000fa00201007387 */ /* 0x0001e80000100800 */
[----:B------:R-:W4:Y:S01]  /*720f0*/  LDL.LU R21, [R1+0x2830] ;  /* 0x0028300001157983 */ /* 0x000f220000300800 */
[----:B------:R-:W-:Y:S02]  /*72100*/  SHF.R.U32.HI R5, RZ, 0x8, R7 ;  /* 0x00000008ff057819 */ /* 0x000fe40000011607 */
[----:B------:R-:W-:-:S02]  /*72110*/  SHF.R.U32.HI R4, RZ, 0x8, R6 ;  /* 0x00000008ff047819 */ /* 0x000fc40000011606 */
[----:B------:R-:W-:Y:S02]  /*72120*/  SHF.R.U32.HI R7, RZ, 0x8, R9 ;  /* 0x00000008ff077819 */ /* 0x000fe40000011609 */
[----:B------:R-:W-:Y:S02]  /*72130*/  SHF.R.U32.HI R6, RZ, 0x8, R8 ;  /* 0x00000008ff067819 */ /* 0x000fe40000011608 */
[----:B------:R-:W-:Y:S02]  /*72140*/  LOP3.LUT R7, R7, 0xffff, RZ, 0xc0, !PT ;  /* 0x0000ffff07077812 */ /* 0x000fe400078ec0ff */
[----:B------:R-:W-:Y:S02]  /*72150*/  LOP3.LUT R6, R6, 0xffff, RZ, 0xc0, !PT ;  /* 0x0000ffff06067812 */ /* 0x000fe400078ec0ff */
[----:B------:R-:W-:Y:S02]  /*72160*/  LOP3.LUT R5, R5, 0xffff, RZ, 0xc0, !PT ;  /* 0x0000ffff05057812 */ /* 0x000fe400078ec0ff */
[----:B------:R-:W-:-:S02]  /*72170*/  LOP3.LUT R4, R4, 0xffff, RZ, 0xc0, !PT ;  /* 0x0000ffff04047812 */ /* 0x000fc400078ec0ff */
[----:B0-----:R-:W-:Y:S02]  /*72180*/  PRMT R2, R7, 0x3340, R6 ;  /* 0x0000334007027816 */ /* 0x001fe40000000006 */
[----:B------:R-:W-:-:S05]  /*72190*/  PRMT R48, R5, 0x3340, R4 ;  /* 0x0000334005307816 */ /* 0x000fca0000000004 */
[----:B------:R-:W-:Y:S04]  /*721a0*/  STL [R1+0x2be8], R48 ;  /* 0x002be83001007387 */ /* 0x000fe80000100800 */
[----:B------:R0:W-:Y:S04]  /*721b0*/  STL [R1+0x284], R2 ;  /* 0x0002840201007387 */ /* 0x0001e80000100800 */
[----:B------:R-:W4:Y:S01]  /*721c0*/  LDL.LU R22, [R1+0x2768] ;  /* 0x0027680001167983 */ /* 0x000f220000300800 */
[----:B--2---:R-:W-:-:S03]  /*721d0*/  LOP3.LUT R8, R23, 0xffff, RZ, 0xc0, !PT ;  /* 0x0000ffff17087812 */ /* 0x004fc600078ec0ff */
[----:B------:R-:W2:Y:S01]  /*721e0*/  LDL.LU R23, [R1+0x26a8] ;  /* 0x0026a80001177983 */ /* 0x000ea20000300800 */
[----:B---3--:R-:W-:-:S03]  /*721f0*/  LOP3.LUT R6, R30, 0xffff, RZ, 0xc0, !PT ;  /* 0x0000ffff1e067812 */ /* 0x008fc600078ec0ff */
[----:B------:R-:W3:Y:S01]  /*72200*/  LDL.LU R30, [R1+0x270c] ;  /* 0x00270c00011e7983 */ /* 0x000ee20000300800 */
[----:B------:R-:W-:-:S03]  /*72210*/  PRMT R4, R6, 0x3340, R0 ;  /* 0x0000334006047816 */ /* 0x000fc60000000000 */
[----:B------:R-:W3:Y:S04]  /*72220*/  LDL.LU R27, [R1+0x276c] ;  /* 0x00276c00011b7983 */ /* 0x000ee80000300800 */
[----:B------:R-:W3:Y:S01]  /*72230*/  LDL.LU R20, [R1+0x26ac] ;  /* 0x0026ac0001147983 */ /* 0x000ee20000300800 */
        /* <DEDUP_REMOVED lines=12> */
[----:B------:R-:W-:Y:S02]  /*72300*/  PRMT R3, R5, 0x3340, R4 ;  /* 0x0000334005037816 */ /* 0x000fe40000000004 */
[----:B------:R-:W-:Y:S02]  /*72310*/  LOP3.LUT R7, R26, 0xffff, RZ, 0xc0, !PT ;  /* 0x0000ffff1a077812 */ /* 0x000fe400078ec0ff */
[----:B------:R-:W-:-:S04]  /*72320*/  LOP3.LUT R29, R29, 0xffff, RZ, 0xc0, !PT ;  /* 0x0000ffff1d1d7812 */ /* 0x000fc800078ec0ff */
[----:B------:R-:W-:Y:S02]  /*72330*/  PRMT R4, R29, 0x3340, R0 ;  /* 0x000033401d047816 */ /* 0x000fe40000000000 */
[----:B------:R-:W-:-:S04]  /*72340*/  LOP3.LUT R6, R21, 0xffff, RZ, 0xc0, !PT ;  /* 0x0000ffff15067812 */ /* 0x000fc800078ec0ff */
[----:B------:R-:W-:Y:S02]  /*72350*/  PRMT R5, R7, 0x3340, R6 ;  /* 0x0000334007057816 */ /* 0x000fe40000000006 */
[----:B------:R-:W-:Y:S02]  /*72360*/  SHF.R.U32.HI R7, RZ, 0x8, R7 ;  /* 0x00000008ff077819 */ /* 0x000fe40000011607 */
[----:B------:R-:W-:Y:S02]  /*72370*/  PRMT R61, R5, 0x5410, R4 ;  /* 0x00005410053d7816 */ /* 0x000fe40000000004 */
[----:B------:R-:W-:Y:S02]  /*72380*/  SHF.R.U32.HI R5, RZ, 0x8, R6 ;  /* 0x00000008ff057819 */ /* 0x000fe40000011606 */
[----:B------:R-:W-:Y:S02]  /*72390*/  SHF.R.U32.HI R4, RZ, 0x8, R10 ;  /* 0x00000008ff047819 */ /* 0x000fe4000001160a */
[----:B------:R-:W-:-:S02]  /*723a0*/  LOP3.LUT R6, R7, 0xffff, RZ, 0xc0, !PT ;  /* 0x0000ffff07067812 */ /* 0x000fc400078ec0ff */
[----:B------:R-:W-:Y:S01]  /*723b0*/  LOP3.LUT R5, R5, 0xffff, RZ, 0xc0, !PT ;  /* 0x0000ffff05057812 */ /* 0x000fe200078ec0ff */
[----:B------:R0:W-:Y:S01]  /*723c0*/  STL [R1+0x1f8], R3 ;  /* 0x0001f80301007387 */ /* 0x0001e20000100800 */
[----:B------:R-:W-:-:S03]  /*723d0*/  LOP3.LUT R4, R4, 0xffff, RZ, 0xc0, !PT ;  /* 0x0000ffff04047812 */ /* 0x000fc600078ec0ff */
[----:B------:R1:W-:Y:S01]  /*723e0*/  STL [R1+0x1c0], R2 ;  /* 0x0001c00201007387 */ /* 0x0003e20000100800 */
[----:B0-----:R-:W-:Y:S02]  /*723f0*/  PRMT R3, R4, 0x3340, R0 ;  /* 0x0000334004037816 */ /* 0x001fe40000000000 */
[----:B-1----:R-:W-:Y:S01]  /*72400*/  PRMT R2, R6, 0x3340, R5 ;  /* 0x0000334006027816 */ /* 0x002fe20000000005 */
[----:B------:R-:W-:Y:S01]  /*72410*/  STL [R1+0x2b94], R61 ;  /* 0x002b943d01007387 */ /* 0x000fe20000100800 */
[----:B------:R-:W-:-:S03]  /*72420*/  LOP3.LUT R9, R22, 0xffff, RZ, 0xc0, !PT ;  /* 0x0000ffff16097812 */ /* 0x000fc600078ec0ff */
[----:B------:R0:W-:Y:S04]  /*72430*/  STL [R1+0x2bec], R2 ;  /* 0x002bec0201007387 */ /* 0x0001e80000100800 */
[----:B------:R-:W-:Y:S04]  /*72440*/  STL [R1+0x1bc], R3 ;  /* 0x0001bc0301007387 */ /* 0x000fe80000100800 */
[----:B------:R-:W4:Y:S04]  /*72450*/  LDL.LU R21, [R1+0x2740] ;  /* 0x0027400001157983 */ /* 0x000f280000300800 */
[----:B------:R-:W4:Y:S01]  /*72460*/  LDL.LU R22, [R1+0x2694] ;  /* 0x0026940001167983 */ /* 0x000f220000300800 */
[----:B--2---:R-:W-:-:S03]  /*72470*/  LOP3.LUT R11, R23, 0xffff, RZ, 0xc0, !PT ;  /* 0x0000ffff170b7812 */ /* 0x004fc600078ec0ff */
[----:B------:R-:W2:Y:S01]  /*72480*/  LDL.LU R23, [R1+0x26ec] ;  /* 0x0026ec0001177983 */ /* 0x000ea20000300800 */
[----:B---3--:R-:W-:-:S03]  /*72490*/  LOP3.LUT R7, R30, 0xffff, RZ, 0xc0, !PT ;  /* 0x0000ffff1e077812 */ /* 0x008fc600078ec0ff */
[----:B------:R-:W3:Y:S01]  /*724a0*/  LDL.LU R30, [R1+0x2748] ;  /* 0x00274800011e7983 */ /* 0x000ee20000300800 */
[----:B------:R-:W-:-:S03]  /*724b0*/  LOP3.LUT R8, R27, 0xffff, RZ, 0xc0, !PT ;  /* 0x0000ffff1b087812 */ /* 0x000fc600078ec0ff */
[----:B------:R-:W3:Y:S01]  /*724c0*/  LDL.LU R27, [R1+0x2698] ;  /* 0x00269800011b7983 */ /* 0x000ee20000300800 */
[----:B----4-:R-:W-:-:S03]  /*724d0*/  LOP3.LUT R6, R31, 0xffff, RZ, 0xc0, !PT ;  /* 0x0000ffff1f067812 */ /* 0x010fc600078ec0ff */
[----:B------:R-:W4:Y:S01]  /*724e0*/  LDL.LU R31, [R1+0x26f8] ;  /* 0x0026f800011f7983 */ /* 0x000f220000300800 */
[----:B------:R-:W-:Y:S02]  /*724f0*/  PRMT R4, R11, 0x3340, R0 ;  /* 0x000033400b047816 */ /* 0x000fe40000000000 */
[----:B------:R-:W-:Y:S02]  /*72500*/  PRMT R5, R9, 0x3340, R7 ;  /* 0x0000334009057816 */ /* 0x000fe40000000007 */
[----:B------:R-:W-:Y:S02]  /*72510*/  LOP3.LUT R10, R20, 0xffff, RZ, 0xc0, !PT ;  /* 0x0000ffff140a7812 */ /* 0x000fe400078ec0ff */
[----:B0-----:R-:W-:Y:S02]  /*72520*/  PRMT R2, R5, 0x5410, R4 ;  /* 0x0000541005027816 */ /* 0x001fe40000000004 */
[----:B------:R-:W-:Y:S02]  /*72530*/  PRMT R4, R10, 0x3340, R0 ;  /* 0x000033400a047816 */ /* 0x000fe40000000000 */
[----:B------:R-:W-:Y:S01]  /*72540*/  PRMT R5, R8, 0x3340, R6 ;  /* 0x0000334008057816 */ /* 0x000fe20000000006 */
[----:B------:R0:W-:Y:S01]  /*72550*/  STL [R1+0x338], R2 ;  /* 0x0003380201007387 */ /* 0x0001e20000100800 */
[----:B------:R-:W-:-:S02]  /*72560*/  SHF.R.U32.HI R9, RZ, 0x8, R9 ;  /* 0x00000008ff097819 */ /* 0x000fc40000011609 */
[----:B0-----:R-:W-:Y:S02]  /*72570*/  PRMT R2, R5, 0x5410, R4 ;  /* 0x0000541005027816 */ /* 0x001fe40000000004 */
[----:B------:R-:W-:Y:S02]  /*72580*/  SHF.R.U32.HI R5, RZ, 0x8, R8 ;  /* 0x00000008ff057819 */ /* 0x000fe40000011608 */
[----:B------:R-:W-:Y:S02]  /*72590*/  SHF.R.U32.HI R4, RZ, 0x8, R6 ;  /* 0x00000008ff047819 */ /* 0x000fe40000011606 */
[----:B------:R-:W-:Y:S02]  /*725a0*/  SHF.R.U32.HI R6, RZ, 0x8, R7 ;  /* 0x00000008ff067819 */ /* 0x000fe40000011607 */
[----:B------:R-:W-:Y:S02]  /*725b0*/  LOP3.LUT R5, R5, 0xffff, RZ, 0xc0, !PT ;  /* 0x0000ffff05057812 */ /* 0x000fe400078ec0ff */
[----:B------:R-:W-:-:S02]  /*725c0*/  LOP3.LUT R4, R4, 0xffff, RZ, 0xc0, !PT ;  /* 0x0000ffff04047812 */ /* 0x000fc400078ec0ff */
[----:B------:R-:W-:Y:S02]  /*725d0*/  LOP3.LUT R7, R9, 0xffff, RZ, 0xc0, !PT ;  /* 0x0000ffff09077812 */ /* 0x000fe400078ec0ff */
[----:B------:R-:W-:Y:S02]  /*725e0*/  LOP3.LUT R6, R6, 0xffff, RZ, 0xc0, !PT ;  /* 0x0000ffff06067812 */ /* 0x000fe400078ec0ff */
[----:B------:R-:W-:Y:S02]  /*725f0*/  PRMT R3, R5, 0x3340, R4 ;  /* 0x0000334005037816 */ /* 0x000fe40000000004 */
[----:B------:R-:W-:Y:S01]  /*72600*/  SHF.R.U32.HI R4, RZ, 0x8, R11 ;  /* 0x00000008ff047819 */ /* 0x000fe2000001160b */
[----:B------:R0:W-:Y:S01]  /*72610*/  STL [R1+0x334], R2 ;  /* 0x0003340201007387 */ /* 0x0001e20000100800 */
[----:B------:R-:W-:Y:S02]  /*72620*/  SHF.R.U32.HI R5, RZ, 0x8, R10 ;  /* 0x00000008ff057819 */ /* 0x000fe4000001160a */
[----:B------:R-:W-:-:S02]  /*72630*/  LOP3.LUT R4, R4, 0xffff, RZ, 0xc0, !PT ;  /* 0x0000ffff04047812 */ /* 0x000fc400078ec0ff */
[----:B------:R-:W-:Y:S01]  /*72640*/  LOP3.LUT R5, R5, 0xffff, RZ, 0xc0, !PT ;  /* 0x0000ffff05057812 */ /* 0x000fe200078ec0ff */
[----:B------:R1:W-:Y:S01]  /*72650*/  STL [R1+0x248], R3 ;  /* 0x0002480301007387 */ /* 0x0003e20000100800 */
[----:B0-----:R-:W-:-:S05]  /*72660*/  PRMT R2, R7, 0x3340, R6 ;  /* 0x0000334007027816 */ /* 0x001fca0000000006 */
[----:B------:R0:W-:Y:S01]  /*72670*/  STL [R1+0x228], R2 ;  /* 0x0002280201007387 */ /* 0x0001e20000100800 */
[----:B-1----:R-:W-:-:S05]  /*72680*/  PRMT R3, R4, 0x3340, R0 ;  /* 0x0000334004037816 */ /* 0x002fca0000000000 */
[----:B------:R-:W-:Y:S01]  /*72690*/  STL [R1+0x1b8], R3 ;  /* 0x0001b80301007387 */ /* 0x000fe20000100800 */
[----:B0-----:R-:W-:-:S05]  /*726a0*/  PRMT R2, R5, 0x3340, R0 ;  /* 0x0000334005027816 */ /* 0x001fca0000000000 */
[----:B------:R0:W-:Y:S04]  /*726b0*/  STL [R1+0x1b4], R2 ;  /* 0x0001b40201007387 */ /* 0x0001e80000100800 */
[----:B------:R-:W4:Y:S01]  /*726c0*/  LDL.LU R20, [R1+0x2960] ;  /* 0x0029600001147983 */ /* 0x000f220000300800 */
[----:B------:R-:W-:-:S03]  /*726d0*/  LOP3.LUT R9, R21, 0xffff, RZ, 0xc0, !PT ;  /* 0x0000ffff15097812 */ /* 0x000fc600078ec0ff */
[----:B------:R-:W4:Y:S01]  /*726e0*/  LDL.LU R21, [R1+0x2838] ;  /* 0x0028380001157983 */ /* 0x000f220000300800 */
[----:B------:R-:W-:-:S03]  /*726f0*/  LOP3.LUT R11, R22, 0xffff, RZ, 0xc0, !PT ;  /* 0x0000ffff160b7812 */ /* 0x000fc600078ec0ff */
[----:B------:R-:W4:Y:S01]  /*72700*/  LDL.LU R22, [R1+0x28cc] ;  /* 0x0028cc0001167983 */ /* 0x000f220000300800 */
[----:B--2---:R-:W-:-:S03]  /*72710*/  LOP3.LUT R7, R23, 0xffff, RZ, 0xc0, !PT ;  /* 0x0000ffff17077812 */ /* 0x004fc600078ec0ff */
[----:B------:R-:W2:Y:S01]  /*72720*/  LDL.LU R23, [R1+0x2964] ;  /* 0x0029640001177983 */ /* 0x000ea20000300800 */
[----:B---3--:R-:W-:-:S03]  /*72730*/  LOP3.LUT R8, R30, 0xffff, RZ, 0xc0, !PT ;  /* 0x0000ffff1e087812 */ /* 0x008fc600078ec0ff */
        /* <DEDUP_REMOVED lines=11> */
[----:B------:R-:W-:Y:S02]  /*727f0*/  SHF.R.U32.HI R6, RZ, 0x8, R6 ;  /* 0x00000008ff067819 */ /* 0x000fe40000011606 */
[----:B0-----:R-:W-:Y:S02]  /*72800*/  PRMT R2, R5, 0x5410, R4 ;  /* 0x0000541005027816 */ /* 0x001fe40000000004 */
[----:B------:R-:W-:Y:S02]  /*72810*/  SHF.R.U32.HI R5, RZ, 0x8, R9 ;  /* 0x00000008ff057819 */ /* 0x000fe40000011609 */
[----:B------:R-:W-:Y:S02]  /*72820*/  SHF.R.U32.HI R4, RZ, 0x8, R7 ;  /* 0x00000008ff047819 */ /* 0x000fe40000011607 */
[----:B------:R-:W-:Y:S02]  /*72830*/  LOP3.LUT R5, R5, 0xffff, RZ, 0xc0, !PT ;  /* 0x0000ffff05057812 */ /* 0x000fe400078ec0ff */
[----:B------:R-:W-:Y:S01]  /*72840*/  LOP3.LUT R4, R4, 0xffff, RZ, 0xc0, !PT ;  /* 0x0000ffff04047812 */ /* 0x000fe200078ec0ff */
[----:B------:R0:W-:Y:S01]  /*72850*/  STL [R1+0x32c], R2 ;  /* 0x00032c0201007387 */ /* 0x0001e20000100800 */
[----:B------:R-:W-:-:S02]  /*72860*/  LOP3.LUT R7, R8, 0xffff, RZ, 0xc0, !PT ;  /* 0x0000ffff08077812 */ /* 0x000fc400078ec0ff */
[----:B------:R-:W-:-:S04]  /*72870*/  LOP3.LUT R6, R6, 0xffff, RZ, 0xc0, !PT ;  /* 0x0000ffff06067812 */ /* 0x000fc800078ec0ff */
[----:B------:R-:W-:Y:S02]  /*72880*/  PRMT R61, R7, 0x3340, R6 ;  /* 0x00003340073d7816 */ /* 0x000fe40000000006 */
[----:B0-----:R-:W-:Y:S02]  /*72890*/  PRMT R2, R5, 0x3340, R4 ;  /* 0x0000334005027816 */ /* 0x001fe40000000004 */
[----:B------:R-:W-:Y:S02]  /*728a0*/  SHF.R.U32.HI R4, RZ, 0x8, R10 ;  /* 0x00000008ff047819 */ /* 0x000fe4000001160a */
[----:B------:R-:W-:Y:S02]  /*728b0*/  SHF.R.U32.HI R5, RZ, 0x8, R11 ;  /* 0x00000008ff057819 */ /* 0x000fe4000001160b */
[----:B------:R-:W-:Y:S02]  /*728c0*/  LOP3.LUT R4, R4, 0xffff, RZ, 0xc0, !PT ;  /* 0x0000ffff04047812 */ /* 0x000fe400078ec0ff */
[----:B------:R-:W-:Y:S01]  /*728d0*/  LOP3.LUT R5, R5, 0xffff, RZ, 0xc0, !PT ;  /* 0x0000ffff05057812 */ /* 0x000fe200078ec0ff */
[----:B------:R-:W-:Y:S01]  /*728e0*/  STL [R1+0x2c08], R61 ;  /* 0x002c083d01007387 */ /* 0x000fe20000100800 */
[----:B------:R-:W-:-:S03]  /*728f0*/  PRMT R3, R4, 0x3340, R0 ;  /* 0x0000334004037816 */ /* 0x000fc60000000000 */
[----:B------:R0:W-:Y:S04]  /*72900*/  STL [R1+0x244], R2 ;  /* 0x0002440201007387 */ /* 0x0001e80000100800 */
[----:B------:R-:W-:Y:S01]  /*72910*/  STL [R1+0x1b0], R3 ;  /* 0x0001b00301007387 */ /* 0x000fe20000100800 */
[----:B0-----:R-:W-:-:S05]  /*72920*/  PRMT R2, R5, 0x3340, R0 ;  /* 0x0000334005027816 */ /* 0x001fca0000000000 */
[----:B------:R0:W-:Y:S01]  /*72930*/  STL [R1+0x1ac], R2 ;  /* 0x0001ac0201007387 */ /* 0x0001e20000100800 */
[----:B------:R-:W-:-:S03]  /*72940*/  LOP3.LUT R9, R20, 0xffff, RZ, 0xc0, !PT ;  /* 0x0000ffff14097812 */ /* 0x000fc600078ec0ff */
[----:B------:R-:W4:Y:S01]  /*72950*/  LDL.LU R20, [R1+0x2948] ;  /* 0x0029480001147983 */ /* 0x000f220000300800 */
[----:B------:R-:W-:-:S03]  /*72960*/  LOP3.LUT R11, R21, 0xffff, RZ, 0xc0, !PT ;  /* 0x0000ffff150b7812 */ /* 0x000fc600078ec0ff */
[----:B------:R-:W4:Y:S01]  /*72970*/  LDL.LU R21, [R1+0x2824] ;  /* 0x0028240001157983 */ /* 0x000f220000300800 */
[----:B------:R-:W-:Y:S02]  /*72980*/  LOP3.LUT R7, R22, 0xffff, RZ, 0xc0, !PT ;  /* 0x0000ffff16077812 */ /* 0x000fe400078ec0ff */
[----:B------:R-:W-:Y:S02]  /*72990*/  PRMT R4, R11, 0x3340, R0 ;  /* 0x000033400b047816 */ /* 0x000fe40000000000 */
[----:B------:R-:W-:-:S04]  /*729a0*/  PRMT R5, R9, 0x3340, R7 ;  /* 0x0000334009057816 */ /* 0x000fc80000000007 */
[----:B0-----:R-:W-:Y:S02]  /*729b0*/  PRMT R2, R5, 0x5410, R4 ;  /* 0x0000541005027816 */ /* 0x001fe40000000004 */
[----:B--2---:R-:W-:Y:S02]  /*729c0*/  LOP3.LUT R8, R23, 0xffff, RZ, 0xc0, !PT ;  /* 0x0000ffff17087812 */ /* 0x004fe400078ec0ff */
[----:B------:R-:W2:Y:S04]  /*729d0*/  LDL.LU R23, [R1+0x2890] ;  /* 0x0028900001177983 */ /* 0x000ea80000300800 */
[----:B------:R0:W-:Y:S04]  /*729e0*/  STL [R1+0x328], R2 ;  /* 0x0003280201007387 */ /* 0x0001e80000100800 */
[----:B------:R-:W2:Y:S04]  /*729f0*/  LDL.LU R25, [R1+0x27b4] ;  /* 0x0027b40001197983 */ /* 0x000ea80000300800 */
[----:B------:R-:W2:Y:S01]  /*72a00*/  LDL.LU R26, [R1+0x26fc] ;  /* 0x0026fc00011a7983 */ /* 0x000ea20000300800 */
[----:B---3--:R-:W-:-:S04]  /*72a10*/  LOP3.LUT R10, R30, 0xffff, RZ, 0xc0, !PT ;  /* 0x0000ffff1e0a7812 */ /* 0x008fc800078ec0ff */
[----:B------:R-:W-:Y:S02]  /*72a20*/  PRMT R4, R10, 0x3340, R0 ;  /* 0x000033400a047816 */ /* 0x000fe40000000000 */
[----:B----4-:R-:W-:-:S04]  /*72a30*/  LOP3.LUT R6, R31, 0xffff, RZ, 0xc0, !PT ;  /* 0x0000ffff1f067812 */ /* 0x010fc800078ec0ff */
[----:B------:R-:W-:-:S04]  /*72a40*/  PRMT R5, R8, 0x3340, R6 ;  /* 0x0000334008057816 */ /* 0x000fc80000000006 */
[----:B0-----:R-:W-:-:S05]  /*72a50*/  PRMT R2, R5, 0x5410, R4 ;  /* 0x0000541005027816 */ /* 0x001fca0000000004 */
[----:B------:R0:W-:Y:S04]  /*72a60*/  STL [R1+0x324], R2 ;  /* 0x0003240201007387 */ /* 0x0001e80000100800 */
[----:B------:R-:W3:Y:S04]  /*72a70*/  LDL.LU R27, [R1+0x2750] ;  /* 0x00275000011b7983 */ /* 0x000ee80000300800 */
[----:B------:R-:W4:Y:S04]  /*72a80*/  LDL.LU R22, [R1+0x294c] ;  /* 0x00294c0001167983 */ /* 0x000f280000300800 */
[----:B------:R-:W4:Y:S04]  /*72a90*/  LDL.LU R30, [R1+0x282c] ;  /* 0x00282c00011e7983 */ /* 0x000f280000300800 */
[----:B------:R-:W4:Y:S01]  /*72aa0*/  LDL.LU R31, [R1+0x28a8] ;  /* 0x0028a800011f7983 */ /* 0x000f220000300800 */
[----:B------:R-:W-:-:S02]  /*72ab0*/  SHF.R.U32.HI R5, RZ, 0x8, R8 ;  /* 0x00000008ff057819 */ /* 0x000fc40000011608 */
[----:B------:R-:W-:Y:S02]  /*72ac0*/  SHF.R.U32.HI R4, RZ, 0x8, R6 ;  /* 0x00000008ff047819 */ /* 0x000fe40000011606 */
[----:B------:R-:W-:Y:S02]  /*72ad0*/  SHF.R.U32.HI R9, RZ, 0x8, R9 ;  /* 0x00000008ff097819 */ /* 0x000fe40000011609 */
[----:B------:R-:W-:Y:S02]  /*72ae0*/  SHF.R.U32.HI R6, RZ, 0x8, R7 ;  /* 0x00000008ff067819 */ /* 0x000fe40000011607 */
[----:B------:R-:W-:Y:S02]  /*72af0*/  LOP3.LUT R5, R5, 0xffff, RZ, 0xc0, !PT ;  /* 0x0000ffff05057812 */ /* 0x000fe400078ec0ff */
[----:B------:R-:W-:Y:S02]  /*72b00*/  LOP3.LUT R4, R4, 0xffff, RZ, 0xc0, !PT ;  /* 0x0000ffff04047812 */ /* 0x000fe400078ec0ff */
[----:B------:R-:W-:-:S02]  /*72b10*/  LOP3.LUT R7, R9, 0xffff, RZ, 0xc0, !PT ;  /* 0x0000ffff09077812 */ /* 0x000fc400078ec0ff */
[----:B------:R-:W-:Y:S02]  /*72b20*/  LOP3.LUT R6, R6, 0xffff, RZ, 0xc0, !PT ;  /* 0x0000ffff06067812 */ /* 0x000fe400078ec0ff */
[----:B------:R-:W-:Y:S02]  /*72b30*/  PRMT R3, R5, 0x3340, R4 ;  /* 0x0000334005037816 */ /* 0x000fe40000000004 */
[----:B------:R-:W-:Y:S02]  /*72b40*/  SHF.R.U32.HI R4, RZ, 0x8, R11 ;  /* 0x00000008ff047819 */ /* 0x000fe4000001160b */
[----:B------:R-:W-:Y:S02]  /*72b50*/  SHF.R.U32.HI R5, RZ, 0x8, R10 ;  /* 0x00000008ff057819 */ /* 0x000fe4000001160a */
[----:B0-----:R-:W-:Y:S02]  /*72b60*/  PRMT R2, R7, 0x3340, R6 ;  /* 0x0000334007027816 */ /* 0x001fe40000000006 */
[----:B------:R-:W-:-:S02]  /*72b70*/  LOP3.LUT R4, R4, 0xffff, RZ, 0xc0, !PT ;  /* 0x0000ffff04047812 */ /* 0x000fc400078ec0ff */
[----:B------:R-:W-:Y:S01]  /*72b80*/  LOP3.LUT R5, R5, 0xffff, RZ, 0xc0, !PT ;  /* 0x0000ffff05057812 */ /* 0x000fe200078ec0ff */
[----:B------:R0:W-:Y:S04]  /*72b90*/  STL [R1+0x240], R3 ;  /* 0x0002400301007387 */ /* 0x0001e80000100800 */
[----:B------:R1:W-:Y:S01]  /*72ba0*/  STL [R1+0x220], R2 ;  /* 0x0002200201007387 */ /* 0x0003e20000100800 */
[--C-:B0-----:R-:W-:Y:S02]  /*72bb0*/  PRMT R3, R4, 0x3340, R0.reuse ;  /* 0x0000334004037816 */ /* 0x101fe40000000000 */
[----:B-1----:R-:W-:Y:S02]  /*72bc0*/  PRMT R2, R5, 0x3340, R0 ;  /* 0x0000334005027816 */ /* 0x002fe40000000000 */
[----:B------:R-:W-:Y:S01]  /*72bd0*/  LOP3.LUT R8, R20, 0xffff, RZ, 0xc0, !PT ;  /* 0x0000ffff14087812 */ /* 0x000fe200078ec0ff */
[----:B------:R-:W-:Y:S04]  /*72be0*/  STL [R1+0x1a8], R3 ;  /* 0x0001a80301007387 */ /* 0x000fe80000100800 */
[----:B------:R0:W-:Y:S04]  /*72bf0*/  STL [R1+0x1a4], R2 ;  /* 0x0001a40201007387 */ /* 0x0001e80000100800 */
[----:B------:R-:W4:Y:S01]  /*72c00*/  LDL.LU R20, [R1+0x27bc] ;  /* 0x0027bc0001147983 */ /* 0x000f220000300800 */
[----:B------:R-:W-:-:S03]  /*72c10*/  LOP3.LUT R6, R21, 0xffff, RZ, 0xc0, !PT ;  /* 0x0000ffff15067812 */ /* 0x000fc600078ec0ff */
[----:B------:R-:W4:Y:S01]  /*72c20*/  LDL.LU R21, [R1+0x2704] ;  /* 0x0027040001157983 */ /* 0x000f220000300800 */
[----:B------:R-:W-:Y:S02]  /*72c30*/  PRMT R4, R6, 0x3340, R0 ;  /* 0x0000334006047816 */ /* 0x000fe40000000000 */
[----:B------:R-:W-:-:S04]  /*72c40*/  SHF.R.U32.HI R6, RZ, 0x8, R6 ;  /* 0x00000008ff067819 */ /* 0x000fc80000011606 */
[----:B------:R-:W-:Y:S02]  /*72c50*/  LOP3.LUT R6, R6, 0xffff, RZ, 0xc0, !PT ;  /* 0x0000ffff06067812 */ /* 0x000fe400078ec0ff */
[----:B--2---:R-:W-:-:S04]  /*72c60*/  LOP3.LUT R7, R23, 0xffff, RZ, 0xc0, !PT ;  /* 0x0000ffff17077812 */ /* 0x004fc800078ec0ff */
[----:B------:R-:W-:-:S04]  /*72c70*/  PRMT R5, R8, 0x3340, R7 ;  /* 0x0000334008057816 */ /* 0x000fc80000000007 */
[----:B0-----:R-:W-:Y:S02]  /*72c80*/  PRMT R2, R5, 0x5410, R4 ;  /* 0x0000541005027816 */ /* 0x001fe40000000004 */
[----:B------:R-:W-:Y:S02]  /*72c90*/  SHF.R.U32.HI R5, RZ, 0x8, R8 ;  /* 0x00000008ff057819 */ /* 0x000fe40000011608 */
[----:B------:R-:W-:Y:S01]  /*72ca0*/  SHF.R.U32.HI R4, RZ, 0x8, R7 ;  /* 0x00000008ff047819 */ /* 0x000fe20000011607 */
[----:B------:R0:W-:Y:S01]  /*72cb0*/  STL [R1+0x320], R2 ;  /* 0x0003200201007387 */ /* 0x0001e20000100800 */
[----:B------:R-:W-:Y:S02]  /*72cc0*/  LOP3.LUT R5, R5, 0xffff, RZ, 0xc0, !PT ;  /* 0x0000ffff05057812 */ /* 0x000fe400078ec0ff */
[----:B------:R-:W-:Y:S01]  /*72cd0*/  LOP3.LUT R4, R4, 0xffff, RZ, 0xc0, !PT ;  /* 0x0000ffff04047812 */ /* 0x000fe200078ec0ff */
[----:B------:R-:W2:Y:S01]  /*72ce0*/  LDL.LU R23, [R1+0x2754] ;  /* 0x0027540001177983 */ /* 0x000ea20000300800 */
[----:B------:R-:W-:-:S02]  /*72cf0*/  LOP3.LUT R7, R25, 0xffff, RZ, 0xc0, !PT ;  /* 0x0000ffff19077812 */ /* 0x000fc400078ec0ff */
[----:B------:R-:W-:Y:S02]  /*72d00*/  LOP3.LUT R10, R26, 0xffff, RZ, 0xc0, !PT ;  /* 0x0000ffff1a0a7812 */ /* 0x000fe400078ec0ff */
[----:B0-----:R-:W-:Y:S02]  /*72d10*/  PRMT R2, R6, 0x3340, R0 ;  /* 0x0000334006027816 */ /* 0x001fe40000000000 */
[----:B------:R-:W-:Y:S02]  /*72d20*/  PRMT R3, R5, 0x3340, R4 ;  /* 0x0000334005037816 */ /* 0x000fe40000000004 */
[----:B------:R-:W-:-:S03]  /*72d30*/  PRMT R4, R10, 0x3340, R0 ;  /* 0x000033400a047816 */ /* 0x000fc60000000000 */
[----:B------:R-:W-:Y:S04]  /*72d40*/  STL [R1+0x23c], R3 ;  /* 0x00023c0301007387 */ /* 0x000fe80000100800 */
[----:B------:R0:W-:Y:S01]  /*72d50*/  STL [R1+0x1a0], R2 ;  /* 0x0001a00201007387 */ /* 0x0001e20000100800 */
[----:B---3--:R-:W-:-:S04]  /*72d60*/  LOP3.LUT R6, R27, 0xffff, RZ, 0xc0, !PT ;  /* 0x0000ffff1b067812 */ /* 0x008fc800078ec0ff */
[----:B------:R-:W-:Y:S02]  /*72d70*/  PRMT R5, R7, 0x3340, R6 ;  /* 0x0000334007057816 */ /* 0x000fe40000000006 */
[----:B----4-:R-:W-:Y:S02]  /*72d80*/  LOP3.LUT R9, R22, 0xffff, RZ, 0xc0, !PT ;  /* 0x0000ffff16097812 */ /* 0x010fe400078ec0ff */
[----:B------:R-:W-:Y:S02]  /*72d90*/  LOP3.LUT R30, R30, 0xffff, RZ, 0xc0, !PT ;  /* 0x0000ffff1e1e7812 */ /* 0x000fe400078ec0ff */
[----:B0-----:R-:W-:Y:S02]  /*72da0*/  PRMT R2, R5, 0x5410, R4 ;  /* 0x0000541005027816 */ /* 0x001fe40000000004 */
[----:B------:R-:W-:Y:S02]  /*72db0*/  LOP3.LUT R8, R31, 0xffff, RZ, 0xc0, !PT ;  /* 0x0000ffff1f087812 */ /* 0x000fe400078ec0ff */
[----:B------:R-:W-:-:S02]  /*72dc0*/  PRMT R4, R30, 0x3340, R0 ;  /* 0x000033401e047816 */ /* 0x000fc40000000000 */
[----:B------:R-:W-:Y:S01]  /*72dd0*/  PRMT R5, R9, 0x3340, R8 ;  /* 0x0000334009057816 */ /* 0x000fe20000000008 */
[----:B------:R0:W-:Y:S04]  /*72de0*/  STL [R1+0x308], R2 ;  /* 0x0003080201007387 */ /* 0x0001e80000100800 */
[----:B------:R-:W3:Y:S04]  /*72df0*/  LDL.LU R27, [R1+0x2798] ;  /* 0x00279800011b7983 */ /* 0x000ee80000300800 */
[----:B------:R-:W4:Y:S01]  /*72e00*/  LDL.LU R22, [R1+0x26d4] ;  /* 0x0026d40001167983 */ /* 0x000f220000300800 */
[----:B0-----:R-:W-:-:S05]  /*72e10*/  PRMT R2, R5, 0x5410, R4 ;  /* 0x0000541005027816 */ /* 0x001fca0000000004 */
[----:B------:R0:W-:Y:S04]  /*72e20*/  STL [R1+0x30c], R2 ;  /* 0x00030c0201007387 */ /* 0x0001e80000100800 */
[----:B------:R-:W4:Y:S01]  /*72e30*/  LDL.LU R31, [R1+0x2730] ;  /* 0x00273000011f7983 */ /* 0x000f220000300800 */
[----:B------:R-:W-:Y:S02]  /*72e40*/  SHF.R.U32.HI R5, RZ, 0x8, R9 ;  /* 0x00000008ff057819 */ /* 0x000fe40000011609 */
        /* <DEDUP_REMOVED lines=8> */
[----:B0-----:R-:W-:-:S03]  /*72ed0*/  PRMT R2, R7, 0x3340, R6 ;  /* 0x0000334007027816 */ /* 0x001fc60000000006 */
[----:B------:R-:W-:Y:S04]  /*72ee0*/  STL [R1+0x2bf0], R46 ;  /* 0x002bf02e01007387 */ /* 0x000fe80000100800 */
[----:B------:R0:W-:Y:S01]  /*72ef0*/  STL [R1+0x238], R2 ;  /* 0x0002380201007387 */ /* 0x0001e20000100800 */
[----:B------:R-:W-:-:S03]  /*72f00*/  LOP3.LUT R8, R20, 0xffff, RZ, 0xc0, !PT ;  /* 0x0000ffff14087812 */ /* 0x000fc600078ec0ff */
[----:B------:R-:W4:Y:S01]  /*72f10*/  LDL.LU R20, [R1+0x27a0] ;  /* 0x0027a00001147983 */ /* 0x000f220000300800 */
[----:B------:R-:W-:-:S03]  /*72f20*/  LOP3.LUT R6, R21, 0xffff, RZ, 0xc0, !PT ;  /* 0x0000ffff15067812 */ /* 0x000fc600078ec0ff */
[----:B------:R-:W4:Y:S01]  /*72f30*/  LDL.LU R21, [R1+0x26e0] ;  /* 0x0026e00001157983 */ /* 0x000f220000300800 */
[----:B------:R-:W-:Y:S02]  /*72f40*/  PRMT R4, R6, 0x3340, R0 ;  /* 0x0000334006047816 */ /* 0x000fe40000000000 */
[----:B------:R-:W-:-:S04]  /*72f50*/  SHF.R.U32.HI R25, RZ, 0x8, R6 ;  /* 0x00000008ff197819 */ /* 0x000fc80000011606 */
[----:B------:R-:W-:-:S04]  /*72f60*/  LOP3.LUT R25, R25, 0xffff, RZ, 0xc0, !PT ;  /* 0x0000ffff19197812 */ /* 0x000fc800078ec0ff */
[----:B------:R-:W-:Y:S02]  /*72f70*/  PRMT R25, R25, 0x3340, R0 ;  /* 0x0000334019197816 */ /* 0x000fe40000000000 */
[----:B--2---:R-:W-:Y:S02]  /*72f80*/  LOP3.LUT R7, R23, 0xffff, RZ, 0xc0, !PT ;  /* 0x0000ffff17077812 */ /* 0x004fe400078ec0ff */
[----:B------:R-:W2:Y:S02]  /*72f90*/  LDL.LU R23, [R1+0x273c] ;  /* 0x00273c0001177983 */ /* 0x000ea40000300800 */
[----:B------:R-:W-:-:S04]  /*72fa0*/  PRMT R5, R8, 0x3340, R7 ;  /* 0x0000334008057816 */ /* 0x000fc80000000007 */
[----:B0-----:R-:W-:Y:S02]  /*72fb0*/  PRMT R2, R5, 0x5410, R4 ;  /* 0x0000541005027816 */ /* 0x001fe40000000004 */
[----:B------:R-:W-:Y:S02]  /*72fc0*/  SHF.R.U32.HI R5, RZ, 0x8, R8 ;  /* 0x00000008ff057819 */ /* 0x000fe40000011608 */
[----:B------:R-:W-:Y:S02]  /*72fd0*/  SHF.R.U32.HI R4, RZ, 0x8, R7 ;  /* 0x00000008ff047819 */ /* 0x000fe40000011607 */
[----:B------:R-:W-:Y:S02]  /*72fe0*/  LOP3.LUT R5, R5, 0xffff, RZ, 0xc0, !PT ;  /* 0x0000ffff05057812 */ /* 0x000fe400078ec0ff */
[----:B------:R-:W-:Y:S01]  /*72ff0*/  LOP3.LUT R4, R4, 0xffff, RZ, 0xc0, !PT ;  /* 0x0000ffff04047812 */ /* 0x000fe200078ec0ff */
[----:B------:R0:W-:Y:S04]  /*73000*/  STL [R1+0x304], R2 ;  /* 0x0003040201007387 */ /* 0x0001e80000100800 */
[----:B------:R-:W-:Y:S01]  /*73010*/  STL [R1+0x2bf8], R25 ;  /* 0x002bf81901007387 */ /* 0x000fe20000100800 */
[----:B0-----:R-:W-:-:S05]  /*73020*/  PRMT R2, R5, 0x3340, R4 ;  /* 0x0000334005027816 */ /* 0x001fca0000000004 */
[----:B------:R0:W-:Y:S01]  /*73030*/  STL [R1+0x214], R2 ;  /* 0x0002140201007387 */ /* 0x0001e20000100800 */
[----:B---3--:R-:W-:-:S03]  /*73040*/  LOP3.LUT R7, R27, 0xffff, RZ, 0xc0, !PT ;  /* 0x0000ffff1b077812 */ /* 0x008fc600078ec0ff */
[----:B------:R-:W3:Y:S01]  /*73050*/  LDL.LU R27, [R1+0x2990] ;  /* 0x00299000011b7983 */ /* 0x000ee20000300800 */
[----:B----4-:R-:W-:-:S03]  /*73060*/  LOP3.LUT R9, R22, 0xffff, RZ, 0xc0, !PT ;  /* 0x0000ffff16097812 */ /* 0x010fc600078ec0ff */
[----:B------:R-:W4:Y:S01]  /*73070*/  LDL.LU R22, [R1+0x28b0] ;  /* 0x0028b00001167983 */ /* 0x000f220000300800 */
[----:B------:R-:W-:-:S03]  /*73080*/  LOP3.LUT R6, R31, 0xffff, RZ, 0xc0, !PT ;  /* 0x0000ffff1f067812 */ /* 0x000fc600078ec0ff */
[----:B------:R-:W4:Y:S01]  /*73090*/  LDL.LU R31, [R1+0x2908] ;  /* 0x00290800011f7983 */ /* 0x000f220000300800 */
[----:B------:R-:W-:Y:S02]  /*730a0*/  PRMT R4, R9, 0x3340, R0 ;  /* 0x0000334009047816 */ /* 0x000fe40000000000 */
[----:B------:R-:W-:Y:S02]  /*730b0*/  PRMT R5, R7, 0x3340, R6 ;  /* 0x0000334007057816 */ /* 0x000fe40000000006 */
[----:B------:R-:W-:Y:S02]  /*730c0*/  SHF.R.U32.HI R24, RZ, 0x8, R10 ;  /* 0x00000008ff187819 */ /* 0x000fe4000001160a */
[----:B0-----:R-:W-:Y:S02]  /*730d0*/  PRMT R2, R5, 0x5410, R4 ;  /* 0x0000541005027816 */ /* 0x001fe40000000004 */
[----:B------:R-:W-:Y:S02]  /*730e0*/  SHF.R.U32.HI R5, RZ, 0x8, R7 ;  /* 0x00000008ff057819 */ /* 0x000fe40000011607 */
[----:B------:R-:W-:-:S02]  /*730f0*/  SHF.R.U32.HI R4, RZ, 0x8, R6 ;  /* 0x00000008ff047819 */ /* 0x000fc40000011606 */
[----:B------:R-:W-:Y:S02]  /*73100*/  LOP3.LUT R24, R24, 0xffff, RZ, 0xc0, !PT ;  /* 0x0000ffff18187812 */ /* 0x000fe400078ec0ff */
[----:B------:R-:W-:Y:S02]  /*73110*/  LOP3.LUT R5, R5, 0xffff, RZ, 0xc0, !PT ;  /* 0x0000ffff05057812 */ /* 0x000fe400078ec0ff */
[----:B------:R-:W-:Y:S01]  /*73120*/  LOP3.LUT R4, R4, 0xffff, RZ, 0xc0, !PT ;  /* 0x0000ffff04047812 */ /* 0x000fe200078ec0ff */
[----:B------:R0:W-:Y:S01]  /*73130*/  STL [R1+0x300], R2 ;  /* 0x0003000201007387 */ /* 0x0001e20000100800 */
[----:B------:R-:W-:-:S05]  /*73140*/  PRMT R24, R24, 0x3340, R0 ;  /* 0x0000334018187816 */ /* 0x000fca0000000000 */
[----:B------:R-:W-:Y:S01]  /*73150*/  STL [R1+0x2bfc], R24 ;  /* 0x002bfc1801007387 */ /* 0x000fe20000100800 */
[----:B0-----:R-:W-:Y:S02]  /*73160*/  PRMT R2, R5, 0x3340, R4 ;  /* 0x0000334005027816 */ /* 0x001fe40000000004 */
[----:B------:R-:W-:-:S03]  /*73170*/  LOP3.LUT R8, R20, 0xffff, RZ, 0xc0, !PT ;  /* 0x0000ffff14087812 */ /* 0x000fc600078ec0ff */
[----:B------:R0:W-:Y:S04]  /*73180*/  STL [R1+0x234], R2 ;  /* 0x0002340201007387 */ /* 0x0001e80000100800 */
[----:B------:R-:W4:Y:S01]  /*73190*/  LDL.LU R26, [R1+0x2994] ;  /* 0x00299400011a7983 */ /* 0x000f220000300800 */
[----:B------:R-:W-:-:S03]  /*731a0*/  LOP3.LUT R6, R21, 0xffff, RZ, 0xc0, !PT ;  /* 0x0000ffff15067812 */ /* 0x000fc600078ec0ff */
[----:B------:R-:W4:Y:S04]  /*731b0*/  LDL.LU R20, [R1+0x28c4] ;  /* 0x0028c40001147983 */ /* 0x000f280000300800 */
[----:B------:R-:W4:Y:S01]  /*731c0*/  LDL.LU R21, [R1+0x2918] ;  /* 0x0029180001157983 */ /* 0x000f220000300800 */
[----:B------:R-:W-:Y:S02]  /*731d0*/  PRMT R4, R6, 0x3340, R0 ;  /* 0x0000334006047816 */ /* 0x000fe40000000000 */
[----:B--2---:R-:W-:-:S04]  /*731e0*/  LOP3.LUT R7, R23, 0xffff, RZ, 0xc0, !PT ;  /* 0x0000ffff17077812 */ /* 0x004fc800078ec0ff */
[--C-:B------:R-:W-:Y:S02]  /*731f0*/  PRMT R5, R8, 0x3340, R7.reuse ;  /* 0x0000334008057816 */ /* 0x100fe40000000007 */
        /* <DEDUP_REMOVED lines=12> */
[----:B------:R-:W2:Y:S01]  /*732c0*/  LDL.LU R3, [R1+0x2980] ;  /* 0x0029800001037983 */ /* 0x000ea20000300800 */
[----:B---3--:R-:W-:-:S03]  /*732d0*/  LOP3.LUT R7, R27, 0xffff, RZ, 0xc0, !PT ;  /* 0x0000ffff1b077812 */ /* 0x008fc600078ec0ff */
[----:B------:R-:W3:Y:S01]  /*732e0*/  LDL.LU R27, [R1+0x286c] ;  /* 0x00286c00011b7983 */ /* 0x000ee20000300800 */
[----:B----4-:R-:W-:-:S03]  /*732f0*/  LOP3.LUT R6, R31, 0xffff, RZ, 0xc0, !PT ;  /* 0x0000ffff1f067812 */ /* 0x010fc600078ec0ff */
[----:B------:R-:W4:Y:S01]  /*73300*/  LDL.LU R31, [R1+0x28e8] ;  /* 0x0028e800011f7983 */ /* 0x000f220000300800 */
[----:B------:R-:W-:Y:S02]  /*73310*/  LOP3.LUT R10, R22, 0xffff, RZ, 0xc0, !PT ;  /* 0x0000ffff160a7812 */ /* 0x000fe400078ec0ff */
[----:B------:R-:W-:Y:S02]  /*73320*/  PRMT R5, R7, 0x3340, R6 ;  /* 0x0000334007057816 */ /* 0x000fe40000000006 */
[----:B------:R-:W-:Y:S02]  /*73330*/  PRMT R4, R10, 0x3340, R0 ;  /* 0x000033400a047816 */ /* 0x000fe40000000000 */
[----:B------:R-:W-:Y:S02]  /*73340*/  SHF.R.U32.HI R22, RZ, 0x8, R9 ;  /* 0x00000008ff167819 */ /* 0x000fe40000011609 */
[----:B0-----:R-:W-:Y:S02]  /*73350*/  PRMT R2, R5, 0x5410, R4 ;  /* 0x0000541005027816 */ /* 0x001fe40000000004 */
[----:B------:R-:W-:-:S02]  /*73360*/  SHF.R.U32.HI R5, RZ, 0x8, R7 ;  /* 0x00000008ff057819 */ /* 0x000fc40000011607 */
[----:B------:R-:W-:Y:S02]  /*73370*/  SHF.R.U32.HI R4, RZ, 0x8, R6 ;  /* 0x00000008ff047819 */ /* 0x000fe40000011606 */
[----:B------:R-:W-:Y:S02]  /*73380*/  LOP3.LUT R22, R22, 0xffff, RZ, 0xc0, !PT ;  /* 0x0000ffff16167812 */ /* 0x000fe400078ec0ff */
[----:B------:R-:W-:Y:S02]  /*73390*/  LOP3.LUT R5, R5, 0xffff, RZ, 0xc0, !PT ;  /* 0x0000ffff05057812 */ /* 0x000fe400078ec0ff */
[----:B------:R-:W-:Y:S01]  /*733a0*/  LOP3.LUT R4, R4, 0xffff, RZ, 0xc0, !PT ;  /* 0x0000ffff04047812 */ /* 0x000fe200078ec0ff */
[----:B------:R0:W-:Y:S01]  /*733b0*/  STL [R1+0x2f0], R2 ;  /* 0x0002f00201007387 */ /* 0x0001e20000100800 */
[----:B------:R-:W-:-:S05]  /*733c0*/  PRMT R22, R22, 0x3340, R0 ;  /* 0x0000334016167816 */ /* 0x000fca0000000000 */
[----:B------:R-:W-:Y:S01]  /*733d0*/  STL [R1+0x2c04], R22 ;  /* 0x002c041601007387 */ /* 0x000fe20000100800 */
[----:B0-----:R-:W-:Y:S02]  /*733e0*/  PRMT R2, R5, 0x3340, R4 ;  /* 0x0000334005027816 */ /* 0x001fe40000000004 */
[----:B------:R-:W-:Y:S02]  /*733f0*/  LOP3.LUT R8, R26, 0xffff, RZ, 0xc0, !PT ;  /* 0x0000ffff1a087812 */ /* 0x000fe400078ec0ff */
[----:B------:R-:W-:Y:S02]  /*73400*/  LOP3.LUT R6, R20, 0xffff, RZ, 0xc0, !PT ;  /* 0x0000ffff14067812 */ /* 0x000fe400078ec0ff */
[----:B------:R-:W-:Y:S02]  /*73410*/  LOP3.LUT R7, R21, 0xffff, RZ, 0xc0, !PT ;  /* 0x0000ffff15077812 */ /* 0x000fe400078ec0ff */
[----:B------:R-:W-:Y:S02]  /*73420*/  PRMT R4, R6, 0x3340, R0 ;  /* 0x0000334006047816 */ /* 0x000fe40000000000 */
[----:B------:R-:W-:Y:S01]  /*73430*/  PRMT R5, R8, 0x3340, R7 ;  /* 0x0000334008057816 */ /* 0x000fe20000000007 */
[----:B------:R0:W-:Y:S04]  /*73440*/  STL [R1+0x230], R2 ;  /* 0x0002300201007387 */ /* 0x0001e80000100800 */
[----:B------:R-:W4:Y:S04]  /*73450*/  LDL.LU R54, [R1+0x2984] ;  /* 0x0029840001367983 */ /* 0x000f280000300800 */
[----:B------:R-:W4:Y:S01]  /*73460*/  LDL.LU R26, [R1+0x2884] ;  /* 0x00288400011a7983 */ /* 0x000f220000300800 */
        /* <DEDUP_REMOVED lines=9> */
[----:B------:R-:W-:Y:S02]  /*73500*/  PRMT R21, R21, 0x3340, R0 ;  /* 0x0000334015157816 */ /* 0x000fe40000000000 */
[----:B0-----:R-:W-:-:S03]  /*73510*/  PRMT R2, R5, 0x3340, R4 ;  /* 0x0000334005027816 */ /* 0x001fc60000000004 */
        /* <DEDUP_REMOVED lines=13> */
[----:B------:R-:W-:Y:S01]  /*735f0*/  SHF.R.U32.HI R4, RZ, 0x8, R6 ;  /* 0x00000008ff047819 */ /* 0x000fe20000011606 */
[----:B------:R-:W4:Y:S01]  /*73600*/  LDL.LU R45, [R1+0x270] ;  /* 0x00027000012d7983 */ /* 0x000f220000300800 */
[----:B------:R-:W-:Y:S02]  /*73610*/  SHF.R.U32.HI R12, RZ, 0x8, R10 ;  /* 0x00000008ff0c7819 */ /* 0x000fe4000001160a */
[----:B------:R-:W-:-:S02]  /*73620*/  LOP3.LUT R5, R5, 0xffff, RZ, 0xc0, !PT ;  /* 0x0000ffff05057812 */ /* 0x000fc400078ec0ff */
[----:B------:R-:W-:Y:S02]  /*73630*/  LOP3.LUT R4, R4, 0xffff, RZ, 0xc0, !PT ;  /* 0x0000ffff04047812 */ /* 0x000fe400078ec0ff */
[----:B------:R-:W-:Y:S02]  /*73640*/  LOP3.LUT R12, R12, 0xffff, RZ, 0xc0, !PT ;  /* 0x0000ffff0c0c7812 */ /* 0x000fe400078ec0ff */
[----:B------:R-:W-:Y:S02]  /*73650*/  PRMT R37, R5, 0x3340, R4 ;  /* 0x0000334005257816 */ /* 0x000fe40000000004 */
[----:B------:R-:W-:-:S05]  /*73660*/  PRMT R12, R12, 0x3340, R0 ;  /* 0x000033400c0c7816 */ /* 0x000fca0000000000 */
[----:B------:R-:W-:Y:S04]  /*73670*/  STL [R1+0x2c10], R12 ;  /* 0x002c100c01007387 */ /* 0x000fe80000100800 */
[----:B------:R-:W4:Y:S01]  /*73680*/  LDL.LU R49, [R1+0x2c8] ;  /* 0x0002c80001317983 */ /* 0x000f220000300800 */
[----:B------:R-:W-:-:S03]  /*73690*/  LOP3.LUT R7, R54, 0xffff, RZ, 0xc0, !PT ;  /* 0x0000ffff36077812 */ /* 0x000fc600078ec0ff */
[----:B------:R-:W4:Y:S01]  /*736a0*/  LDL.LU R54, [R1+0x2c4] ;  /* 0x0002c40001367983 */ /* 0x000f220000300800 */
[----:B------:R-:W-:-:S03]  /*736b0*/  LOP3.LUT R14, R26, 0xffff, RZ, 0xc0, !PT ;  /* 0x0000ffff1a0e7812 */ /* 0x000fc600078ec0ff */
[----:B------:R-:W4:Y:S01]  /*736c0*/  LDL.LU R26, [R1+0x2d4] ;  /* 0x0002d400011a7983 */ /* 0x000f220000300800 */
[----:B------:R-:W-:Y:S02]  /*736d0*/  PRMT R4, R14, 0x3340, R0 ;  /* 0x000033400e047816 */ /* 0x000fe40000000000 */
[----:B------:R-:W-:Y:S02]  /*736e0*/  LOP3.LUT R6, R20, 0xffff, RZ, 0xc0, !PT ;  /* 0x0000ffff14067812 */ /* 0x000fe400078ec0ff */
[----:B------:R-:W4:Y:S02]  /*736f0*/  LDL.LU R20, [R1+0x2d0] ;  /* 0x0002d00001147983 */ /* 0x000f240000300800 */
[----:B------:R-:W-:-:S04]  /*73700*/  PRMT R5, R7, 0x3340, R6 ;  /* 0x0000334007057816 */ /* 0x000fc80000000006 */
[----:B0-----:R-:W-:Y:S02]  /*73710*/  PRMT R2, R5, 0x5410, R4 ;  /* 0x0000541005027816 */ /* 0x001fe40000000004 */
[----:B------:R-:W-:Y:S02]  /*73720*/  SHF.R.U32.HI R5, RZ, 0x8, R7 ;  /* 0x00000008ff057819 */ /* 0x000fe40000011607 */
[----:B------:R-:W-:Y:S02]  /*73730*/  SHF.R.U32.HI R4, RZ, 0x8, R6 ;  /* 0x00000008ff047819 */ /* 0x000fe40000011606 */
[----:B------:R-:W-:Y:S02]  /*73740*/  LOP3.LUT R5, R5, 0xffff, RZ, 0xc0, !PT ;  /* 0x0000ffff05057812 */ /* 0x000fe400078ec0ff */
[----:B------:R-:W-:-:S04]  /*73750*/  LOP3.LUT R4, R4, 0xffff, RZ, 0xc0, !PT ;  /* 0x0000ffff04047812 */ /* 0x000fc800078ec0ff */
[----:B------:R-:W-:Y:S01]  /*73760*/  PRMT R50, R5, 0x3340, R4 ;  /* 0x0000334005327816 */ /* 0x000fe20000000004 */
[----:B------:R-:W-:Y:S04]  /*73770*/  STL [R1+0x2e4], R2 ;  /* 0x0002e40201007387 */ /* 0x000fe80000100800 */
[----:B------:R0:W-:Y:S01]  /*73780*/  STL [R1+0x2bf4], R50 ;  /* 0x002bf43201007387 */ /* 0x0001e20000100800 */
[----:B--2---:R-:W-:-:S03]  /*73790*/  SHF.R.U32.HI R5, RZ, 0x8, R3 ;  /* 0x00000008ff057819 */ /* 0x004fc60000011603 */
[----:B------:R-:W2:Y:S01]  /*737a0*/  LDL.LU R3, [R1+0x288] ;  /* 0x0002880001037983 */ /* 0x000ea20000300800 */
[----:B---3--:R-:W-:-:S03]  /*737b0*/  SHF.R.U32.HI R4, RZ, 0x8, R27 ;  /* 0x00000008ff047819 */ /* 0x008fc6000001161b */
[----:B------:R-:W3:Y:S01]  /*737c0*/  LDL.LU R27, [R1+0x280] ;  /* 0x00028000011b7983 */ /* 0x000ee20000300800 */
[----:B----4-:R-:W-:-:S03]  /*737d0*/  SHF.R.U32.HI R9, RZ, 0x8, R31 ;  /* 0x00000008ff097819 */ /* 0x010fc6000001161f */
[----:B------:R-:W4:Y:S04]  /*737e0*/  LDL.LU R31, [R1+0x28c] ;  /* 0x00028c00011f7983 */ /* 0x000f280000300800 */
[----:B------:R-:W4:Y:S04]  /*737f0*/  LDL.LU R40, [R1+0x310] ;  /* 0x0003100001287983 */ /* 0x000f280000300800 */
[----:B------:R-:W4:Y:S04]  /*73800*/  LDL.LU R41, [R1+0x314] ;  /* 0x0003140001297983 */ /* 0x000f280000300800 */
[----:B------:R-:W4:Y:S04]  /*73810*/  LDL.LU R47, [R1+0x318] ;  /* 0x00031800012f7983 */ /* 0x000f280000300800 */
[----:B------:R-:W4:Y:S01]  /*73820*/  LDL.LU R44, [R1+0x31c] ;  /* 0x00031c00012c7983 */ /* 0x000f220000300800 */
[----:B------:R-:W-:-:S02]  /*73830*/  LOP3.LUT R5, R5, 0xffff, RZ, 0xc0, !PT ;  /* 0x0000ffff05057812 */ /* 0x000fc400078ec0ff */
[----:B------:R-:W-:-:S04]  /*73840*/  LOP3.LUT R4, R4, 0xffff, RZ, 0xc0, !PT ;  /* 0x0000ffff04047812 */ /* 0x000fc800078ec0ff */
[----:B------:R-:W-:Y:S02]  /*73850*/  PRMT R33, R5, 0x3340, R4 ;  /* 0x0000334005217816 */ /* 0x000fe40000000004 */
[----:B------:R-:W-:Y:S02]  /*73860*/  SHF.R.U32.HI R5, RZ, 0x8, R45 ;  /* 0x00000008ff057819 */ /* 0x000fe4000001162d */
[----:B------:R-:W4:Y:S01]  /*73870*/  LDL.LU R45, [R1+0x340] ;  /* 0x00034000012d7983 */ /* 0x000f220000300800 */
[----:B------:R-:W-:-:S03]  /*73880*/  SHF.R.U32.HI R7, RZ, 0x8, R49 ;  /* 0x00000008ff077819 */ /* 0x000fc60000011631 */
[----:B------:R-:W4:Y:S01]  /*73890*/  LDL.LU R49, [R1+0x344] ;  /* 0x0003440001317983 */ /* 0x000f220000300800 */
[----:B------:R-:W-:Y:S02]  /*738a0*/  SHF.R.U32.HI R10, RZ, 0x8, R8 ;  /* 0x00000008ff0a7819 */ /* 0x000fe40000011608 */
[----:B------:R-:W-:Y:S02]  /*738b0*/  SHF.R.U32.HI R4, RZ, 0x8, R18 ;  /* 0x00000008ff047819 */ /* 0x000fe40000011612 */
[----:B------:R-:W-:Y:S02]  /*738c0*/  SHF.R.U32.HI R6, RZ, 0x8, R54 ;  /* 0x00000008ff067819 */ /* 0x000fe40000011636 */
[----:B------:R-:W4:Y:S01]  /*738d0*/  LDL.LU R54, [R1+0x348] ;  /* 0x0003480001367983 */ /* 0x000f220000300800 */
[----:B------:R-:W-:-:S03]  /*738e0*/  SHF.R.U32.HI R8, RZ, 0x8, R26 ;  /* 0x00000008ff087819 */ /* 0x000fc6000001161a */
[----:B------:R-:W4:Y:S01]  /*738f0*/  LDL.LU R26, [R1+0x34c] ;  /* 0x00034c00011a7983 */ /* 0x000f220000300800 */
[----:B------:R-:W-:Y:S02]  /*73900*/  LOP3.LUT R5, R5, 0xffff, RZ, 0xc0, !PT ;  /* 0x0000ffff05057812 */ /* 0x000fe400078ec0ff */
[----:B------:R-:W-:Y:S02]  /*73910*/  LOP3.LUT R4, R4, 0xffff, RZ, 0xc0, !PT ;  /* 0x0000ffff04047812 */ /* 0x000fe400078ec0ff */
[----:B------:R-:W-:Y:S02]  /*73920*/  LOP3.LUT R7, R7, 0xffff, RZ, 0xc0, !PT ;  /* 0x0000ffff07077812 */ /* 0x000fe400078ec0ff */
[----:B------:R-:W-:Y:S02]  /*73930*/  PRMT R32, R5, 0x3340, R4 ;  /* 0x0000334005207816 */ /* 0x000fe40000000004 */
[----:B------:R-:W-:-:S04]  /*73940*/  LOP3.LUT R6, R6, 0xffff, RZ, 0xc0, !PT ;  /* 0x0000ffff06067812 */ /* 0x000fc800078ec0ff */
[----:B0-----:R-:W-:Y:S02]  /*73950*/  PRMT R50, R7, 0x3340, R6 ;  /* 0x0000334007327816 */ /* 0x001fe40000000006 */
[----:B------:R-:W-:Y:S02]  /*73960*/  SHF.R.U32.HI R7, RZ, 0x8, R20 ;  /* 0x00000008ff077819 */ /* 0x000fe40000011614 */
[----:B------:R-:W4:Y:S01]  /*73970*/  LDL.LU R20, [R1+0x9d4] ;  /* 0x0009d40001147983 */ /* 0x000f220000300800 */
[----:B--2---:R-:W-:-:S03]  /*73980*/  SHF.R.U32.HI R5, RZ, 0x8, R3 ;  /* 0x00000008ff057819 */ /* 0x004fc60000011603 */
[----:B------:R-:W2:Y:S01]  /*73990*/  LDL.LU R3, [R1+0xf88] ;  /* 0x000f880001037983 */ /* 0x000ea20000300800 */
[----:B------:R-:W-:Y:S02]  /*739a0*/  LOP3.LUT R5, R5, 0xffff, RZ, 0xc0, !PT ;  /* 0x0000ffff05057812 */ /* 0x000fe400078ec0ff */
[----:B---3--:R-:W-:Y:S02]  /*739b0*/  SHF.R.U32.HI R4, RZ, 0x8, R27 ;  /* 0x00000008ff047819 */ /* 0x008fe4000001161b */
[----:B------:R-:W3:Y:S02]  /*739c0*/  LDL.LU R27, [R1+0xf8c] ;  /* 0x000f8c00011b7983 */ /* 0x000ee40000300800 */
[----:B------:R-:W-:-:S04]  /*739d0*/  LOP3.LUT R4, R4, 0xffff, RZ, 0xc0, !PT ;  /* 0x0000ffff04047812 */ /* 0x000fc800078ec0ff */
[----:B------:R-:W-:-:S05]  /*739e0*/  PRMT R2, R5, 0x3340, R4 ;  /* 0x0000334005027816 */ /* 0x000fca0000000004 */
[----:B------:R0:W-:Y:S01]  /*739f0*/  STL [R1+0x280], R2 ;  /* 0x0002800201007387 */ /* 0x0001e20000100800 */
[----:B----4-:R-:W-:Y:S02]  /*73a00*/  SHF.R.U32.HI R5, RZ, 0x8, R40 ;  /* 0x00000008ff057819 */ /* 0x010fe40000011628 */
[----:B------:R-:W-:Y:S02]  /*73a10*/  SHF.R.U32.HI R4, RZ, 0x8, R41 ;  /* 0x00000008ff047819 */ /* 0x000fe40000011629 */
[----:B------:R-:W-:Y:S02]  /*73a20*/  LOP3.LUT R5, R5, 0xffff, RZ, 0xc0, !PT ;  /* 0x0000ffff05057812 */ /* 0x000fe400078ec0ff */
[----:B------:R-:W-:Y:S02]  /*73a30*/  SHF.R.U32.HI R11, RZ, 0x8, R47 ;  /* 0x00000008ff0b7819 */ /* 0x000fe4000001162f */
[----:B------:R-:W-:Y:S02]  /*73a40*/  LOP3.LUT R4, R4, 0xffff, RZ, 0xc0, !PT ;  /* 0x0000ffff04047812 */ /* 0x000fe400078ec0ff */
[----:B------:R-:W-:-:S02]  /*73a50*/  LOP3.LUT R11, R11, 0xffff, RZ, 0xc0, !PT ;  /* 0x0000ffff0b0b7812 */ /* 0x000fc400078ec0ff */
[----:B0-----:R-:W-:Y:S02]  /*73a60*/  PRMT R2, R5, 0x3340, R4 ;  /* 0x0000334005027816 */ /* 0x001fe40000000004 */
[----:B------:R-:W-:Y:S02]  /*73a70*/  SHF.R.U32.HI R6, RZ, 0x8, R31 ;  /* 0x00000008ff067819 */ /* 0x000fe4000001161f */
[----:B------:R-:W4:Y:S01]  /*73a80*/  LDL.LU R31, [R1+0xf90] ;  /* 0x000f9000011f7983 */ /* 0x000f220000300800 */
[----:B------:R-:W-:Y:S02]  /*73a90*/  PRMT R5, R11, 0x3340, R0 ;  /* 0x000033400b057816 */ /* 0x000fe40000000000 */
[----:B------:R-:W-:Y:S01]  /*73aa0*/  SHF.R.U32.HI R11, RZ, 0x8, R44 ;  /* 0x00000008ff0b7819 */ /* 0x000fe2000001162c */
[----:B------:R0:W-:Y:S04]  /*73ab0*/  STL [R1+0x288], R2 ;  /* 0x0002880201007387 */ /* 0x0001e80000100800 */
[----:B------:R-:W3:Y:S01]  /*73ac0*/  LDL.LU R44, [R1+0x2998] ;  /* 0x00299800012c7983 */ /* 0x000ee20000300800 */
[----:B------:R-:W-:-:S02]  /*73ad0*/  SHF.R.U32.HI R4, RZ, 0x8, R45 ;  /* 0x00000008ff047819 */ /* 0x000fc4000001162d */
[----:B------:R-:W-:Y:S02]  /*73ae0*/  LOP3.LUT R11, R11, 0xffff, RZ, 0xc0, !PT ;  /* 0x0000ffff0b0b7812 */ /* 0x000fe400078ec0ff */
[----:B------:R-:W-:Y:S02]  /*73af0*/  LOP3.LUT R4, R4, 0xffff, RZ, 0xc0, !PT ;  /* 0x0000ffff04047812 */ /* 0x000fe400078ec0ff */
[----:B------:R-:W-:Y:S02]  /*73b00*/  SHF.R.U32.HI R13, RZ, 0x8, R49 ;  /* 0x00000008ff0d7819 */ /* 0x000fe40000011631 */
[----:B------:R-:W-:Y:S01]  /*73b10*/  PRMT R46, R11, 0x3340, R4 ;  /* 0x000033400b2e7816 */ /* 0x000fe20000000004 */
[----:B------:R-:W4:Y:S01]  /*73b20*/  LDL.LU R49, [R1+0x28d4] ;  /* 0x0028d40001317983 */ /* 0x000f220000300800 */
[----:B------:R-:W-:Y:S02]  /*73b30*/  LOP3.LUT R13, R13, 0xffff, RZ, 0xc0, !PT ;  /* 0x0000ffff0d0d7812 */ /* 0x000fe400078ec0ff */
[----:B------:R-:W-:-:S02]  /*73b40*/  SHF.R.U32.HI R4, RZ, 0x8, R26 ;  /* 0x00000008ff047819 */ /* 0x000fc4000001161a */
[----:B------:R-:W4:Y:S01]  /*73b50*/  LDL.LU R26, [R1+0x2930] ;  /* 0x00293000011a7983 */ /* 0x000f220000300800 */
[----:B------:R-:W-:Y:S02]  /*73b60*/  PRMT R11, R13, 0x3340, R0 ;  /* 0x000033400d0b7816 */ /* 0x000fe40000000000 */
[----:B------:R-:W-:Y:S01]  /*73b70*/  SHF.R.U32.HI R13, RZ, 0x8, R54 ;  /* 0x00000008ff0d7819 */ /* 0x000fe20000011636 */
[----:B------:R-:W4:Y:S01]  /*73b80*/  LDL.LU R45, [R1+0x299c] ;  /* 0x00299c00012d7983 */ /* 0x000f220000300800 */
[----:B------:R-:W-:Y:S02]  /*73b90*/  LOP3.LUT R4, R4, 0xffff, RZ, 0xc0, !PT ;  /* 0x0000ffff04047812 */ /* 0x000fe400078ec0ff */
[----:B------:R-:W-:Y:S01]  /*73ba0*/  LOP3.LUT R13, R13, 0xffff, RZ, 0xc0, !PT ;  /* 0x0000ffff0d0d7812 */ /* 0x000fe200078ec0ff */
[----:B------:R-:W4:Y:S03]  /*73bb0*/  LDL.LU R54, [R1+0x28dc] ;  /* 0x0028dc0001367983 */ /* 0x000f260000300800 */
[----:B0-----:R-:W-:-:S02]  /*73bc0*/  PRMT R2, R13, 0x3340, R4 ;  /* 0x000033400d027816 */ /* 0x001fc40000000004 */
[----:B--2---:R-:W-:Y:S02]  /*73bd0*/  SHF.R.U32.HI R13, RZ, 0x8, R3 ;  /* 0x00000008ff0d7819 */ /* 0x004fe40000011603 */
[----:B------:R-:W2:Y:S04]  /*73be0*/  LDL.LU R3, [R1+0x2934] ;  /* 0x0029340001037983 */ /* 0x000ea80000300800 */
[----:B------:R-:W2:Y:S04]  /*73bf0*/  LDL.LU R41, [R1+0x1044] ;  /* 0x0010440001297983 */ /* 0x000ea80000300800 */
[----:B------:R-:W2:Y:S01]  /*73c00*/  LDL.LU R47, [R1+0x10d8] ;  /* 0x0010d800012f7983 */ /* 0x000ea20000300800 */
[----:B---3--:R-:W-:-:S03]  /*73c10*/  LOP3.LUT R16, R44, 0xffff, RZ, 0xc0, !PT ;  /* 0x0000ffff2c107812 */ /* 0x008fc600078ec0ff */
[----:B------:R-:W3:Y:S01]  /*73c20*/  LDL.LU R44, [R1+0x2a30] ;  /* 0x002a3000012c7983 */ /* 0x000ee20000300800 */
[----:B------:R-:W-:Y:S02]  /*73c30*/  SHF.R.U32.HI R4, RZ, 0x8, R27 ;  /* 0x00000008ff047819 */ /* 0x000fe4000001161b */
[----:B----4-:R-:W-:Y:S02]  /*73c40*/  SHF.R.U32.HI R27, RZ, 0x8, R31 ;  /* 0x00000008ff1b7819 */ /* 0x010fe4000001161f */
[----:B------:R-:W-:Y:S02]  /*73c50*/  LOP3.LUT R13, R13, 0xffff, RZ, 0xc0, !PT ;  /* 0x0000ffff0d0d7812 */ /* 0x000fe400078ec0ff */
[----:B------:R-:W-:Y:S02]  /*73c60*/  LOP3.LUT R4, R4, 0xffff, RZ, 0xc0, !PT ;  /* 0x0000ffff04047812 */ /* 0x000fe400078ec0ff */
[----:B------:R-:W-:Y:S02]  /*73c70*/  SHF.R.U32.HI R31, RZ, 0x8, R14 ;  /* 0x00000008ff1f7819 */ /* 0x000fe4000001160e */
[----:B------:R-:W-:-:S02]  /*73c80*/  LOP3.LUT R14, R49, 0xffff, RZ, 0xc0, !PT ;  /* 0x0000ffff310e7812 */ /* 0x000fc400078ec0ff */
[----:B------:R-:W-:Y:S02]  /*73c90*/  LOP3.LUT R15, R26, 0xffff, RZ, 0xc0, !PT ;  /* 0x0000ffff1a0f7812 */ /* 0x000fe400078ec0ff */
[----:B------:R-:W-:Y:S02]  /*73ca0*/  PRMT R48, R13, 0x3340, R4 ;  /* 0x000033400d307816 */ /* 0x000fe40000000004 */
[----:B------:R-:W-:Y:S02]  /*73cb0*/  PRMT R4, R14, 0x3340, R0 ;  /* 0x000033400e047816 */ /* 0x000fe40000000000 */
[----:B------:R-:W-:-:S04]  /*73cc0*/  PRMT R13, R16, 0x3340, R15 ;  /* 0x00003340100d7816 */ /* 0x000fc8000000000f */
[----:B------:R-:W-:Y:S02]  /*73cd0*/  PRMT R58, R13, 0x5410, R4 ;  /* 0x000054100d3a7816 */ /* 0x000fe40000000004 */
[----:B------:R-:W-:Y:S02]  /*73ce0*/  SHF.R.U32.HI R13, RZ, 0x8, R16 ;  /* 0x00000008ff0d7819 */ /* 0x000fe40000011610 */
[----:B------:R-:W-:Y:S02]  /*73cf0*/  SHF.R.U32.HI R4, RZ, 0x8, R15 ;  /* 0x00000008ff047819 */ /* 0x000fe4000001160f */
[----:B------:R-:W-:Y:S02]  /*73d00*/  SHF.R.U32.HI R26, RZ, 0x8, R14 ;  /* 0x00000008ff1a7819 */ /* 0x000fe4000001160e */
[----:B------:R-:W-:Y:S02]  /*73d10*/  LOP3.LUT R13, R13, 0xffff, RZ, 0xc0, !PT ;  /* 0x0000ffff0d0d7812 */ /* 0x000fe400078ec0ff */
[----:B------:R-:W-:-:S02]  /*73d20*/  LOP3.LUT R4, R4, 0xffff, RZ, 0xc0, !PT ;  /* 0x0000ffff04047812 */ /* 0x000fc400078ec0ff */
[----:B------:R-:W-:Y:S02]  /*73d30*/  LOP3.LUT R15, R45, 0xffff, RZ, 0xc0, !PT ;  /* 0x0000ffff2d0f7812 */ /* 0x000fe400078ec0ff */
[----:B------:R-:W-:Y:S01]  /*73d40*/  LOP3.LUT R16, R54, 0xffff, RZ, 0xc0, !PT ;  /* 0x0000ffff36107812 */ /* 0x000fe200078ec0ff */
[----:B------:R0:W-:Y:S01]  /*73d50*/  STL [R1+0x2b70], R58 ;  /* 0x002b703a01007387 */ /* 0x0001e20000100800 */
[----:B------:R-:W-:Y:S02]  /*73d60*/  PRMT R49, R13, 0x3340, R4 ;  /* 0x000033400d317816 */ /* 0x000fe40000000004 */
[----:B------:R-:W-:Y:S01]  /*73d70*/  PRMT R4, R16, 0x3340, R0 ;  /* 0x0000334010047816 */ /* 0x000fe20000000000 */
[----:B------:R-:W4:Y:S01]  /*73d80*/  LDL.LU R40, [R1+0x11b0] ;  /* 0x0011b00001287983 */ /* 0x000f220000300800 */
[----:B------:R-:W-:Y:S02]  /*73d90*/  SHF.R.U32.HI R18, RZ, 0x8, R16 ;  /* 0x00000008ff127819 */ /* 0x000fe40000011610 */
[----:B--2---:R-:W-:-:S02]  /*73da0*/  LOP3.LUT R14, R3, 0xffff, RZ, 0xc0, !PT ;  /* 0x0000ffff030e7812 */ /* 0x004fc400078ec0ff */
[----:B------:R-:W2:Y:S02]  /*73db0*/  LDL.LU R3, [R1+0x2a34] ;  /* 0x002a340001037983 */ /* 0x000ea40000300800 */
[----:B------:R-:W-:-:S04]  /*73dc0*/  PRMT R13, R15, 0x3340, R14 ;  /* 0x000033400f0d7816 */ /* 0x000fc8000000000e */
[----:B------:R-:W-:Y:S02]  /*73dd0*/  PRMT R45, R13, 0x5410, R4 ;  /* 0x000054100d2d7816 */ /* 0x000fe40000000004 */
[----:B------:R-:W-:-:S03]  /*73de0*/  SHF.R.U32.HI R16, RZ, 0x8, R47 ;  /* 0x00000008ff107819 */ /* 0x000fc6000001162f */
[----:B------:R-:W-:Y:S01]  /*73df0*/  STL [R1+0x2b3c], R45 ;  /* 0x002b3c2d01007387 */ /* 0x000fe20000100800 */
[----:B------:R-:W-:-:S03]  /*73e00*/  SHF.R.U32.HI R13, RZ, 0x8, R15 ;  /* 0x00000008ff0d7819 */ /* 0x000fc6000001160f */
[----:B------:R-:W2:Y:S04]  /*73e10*/  LDL.LU R39, [R1+0x26e4] ;  /* 0x0026e40001277983 */ /* 0x000ea80000300800 */
[----:B------:R-:W2:Y:S04]  /*73e20*/  LDL.LU R47, [R1+0x29c4] ;  /* 0x0029c400012f7983 */ /* 0x000ea80000300800 */
[----:B------:R-:W2:Y:S01]  /*73e30*/  LDL.LU R38, [R1+0xf94] ;  /* 0x000f940001267983 */ /* 0x000ea20000300800 */
[----:B------:R-:W-:Y:S02]  /*73e40*/  SHF.R.U32.HI R17, RZ, 0x8, R41 ;  /* 0x00000008ff117819 */ /* 0x000fe40000011629 */
[----:B---3--:R-:W-:-:S02]  /*73e50*/  SHF.R.U32.HI R15, RZ, 0x8, R44 ;  /* 0x00000008ff0f7819 */ /* 0x008fc4000001162c */
[----:B------:R-:W3:Y:S04]  /*73e60*/  LDL.LU R44, [R1+0x29bc] ;  /* 0x0029bc00012c7983 */ /* 0x000ee80000300800 */
[----:B------:R-:W3:Y:S04]  /*73e70*/  LDL.LU R22, [R1+0xf98] ;  /* 0x000f980001167983 */ /* 0x000ee80000300800 */
[----:B------:R-:W3:Y:S04]  /*73e80*/  LDL.LU R36, [R1+0x29b4] ;  /* 0x0029b40001247983 */ /* 0x000ee80000300800 */
[----:B------:R-:W3:Y:S04]  /*73e90*/  LDL.LU R23, [R1+0x24e4] ;  /* 0x0024e40001177983 */ /* 0x000ee80000300800 */
[----:B------:R-:W3:Y:S04]  /*73ea0*/  LDL.LU R43, [R1+0x29b8] ;  /* 0x0029b800012b7983 */ /* 0x000ee80000300800 */
[----:B------:R-:W3:Y:S04]  /*73eb0*/  LDL.LU R24, [R1+0x2498] ;  /* 0x0024980001187983 */ /* 0x000ee80000300800 */
[----:B------:R-:W3:Y:S01]  /*73ec0*/  LDL.LU R41, [R1+0x29a8] ;  /* 0x0029a80001297983 */ /* 0x000ee20000300800 */
[----:B------:R-:W-:-:S03]  /*73ed0*/  SHF.R.U32.HI R4, RZ, 0x8, R14 ;  /* 0x00000008ff047819 */ /* 0x000fc6000001160e */
[----:B------:R-:W3:Y:S04]  /*73ee0*/  LDL.LU R61, [R1+0x2490] ;  /* 0x00249000013d7983 */ /* 0x000ee80000300800 */
[----:B------:R-:W3:Y:S04]  /*73ef0*/  LDL.LU R34, [R1+0x29ac] ;  /* 0x0029ac0001227983 */ /* 0x000ee80000300800 */
[----:B------:R-:W3:Y:S01]  /*73f00*/  LDL.LU R52, [R1+0x2478] ;  /* 0x0024780001347983 */ /* 0x000ee20000300800 */
[----:B------:R-:W-:Y:S02]  /*73f10*/  LOP3.LUT R13, R13, 0xffff, RZ, 0xc0, !PT ;  /* 0x0000ffff0d0d7812 */ /* 0x000fe400078ec0ff */
[----:B----4-:R-:W-:Y:S01]  /*73f20*/  SHF.R.U32.HI R14, RZ, 0x8, R40 ;  /* 0x00000008ff0e7819 */ /* 0x010fe20000011628 */
[----:B------:R-:W4:Y:S01]  /*73f30*/  LDL.LU R25, [R1+0x246c] ;  /* 0x00246c0001197983 */ /* 0x000f220000300800 */
[----:B------:R-:W-:-:S03]  /*73f40*/  LOP3.LUT R4, R4, 0xffff, RZ, 0xc0, !PT ;  /* 0x0000ffff04047812 */ /* 0x000fc600078ec0ff */
[----:B------:R-:W4:Y:S04]  /*73f50*/  LDL.LU R40, [R1+0x24e8] ;  /* 0x0024e80001287983 */ /* 0x000f280000300800 */
[----:B------:R-:W4:Y:S04]  /*73f60*/  LDL.LU R53, [R1+0x2454] ;  /* 0x0024540001357983 */ /* 0x000f280000300800 */
[----:B------:R-:W4:Y:S01]  /*73f70*/  LDL.LU R35, [R1+0x29a0] ;  /* 0x0029a00001237983 */ /* 0x000f220000300800 */
[----:B------:R-:W-:-:S03]  /*73f80*/  PRMT R54, R13, 0x3340, R4 ;  /* 0x000033400d367816 */ /* 0x000fc60000000004 */
[----:B------:R-:W4:Y:S01]  /*73f90*/  LDL.LU R57, [R1+0x2450] ;  /* 0x0024500001397983 */ /* 0x000f220000300800 */
[----:B------:R-:W-:-:S03]  /*73fa0*/  SHF.R.U32.HI R20, RZ, 0x8, R20 ;  /* 0x00000008ff147819 */ /* 0x000fc60000011614 */
[----:B------:R-:W4:Y:S01]  /*73fb0*/  LDL.LU R56, [R1+0x1038] ;  /* 0x0010380001387983 */ /* 0x000f220000300800 */
[----:B------:R-:W-:-:S03]  /*73fc0*/  SHF.R.U32.HI R30, RZ, 0x8, R30 ;  /* 0x00000008ff1e7819 */ /* 0x000fc6000001161e */
[----:B------:R-:W4:Y:S01]  /*73fd0*/  LDL.LU R42, [R1+0x24a4] ;  /* 0x0024a400012a7983 */ /* 0x000f220000300800 */
[----:B------:R-:W-:Y:S02]  /*73fe0*/  SHF.R.U32.HI R29, RZ, 0x8, R29 ;  /* 0x00000008ff1d7819 */ /* 0x000fe4000001161d */
[----:B------:R-:W-:Y:S01]  /*73ff0*/  SHF.R.U32.HI R28, RZ, 0x8, R28 ;  /* 0x00000008ff1c7819 */ /* 0x000fe2000001161c */
[----:B------:R-:W4:Y:S01]  /*74000*/  LDL.LU R55, [R1+0x1034] ;  /* 0x0010340001377983 */ /* 0x000f220000300800 */
[----:B------:R-:W-:-:S03]  /*74010*/  SHF.R.U32.HI R19, RZ, 0x8, R19 ;  /* 0x00000008ff137819 */ /* 0x000fc60000011613 */
[----:B0-----:R-:W4:Y:S01]  /*74020*/  LDL.LU R58, [R1+0x2488] ;  /* 0x00248800013a7983 */ /* 0x001f220000300800 */
[----:B------:R-:W-:-:S03]  /*74030*/  LOP3.LUT R10, R10, 0xffff, RZ, 0xc0, !PT ;  /* 0x0000ffff0a0a7812 */ /* 0x000fc600078ec0ff */
[----:B------:R-:W4:Y:S01]  /*74040*/  LDL.LU R51, [R1+0x1018] ;  /* 0x0010180001337983 */ /* 0x000f220000300800 */
[----:B------:R-:W-:Y:S02]  /*74050*/  LOP3.LUT R9, R9, 0xffff, RZ, 0xc0, !PT ;  /* 0x0000ffff09097812 */ /* 0x000fe400078ec0ff */
[----:B------:R-:W-:Y:S02]  /*74060*/  LOP3.LUT R8, R8, 0xffff, RZ, 0xc0, !PT ;  /* 0x0000ffff08087812 */ /* 0x000fe400078ec0ff */
[----:B------:R-:W-:Y:S02]  /*74070*/  LOP3.LUT R7, R7, 0xffff, RZ, 0xc0, !PT ;  /* 0x0000ffff07077812 */ /* 0x000fe400078ec0ff */
[----:B------:R-:W-:Y:S02]  /*74080*/  LOP3.LUT R6, R6, 0xffff, RZ, 0xc0, !PT ;  /* 0x0000ffff06067812 */ /* 0x000fe400078ec0ff */
[----:B------:R-:W-:Y:S02]  /*74090*/  LOP3.LUT R20, R20, 0xffff, RZ, 0xc0, !PT ;  /* 0x0000ffff14147812 */ /* 0x000fe400078ec0ff */
[----:B------:R-:W-:-:S02]  /*740a0*/  LOP3.LUT R27, R27, 0xffff, RZ, 0xc0, !PT ;  /* 0x0000ffff1b1b7812 */ /* 0x000fc400078ec0ff */
        /* <DEDUP_REMOVED lines=11> */
[----:B------:R-:W-:-:S02]  /*74160*/  PRMT R10, R10, 0x3340, R0 ;  /* 0x000033400a0a7816 */ /* 0x000fc40000000000 */
[--C-:B------:R-:W-:Y:S02]  /*74170*/  PRMT R9, R9, 0x3340, R0.reuse ;  /* 0x0000334009097816 */ /* 0x100fe40000000000 */
[--C-:B------:R-:W-:Y:S02]  /*74180*/  PRMT R8, R8, 0x3340, R0.reuse ;  /* 0x0000334008087816 */ /* 0x100fe40000000000 */
[--C-:B------:R-:W-:Y:S02]  /*74190*/  PRMT R7, R7, 0x3340, R0.reuse ;  /* 0x0000334007077816 */ /* 0x100fe40000000000 */
[--C-:B------:R-:W-:Y:S02]  /*741a0*/  PRMT R6, R6, 0x3340, R0.reuse ;  /* 0x0000334006067816 */ /* 0x100fe40000000000 */
[--C-:B------:R-:W-:Y:S02]  /*741b0*/  PRMT R20, R20, 0x3340, R0.reuse ;  /* 0x0000334014147816 */ /* 0x100fe40000000000 */
[----:B------:R-:W-:-:S02]  /*741c0*/  PRMT R27, R27, 0x3340, R0 ;  /* 0x000033401b1b7816 */ /* 0x000fc40000000000 */
[--C-:B------:R-:W-:Y:S02]  /*741d0*/  PRMT R31, R31, 0x3340, R0.reuse ;  /* 0x000033401f1f7816 */ /* 0x100fe40000000000 */
[----:B--2---:R-:W-:Y:S02]  /*741e0*/  SHF.R.U32.HI R13, RZ, 0x8, R3 ;  /* 0x00000008ff0d7819 */ /* 0x004fe40000011603 */
[----:B------:R-:W2:Y:S02]  /*741f0*/  LDL.LU R3, [R1+0x245c] ;  /* 0x00245c0001037983 */ /* 0x000ea40000300800 */
[----:B------:R-:W-:Y:S02]  /*74200*/  LOP3.LUT R13, R13, 0xffff, RZ, 0xc0, !PT ;  /* 0x0000ffff0d0d7812 */ /* 0x000fe400078ec0ff */
[----:B------:R0:W-:Y:S04]  /*74210*/  STL [R1+0x2b40], R0 ;  /* 0x002b400001007387 */ /* 0x0001e80000100800 */
[----:B------:R-:W2:Y:S01]  /*74220*/  LDL.LU R59, [R1+0x1010] ;  /* 0x00101000013b7983 */ /* 0x000ea20000300800 */
[----:B------:R-:W-:-:S02]  /*74230*/  PRMT R30, R30, 0x3340, R0 ;  /* 0x000033401e1e7816 */ /* 0x000fc40000000000 */
[--C-:B------:R-:W-:Y:S02]  /*74240*/  PRMT R29, R29, 0x3340, R0.reuse ;  /* 0x000033401d1d7816 */ /* 0x100fe40000000000 */
[--C-:B------:R-:W-:Y:S02]  /*74250*/  PRMT R28, R28, 0x3340, R0.reuse ;  /* 0x000033401c1c7816 */ /* 0x100fe40000000000 */
[----:B------:R-:W-:Y:S02]  /*74260*/  PRMT R39, R47, 0x5410, R39 ;  /* 0x000054102f277816 */ /* 0x000fe40000000027 */
[----:B------:R-:W2:Y:S01]  /*74270*/  LDL.LU R47, [R1+0x2480] ;  /* 0x00248000012f7983 */ /* 0x000ea20000300800 */
[----:B------:R-:W-:-:S03]  /*74280*/  PRMT R26, R26, 0x3340, R0 ;  /* 0x000033401a1a7816 */ /* 0x000fc60000000000 */
[----:B------:R-:W2:Y:S01]  /*74290*/  LDL.LU R60, [R1+0x100c] ;  /* 0x00100c00013c7983 */ /* 0x000ea20000300800 */
[--C-:B------:R-:W-:Y:S02]  /*742a0*/  PRMT R19, R19, 0x3340, R0.reuse ;  /* 0x0000334013137816 */ /* 0x100fe40000000000 */
[--C-:B------:R-:W-:Y:S02]  /*742b0*/  PRMT R18, R18, 0x3340, R0.reuse ;  /* 0x0000334012127816 */ /* 0x100fe40000000000 */
[--C-:B------:R-:W-:Y:S02]  /*742c0*/  PRMT R17, R17, 0x3340, R0.reuse ;  /* 0x0000334011117816 */ /* 0x100fe40000000000 */
[--C-:B------:R-:W-:Y:S02]  /*742d0*/  PRMT R16, R16, 0x3340, R0.reuse ;  /* 0x0000334010107816 */ /* 0x100fe40000000000 */
[--C-:B------:R-:W-:Y:S02]  /*742e0*/  PRMT R15, R15, 0x3340, R0.reuse ;  /* 0x000033400f0f7816 */ /* 0x100fe40000000000 */
[----:B------:R-:W-:-:S02]  /*742f0*/  PRMT R14, R14, 0x3340, R0 ;  /* 0x000033400e0e7816 */ /* 0x000fc40000000000 */
[----:B------:R-:W-:Y:S02]  /*74300*/  PRMT R13, R13, 0x3340, R0 ;  /* 0x000033400d0d7816 */ /* 0x000fe40000000000 */
[----:B---3--:R-:W-:Y:S02]  /*74310*/  PRMT R38, R44, 0x5410, R38 ;  /* 0x000054102c267816 */ /* 0x008fe40000000026 */
[----:B------:R-:W3:Y:S04]  /*74320*/  LDL.LU R44, [R1+0x2458] ;  /* 0x00245800012c7983 */ /* 0x000ee80000300800 */
[----:B------:R-:W3:Y:S04]  /*74330*/  LDL.LU R4, [R1+0x1f0] ;  /* 0x0001f00001047983 */ /* 0x000ee80000300800 */
[----:B0-----:R-:W3:Y:S01]  /*74340*/  LDL.LU R0, [R1+0x1ec] ;  /* 0x0001ec0001007983 */ /* 0x001ee20000300800 */
[----:B------:R-:W-:-:S03]  /*74350*/  PRMT R36, R36, 0x5410, R22 ;  /* 0x0000541024247816 */ /* 0x000fc60000000016 */
[----:B------:R-:W3:Y:S01]  /*74360*/  LDL.LU R45, [R1+0x1e8] ;  /* 0x0001e800012d7983 */ /* 0x000ee20000300800 */
[----:B------:R-:W-:-:S03]  /*74370*/  PRMT R43, R43, 0x5410, R23 ;  /* 0x000054102b2b7816 */ /* 0x000fc60000000017 */
[----:B------:R-:W3:Y:S04]  /*74380*/  LDL.LU R12, [R1+0x254] ;  /* 0x00025400010c7983 */ /* 0x000ee80000300800 */
[----:B------:R-:W3:Y:S01]  /*74390*/  LDL.LU R21, [R1+0x1e4] ;  /* 0x0001e40001157983 */ /* 0x000ee20000300800 */
[----:B------:R-:W-:-:S03]  /*743a0*/  PRMT R41, R41, 0x5410, R24 ;  /* 0x0000541029297816 */ /* 0x000fc60000000018 */
[----:B------:R-:W3:Y:S04]  /*743b0*/  LDL.LU R22, [R1+0x260] ;  /* 0x0002600001167983 */ /* 0x000ee80000300800 */
[----:B------:R-:W3:Y:S04]  /*743c0*/  LDL.LU R23, [R1+0x1e0] ;  /* 0x0001e00001177983 */ /* 0x000ee80000300800 */
[----:B------:R-:W3:Y:S04]  /*743d0*/  LDL.LU R24, [R1+0x250] ;  /* 0x0002500001187983 */ /* 0x000ee80000300800 */
[----:B------:R0:W-:Y:S04]  /*743e0*/  STL [R1+0x2af4], R43 ;  /* 0x002af42b01007387 */ /* 0x0001e80000100800 */
[----:B0-----:R-:W2:Y:S04]  /*743f0*/  LDL.LU R43, [R1+0x101c] ;  /* 0x00101c00012b7983 */ /* 0x001ea80000300800 */
[----:B------:R0:W-:Y:S04]  /*74400*/  STL [R1+0x2af0], R41 ;  /* 0x002af02901007387 */ /* 0x0001e80000100800 */
[----:B0-----:R-:W3:Y:S01]  /*74410*/  LDL.LU R41, [R1+0x29a4] ;  /* 0x0029a40001297983 */ /* 0x001ee20000300800 */
[----:B----4-:R-:W-:-:S02]  /*74420*/  PRMT R40, R40, 0x5410, R25 ;  /* 0x0000541028287816 */ /* 0x010fc40000000019 */
[----:B------:R-:W-:Y:S02]  /*74430*/  PRMT R34, R34, 0x5410, R61 ;  /* 0x0000541022227816 */ /* 0x000fe4000000003d */
[----:B------:R-:W4:Y:S01]  /*74440*/  LDL.LU R61, [R1+0x1dc] ;  /* 0x0001dc00013d7983 */ /* 0x000f220000300800 */
[----:B------:R-:W-:Y:S01]  /*74450*/  NOP ;  /* 0x0000000000007918 */ /* 0x000fe20000000000 */
[----:B---3--:R-:W-:Y:S02]  /*74460*/  PRMT R41, R41, 0x5410, R52 ;  /* 0x0000541029297816 */ /* 0x008fe40000000034 */
[----:B------:R-:W3:Y:S04]  /*74470*/  LDL.LU R52, [R1+0x2c34] ;  /* 0x002c340001347983 */ /* 0x000ee80000300800 */
[----:B------:R-:W4:Y:S04]  /*74480*/  LDL.LU R25, [R1+0x1d8] ;  /* 0x0001d80001197983 */ /* 0x000f280000300800 */
[----:B------:R0:W-:Y:S04]  /*74490*/  STL.64 [R1+0x2af8], R40 ;  /* 0x002af82801007387 */ /* 0x0001e80000100a00 */
[----:B0-----:R-:W3:Y:S04]  /*744a0*/  LDL.LU R40, [R1+0x24d8] ;  /* 0x0024d80001287983 */ /* 0x001ee80000300800 */
[----:B------:R-:W4:Y:S01]  /*744b0*/  LDL.LU R41, [R1+0x24a8] ;  /* 0x0024a80001297983 */ /* 0x000f220000300800 */
[----:B------:R-:W-:-:S02]  /*744c0*/  PRMT R35, R35, 0x5410, R53 ;  /* 0x0000541023237816 */ /* 0x000fc40000000035 */
[----:B------:R-:W-:Y:S01]  /*744d0*/  PRMT R42, R42, 0x5410, R56 ;  /* 0x000054102a2a7816 */ /* 0x000fe20000000038 */
[----:B------:R-:W4:Y:S01]  /*744e0*/  LDL.LU R53, [R1+0x2c30] ;  /* 0x002c300001357983 */ /* 0x000f220000300800 */
[----:B--2---:R-:W-:Y:S02]  /*744f0*/  PRMT R43, R58, 0x5410, R43 ;  /* 0x000054103a2b7816 */ /* 0x004fe4000000002b */
[----:B------:R-:W-:Y:S02]  /*74500*/  PRMT R3, R3, 0x5410, R51 ;  /* 0x0000541003037816 */ /* 0x000fe40000000033 */
[----:B------:R-:W-:Y:S02]  /*74510*/  PRMT R47, R47, 0x5410, R59 ;  /* 0x000054102f2f7816 */ /* 0x000fe4000000003b */
[----:B---3--:R-:W-:Y:S02]  /*74520*/  PRMT R40, R40, 0x5410, R57 ;  /* 0x0000541028287816 */ /* 0x008fe40000000039 */
[----:B------:R-:W2:Y:S01]  /*74530*/  LDL.LU R57, [R1+0x2c2c] ;  /* 0x002c2c0001397983 */ /* 0x000ea20000300800 */
[----:B----4-:R-:W-:-:S03]  /*74540*/  PRMT R41, R41, 0x5410, R55 ;  /* 0x0000541029297816 */ /* 0x010fc60000000037 */
[----:B------:R-:W3:Y:S04]  /*74550*/  LDL.LU R56, [R1+0x2c28] ;  /* 0x002c280001387983 */ /* 0x000ee80000300800 */
[----:B------:R-:W4:Y:S04]  /*74560*/  LDL.LU R55, [R1+0x2c24] ;  /* 0x002c240001377983 */ /* 0x000f280000300800 */
[----:B------:R-:W2:Y:S04]  /*74570*/  LDL.LU R51, [R1+0x1d4] ;  /* 0x0001d40001337983 */ /* 0x000ea80000300800 */
[----:B------:R-:W-:Y:S04]  /*74580*/  STL [R1+0x274], R43 ;  /* 0x0002742b01007387 */ /* 0x000fe80000100800 */
[----:B------:R0:W-:Y:S04]  /*74590*/  STL [R1+0x2b74], R3 ;  /* 0x002b740301007387 */ /* 0x0001e80000100800 */
[----:B------:R-:W2:Y:S04]  /*745a0*/  LDL.LU R59, [R1+0x1d0] ;  /* 0x0001d000013b7983 */ /* 0x000ea80000300800 */
[----:B------:R-:W2:Y:S01]  /*745b0*/  LDL.LU R58, [R1+0x208] ;  /* 0x00020800013a7983 */ /* 0x000ea20000300800 */
[----:B------:R-:W-:-:S03]  /*745c0*/  PRMT R44, R44, 0x5410, R60 ;  /* 0x000054102c2c7816 */ /* 0x000fc6000000003c */
[----:B------:R-:W2:Y:S01]  /*745d0*/  LDL.LU R60, [R1+0x1c8] ;  /* 0x0001c800013c7983 */ /* 0x000ea20000300800 */
[----:B------:R-:W-:-:S03]  /*745e0*/  PRMT R12, R12, 0x5410, R45 ;  /* 0x000054100c0c7816 */ /* 0x000fc6000000002d */
[----:B0-----:R-:W2:Y:S01]  /*745f0*/  LDL.LU R3, [R1+0x1c0] ;  /* 0x0001c00001037983 */ /* 0x001ea20000300800 */
[----:B------:R-:W-:Y:S02]  /*74600*/  PRMT R45, R24, 0x5410, R23 ;  /* 0x00005410182d7816 */ /* 0x000fe40000000017 */
[----:B------:R-:W-:Y:S02]  /*74610*/  PRMT R53, R53, 0x5410, R25 ;  /* 0x0000541035357816 */ /* 0x000fe40000000019 */
[----:B---3--:R-:W-:Y:S02]  /*74620*/  PRMT R56, R56, 0x5410, R4 ;  /* 0x0000541038387816 */ /* 0x008fe40000000004 */
[----:B------:R-:W3:Y:S01]  /*74630*/  LDL.LU R4, [R1+0x1f8] ;  /* 0x0001f80001047983 */ /* 0x000ee20000300800 */
[----:B----4-:R-:W-:Y:S02]  /*74640*/  PRMT R55, R55, 0x5410, R0 ;  /* 0x0000541037377816 */ /* 0x010fe40000000000 */
[----:B------:R-:W-:Y:S01]  /*74650*/  PRMT R0, R22, 0x5410, R21 ;  /* 0x0000541016007816 */ /* 0x000fe20000000015 */
[----:B------:R0:W-:Y:S01]  /*74660*/  STL [R1+0x2b78], R56 ;  /* 0x002b783801007387 */ /* 0x0001e20000100800 */
[----:B--2---:R-:W-:-:S03]  /*74670*/  PRMT R57, R57, 0x5410, R61 ;  /* 0x0000541039397816 */ /* 0x004fc6000000003d */
[----:B0-----:R-:W2:Y:S04]  /*74680*/  LDL.LU R56, [R1+0x1c4] ;  /* 0x0001c40001387983 */ /* 0x001ea80000300800 */
[----:B------:R-:W-:Y:S04]  /*74690*/  STL [R1+0x2b7c], R55 ;  /* 0x002b7c3701007387 */ /* 0x000fe80000100800 */
[----:B------:R-:W-:Y:S04]  /*746a0*/  STL [R1+0x2b98], R0 ;  /* 0x002b980001007387 */ /* 0x000fe80000100800 */
[----:B------:R0:W-:Y:S01]  /*746b0*/  STL [R1+0x264], R12 ;  /* 0x0002640c01007387 */ /* 0x0001e20000100800 */
[----:B------:R-:W-:-:S03]  /*746c0*/  PRMT R52, R52, 0x5410, R51 ;  /* 0x0000541034347816 */ /* 0x000fc60000000033 */
        /* <DEDUP_REMOVED lines=10> */
[----:B------:R0:W-:Y:S01]  /*74770*/  STL [R1+0x2b9c], R53 ;  /* 0x002b9c3501007387 */ /* 0x0001e20000100800 */
[----:B------:R-:W-:-:S03]  /*74780*/  PRMT R58, R58, 0x5410, R59 ;  /* 0x000054103a3a7816 */ /* 0x000fc6000000003b */
[----:B0-----:R-:W4:Y:S04]  /*74790*/  LDL.LU R53, [R1+0x248] ;  /* 0x0002480001357983 */ /* 0x001f280000300800 */
[----:B------:R-:W3:Y:S04]  /*747a0*/  LDL.LU R51, [R1+0x2c20] ;  /* 0x002c200001337983 */ /* 0x000ee80000300800 */
[----:B------:R0:W-:Y:S04]  /*747b0*/  STL [R1+0x2bc0], R52 ;  /* 0x002bc03401007387 */ /* 0x0001e80000100800 */
[----:B0-----:R-:W4:Y:S04]  /*747c0*/  LDL.LU R52, [R1+0x210] ;  /* 0x0002100001347983 */ /* 0x001f280000300800 */
[----:B------:R-:W3:Y:S02]  /*747d0*/  LDL.LU R59, [R1+0x2c1c] ;  /* 0x002c1c00013b7983 */ /* 0x000ee40000300800 */
[----:B---3--:R-:W-:-:S02]  /*747e0*/  PRMT R59, R59, 0x5410, R51 ;  /* 0x000054103b3b7816 */ /* 0x008fc40000000033 */
[----:B------:R-:W3:Y:S02]  /*747f0*/  LDL.LU R51, [R1+0x2c18] ;  /* 0x002c180001337983 */ /* 0x000ee40000300800 */
[----:B---3--:R-:W-:Y:S02]  /*74800*/  PRMT R51, R51, 0x5410, R60 ;  /* 0x0000541033337816 */ /* 0x008fe4000000003c */
[----:B------:R-:W2:Y:S02]  /*74810*/  LDL.LU R60, [R1+0x2c14] ;  /* 0x002c1400013c7983 */ /* 0x000ea40000300800 */
[----:B--2---:R-:W-:Y:S02]  /*74820*/  PRMT R60, R60, 0x5410, R56 ;  /* 0x000054103c3c7816 */ /* 0x004fe40000000038 */
[----:B------:R-:W-:-:S03]  /*74830*/  PRMT R56, R4, 0x5410, R3 ;  /* 0x0000541004387816 */ /* 0x000fc60000000003 */
[----:B------:R0:W-:Y:S04]  /*74840*/  STL [R1+0x2bc4], R60 ;  /* 0x002bc43c01007387 */ /* 0x0001e80000100800 */
[----:B0-----:R-:W2:Y:S04]  /*74850*/  LDL.LU R60, [R1+0x234] ;  /* 0x00023400013c7983 */ /* 0x001ea80000300800 */
[----:B------:R-:W3:Y:S04]  /*74860*/  LDL.LU R3, [R1+0x280] ;  /* 0x0002800001037983 */ /* 0x000ee80000300800 */
[----:B------:R-:W2:Y:S04]  /*74870*/  LDL.LU R4, [R1+0x288] ;  /* 0x0002880001047983 */ /* 0x000ea80000300800 */
[----:B------:R0:W-:Y:S04]  /*74880*/  STL.64 [R1+0x2b88], R58 ;  /* 0x002b883a01007387 */ /* 0x0001e80000100a00 */
[----:B0-----:R-:W3:Y:S01]  /*74890*/  LDL.LU R59, [R1+0x228] ;  /* 0x00022800013b7983 */ /* 0x001ee20000300800 */
[----:B----4-:R-:W-:-:S03]  /*748a0*/  PRMT R55, R55, 0x5410, R12 ;  /* 0x0000541037377816 */ /* 0x010fc6000000000c */
[----:B------:R-:W4:Y:S04]  /*748b0*/  LDL.LU R58, [R1+0x240] ;  /* 0x00024000013a7983 */ /* 0x000f280000300800 */
[----:B------:R0:W-:Y:S01]  /*748c0*/  STL.64 [R1+0x2b80], R56 ;  /* 0x002b803801007387 */ /* 0x0001e20000100a00 */
[----:B------:R-:W-:-:S03]  /*748d0*/  PRMT R53, R53, 0x5410, R61 ;  /* 0x0000541035357816 */ /* 0x000fc6000000003d */
[----:B0-----:R-:W2:Y:S04]  /*748e0*/  LDL.LU R57, [R1+0x23c] ;  /* 0x00023c0001397983 */ /* 0x001ea80000300800 */
[----:B------:R-:W2:Y:S04]  /*748f0*/  LDL.LU R56, [R1+0x1f4] ;  /* 0x0001f40001387983 */ /* 0x000ea80000300800 */
[----:B------:R-:W2:Y:S04]  /*74900*/  LDL.LU R12, [R1+0x2c10] ;  /* 0x002c1000010c7983 */ /* 0x000ea80000300800 */
[----:B------:R0:W-:Y:S04]  /*74910*/  STL [R1+0x2bc8], R55 ;  /* 0x002bc83701007387 */ /* 0x0001e80000100800 */
[----:B0-----:R-:W2:Y:S01]  /*74920*/  LDL.LU R55, [R1+0x214] ;  /* 0x0002140001377983 */ /* 0x001ea20000300800 */
[----:B---3--:R-:W-:-:S03]  /*74930*/  PRMT R59, R59, 0x5410, R21 ;  /* 0x000054103b3b7816 */ /* 0x008fc60000000015 */
[----:B------:R-:W2:Y:S04]  /*74940*/  LDL.LU R21, [R1+0x2c0c] ;  /* 0x002c0c0001157983 */ /* 0x000ea80000300800 */
[----:B------:R-:W3:Y:S01]  /*74950*/  LDL.LU R61, [R1+0x2c08] ;  /* 0x002c0800013d7983 */ /* 0x000ee20000300800 */
[----:B------:R-:W-:-:S03]  /*74960*/  PRMT R0, R0, 0x5410, R23 ;  /* 0x0000541000007816 */ /* 0x000fc60000000017 */
[----:B------:R0:W-:Y:S01]  /*74970*/  STL [R1+0x2bcc], R53 ;  /* 0x002bcc3501007387 */ /* 0x0001e20000100800 */
[----:B------:R-:W-:-:S03]  /*74980*/  PRMT R25, R25, 0x5410, R24 ;  /* 0x0000541019197816 */ /* 0x000fc60000000018 */
[----:B0-----:R-:W2:Y:S01]  /*74990*/  LDL.LU R53, [R1+0x238] ;  /* 0x0002380001357983 */ /* 0x001ea20000300800 */
[----:B---3--:R-:W-:-:S03]  /*749a0*/  PRMT R61, R61, 0x5410, R22 ;  /* 0x000054103d3d7816 */ /* 0x008fc60000000016 */
[----:B------:R-:W3:Y:S04]  /*749b0*/  LDL.LU R22, [R1+0x2c04] ;  /* 0x002c040001167983 */ /* 0x000ee80000300800 */
[----:B------:R0:W-:Y:S04]  /*749c0*/  STL [R1+0x2bd0], R61 ;  /* 0x002bd03d01007387 */ /* 0x0001e80000100800 */
[----:B0-----:R-:W3:Y:S04]  /*749d0*/  LDL.LU R61, [R1+0x1a0] ;  /* 0x0001a000013d7983 */ /* 0x001ee80000300800 */
[----:B------:R-:W3:Y:S04]  /*749e0*/  LDL.LU R23, [R1+0x2c00] ;  /* 0x002c000001177983 */ /* 0x000ee80000300800 */
[----:B------:R0:W-:Y:S04]  /*749f0*/  STL [R1+0x2bd4], R0 ;  /* 0x002bd40001007387 */ /* 0x0001e80000100800 */
[----:B0-----:R-:W4:Y:S04]  /*74a00*/  LDL.LU R0, [R1+0x1a4] ;  /* 0x0001a40001007983 */ /* 0x001f280000300800 */
[----:B------:R-:W3:Y:S04]  /*74a10*/  LDL.LU R24, [R1+0x2bfc] ;  /* 0x002bfc0001187983 */ /* 0x000ee80000300800 */
[----:B------:R0:W-:Y:S04]  /*74a20*/  STL [R1+0x1cc], R25 ;  /* 0x0001cc1901007387 */ /* 0x0001e80000100800 */
[----:B0-----:R-:W3:Y:S01]  /*74a30*/  LDL.LU R25, [R1+0x2bf8] ;  /* 0x002bf80001197983 */ /* 0x001ee20000300800 */
[----:B----4-:R-:W-:-:S02]  /*74a40*/  PRMT R58, R58, 0x5410, R0 ;  /* 0x000054103a3a7816 */ /* 0x010fc40000000000 */
[----:B--2---:R-:W-:Y:S02]  /*74a50*/  PRMT R0, R56, 0x5410, R21 ;  /* 0x0000541038007816 */ /* 0x004fe40000000015 */
[----:B---3--:R-:W-:-:S05]  /*74a60*/  PRMT R55, R55, 0x5410, R25 ;  /* 0x0000541037377816 */ /* 0x008fca0000000019 */
[----:B------:R0:W-:Y:S02]  /*74a70*/  STL [R1+0x2bd8], R55 ;  /* 0x002bd83701007387 */ /* 0x0001e40000100800 */
[----:B0-----:R-:W-:Y:S02]  /*74a80*/  PRMT R55, R43, 0x5410, R12 ;  /* 0x000054102b377816 */ /* 0x001fe4000000000c */
[----:B------:R-:W2:Y:S01]  /*74a90*/  LDL.LU R43, [R1+0x24d4] ;  /* 0x0024d400012b7983 */ /* 0x000ea20000300800 */
[----:B------:R-:W-:-:S03]  /*74aa0*/  PRMT R12, R33, 0x5410, R9 ;  /* 0x00005410210c7816 */ /* 0x000fc60000000009 */
[----:B------:R0:W-:Y:S04]  /*74ab0*/  STL [R1+0x1ac], R0 ;  /* 0x0001ac0001007387 */ /* 0x0001e80000100800 */
[----:B------:R-:W3:Y:S01]  /*74ac0*/  LDL.LU R33, [R1+0x24ec] ;  /* 0x0024ec0001217983 */ /* 0x000ee20000300800 */
[----:B------:R-:W-:Y:S02]  /*74ad0*/  PRMT R9, R32, 0x5410, R7 ;  /* 0x0000541020097816 */ /* 0x000fe40000000007 */
[----:B0-----:R-:W-:Y:S02]  /*74ae0*/  PRMT R0, R37, 0x5410, R10 ;  /* 0x0000541025007816 */ /* 0x001fe4000000000a */
[----:B------:R-:W4:Y:S01]  /*74af0*/  LDL.LU R37, [R1+0x29b0] ;  /* 0x0029b00001257983 */ /* 0x000f220000300800 */
[----:B------:R-:W-:-:S03]  /*74b00*/  PRMT R10, R50, 0x5410, R8 ;  /* 0x00005410320a7816 */ /* 0x000fc60000000008 */
[----:B------:R-:W2:Y:S01]  /*74b10*/  LDL.LU R50, [R1+0x2bf4] ;  /* 0x002bf40001327983 */ /* 0x000ea20000300800 */
[----:B------:R-:W-:Y:S02]  /*74b20*/  PRMT R8, R3, 0x5410, R6 ;  /* 0x0000541003087816 */ /* 0x000fe40000000006 */
[----:B------:R-:W-:Y:S01]  /*74b30*/  PRMT R6, R46, 0x5410, R11 ;  /* 0x000054102e067816 */ /* 0x000fe2000000000b */
[----:B------:R-:W3:Y:S04]  /*74b40*/  LDL.LU R32, [R1+0x29c0] ;  /* 0x0029c00001207983 */ /* 0x000ee80000300800 */
[----:B------:R-:W4:Y:S01]  /*74b50*/  LDL.LU R46, [R1+0x2bf0] ;  /* 0x002bf000012e7983 */ /* 0x000f220000300800 */
[----:B------:R-:W-:Y:S02]  /*74b60*/  PRMT R4, R4, 0x5410, R5 ;  /* 0x0000541004047816 */ /* 0x000fe40000000005 */
[----:B------:R-:W-:-:S02]  /*74b70*/  PRMT R5, R2, 0x5410, R20 ;  /* 0x0000541002057816 */ /* 0x000fc40000000014 */
[----:B------:R-:W3:Y:S01]  /*74b80*/  LDL.LU R2, [R1+0x2bec] ;  /* 0x002bec0001027983 */ /* 0x000ee20000300800 */
[----:B------:R-:W-:Y:S02]  /*74b90*/  PRMT R57, R57, 0x5410, R61 ;  /* 0x0000541039397816 */ /* 0x000fe4000000003d */
[----:B------:R-:W-:Y:S02]  /*74ba0*/  PRMT R7, R48, 0x5410, R27 ;  /* 0x0000541030077816 */ /* 0x000fe4000000001b */
[----:B------:R-:W3:Y:S01]  /*74bb0*/  LDL.LU R48, [R1+0x2be8] ;  /* 0x002be80001307983 */ /* 0x000ee20000300800 */
[----:B------:R-:W-:Y:S02]  /*74bc0*/  PRMT R60, R60, 0x5410, R22 ;  /* 0x000054103c3c7816 */ /* 0x000fe40000000016 */
[----:B------:R-:W-:Y:S02]  /*74bd0*/  PRMT R52, R52, 0x5410, R23 ;  /* 0x0000541034347816 */ /* 0x000fe40000000017 */
[----:B------:R-:W-:-:S02]  /*74be0*/  PRMT R53, R53, 0x5410, R24 ;  /* 0x0000541035357816 */ /* 0x000fc40000000018 */
[----:B--2---:R-:W-:Y:S02]  /*74bf0*/  PRMT R61, R50, 0x5410, R31 ;  /* 0x00005410323d7816 */ /* 0x004fe4000000001f */
[----:B------:R-:W2:Y:S04]  /*74c00*/  LDL.LU R50, [R1+0x2be4] ;  /* 0x002be40001327983 */ /* 0x000ea80000300800 */
[----:B------:R-:W2:Y:S01]  /*74c10*/  LDL.LU R22, [R1+0x1004] ;  /* 0x0010040001167983 */ /* 0x000ea20000300800 */
[----:B----4-:R-:W-:-:S03]  /*74c20*/  PRMT R56, R46, 0x5410, R30 ;  /* 0x000054102e387816 */ /* 0x010fc6000000001e */
[----:B------:R-:W4:Y:S04]  /*74c30*/  LDL.LU R23, [R1+0x1020] ;  /* 0x0010200001177983 */ /* 0x000f280000300800 */
[----:B------:R-:W4:Y:S04]  /*74c40*/  LDL.LU R24, [R1+0x1024] ;  /* 0x0010240001187983 */ /* 0x000f280000300800 */
[----:B------:R-:W4:Y:S04]  /*74c50*/  LDL.LU R25, [R1+0x1030] ;  /* 0x0010300001197983 */ /* 0x000f280000300800 */
[----:B------:R-:W4:Y:S01]  /*74c60*/  LDL.LU R46, [R1+0x2be0] ;  /* 0x002be000012e7983 */ /* 0x000f220000300800 */
[----:B---3--:R-:W-:-:S03]  /*74c70*/  PRMT R3, R2, 0x5410, R29 ;  /* 0x0000541002037816 */ /* 0x008fc6000000001d */
[----:B------:R0:W-:Y:S04]  /*74c80*/  STL.64 [R1+0x2bb8], R58 ;  /* 0x002bb83a01007387 */ /* 0x0001e80000100a00 */
[----:B------:R-:W-:Y:S04]  /*74c90*/  STL.64 [R1+0x2bb0], R56 ;  /* 0x002bb03801007387 */ /* 0x000fe80000100a00 */
[----:B------:R-:W3:Y:S01]  /*74ca0*/  LDL.LU R2, [R1+0x2bdc] ;  /* 0x002bdc0001027983 */ /* 0x000ee20000300800 */
[----:B------:R-:W-:Y:S02]  /*74cb0*/  PRMT R48, R48, 0x5410, R28 ;  /* 0x0000541030307816 */ /* 0x000fe4000000001c */
[----:B------:R-:W-:-:S02]  /*74cc0*/  PRMT R49, R49, 0x5410, R26 ;  /* 0x0000541031317816 */ /* 0x000fc4000000001a */
[----:B------:R-:W-:Y:S02]  /*74cd0*/  PRMT R43, R43, 0x5410, R16 ;  /* 0x000054102b2b7816 */ /* 0x000fe40000000010 */
[----:B------:R-:W-:Y:S02]  /*74ce0*/  PRMT R37, R37, 0x5410, R14 ;  /* 0x0000541025257816 */ /* 0x000fe4000000000e */
[----:B------:R-:W-:Y:S02]  /*74cf0*/  PRMT R33, R33, 0x5410, R15 ;  /* 0x0000541021217816 */ /* 0x000fe4000000000f */
[----:B------:R-:W-:Y:S02]  /*74d00*/  PRMT R32, R32, 0x5410, R13 ;  /* 0x0000541020207816 */ /* 0x000fe4000000000d */
[----:B------:R-:W-:Y:S02]  /*74d10*/  PRMT R54, R54, 0x5410, R18 ;  /* 0x0000541036367816 */ /* 0x000fe40000000012 */
[----:B--2---:R-:W-:-:S05]  /*74d20*/  PRMT R50, R50, 0x5410, R19 ;  /* 0x0000541032327816 */ /* 0x004fca0000000013 */
[----:B------:R-:W-:Y:S04]  /*74d30*/  STL.64 [R1+0x2ba8], R50 ;  /* 0x002ba83201007387 */ /* 0x000fe80000100a00 */
[----:B------:R-:W-:Y:S01]  /*74d40*/  STL.64 [R1+0x2ba0], R48 ;  /* 0x002ba03001007387 */ /* 0x000fe20000100a00 */
[----:B----4-:R-:W-:-:S05]  /*74d50*/  PRMT R46, R46, 0x5410, R17 ;  /* 0x000054102e2e7816 */ /* 0x010fca0000000011 */
[----:B------:R1:W-:Y:S04]  /*74d60*/  STL.64 [R1+0x2b50], R46 ;  /* 0x002b502e01007387 */ /* 0x0003e80000100a00 */
[----:B------:R-:W-:Y:S04]  /*74d70*/  STL.64 [R1+0x2b48], R44 ;  /* 0x002b482c01007387 */ /* 0x000fe80000100a00 */
[----:B------:R-:W-:Y:S04]  /*74d80*/  STL.64 [R1+0x2b20], R42 ;  /* 0x002b202a01007387 */ /* 0x000fe80000100a00 */
[----:B------:R-:W-:Y:S04]  /*74d90*/  STL.64 [R1+0x2b18], R40 ;  /* 0x002b182801007387 */ /* 0x000fe80000100a00 */
[----:B------:R-:W-:Y:S04]  /*74da0*/  STL.64 [R1+0x2b08], R38 ;  /* 0x002b082601007387 */ /* 0x000fe80000100a00 */
[----:B------:R-:W-:Y:S04]  /*74db0*/  STL.64 [R1+0x2b00], R36 ;  /* 0x002b002401007387 */ /* 0x000fe80000100a00 */
[----:B------:R-:W2:Y:S04]  /*74dc0*/  LDL.LU R29, [R1+0x1000] ;  /* 0x00100000011d7983 */ /* 0x000ea80000300800 */
[----:B0-----:R-:W4:Y:S04]  /*74dd0*/  LDL.LU R59, [R1+0xff8] ;  /* 0x000ff800013b7983 */ /* 0x001f280000300800 */
[----:B------:R-:W2:Y:S04]  /*74de0*/  LDL.LU R30, [R1+0xff4] ;  /* 0x000ff400011e7983 */ /* 0x000ea80000300800 */
[----:B------:R-:W2:Y:S04]  /*74df0*/  LDL.LU R31, [R1+0xff0] ;  /* 0x000ff000011f7983 */ /* 0x000ea80000300800 */
[----:B------:R-:W-:Y:S04]  /*74e00*/  STL.64 [R1+0x2b30], R34 ;  /* 0x002b302201007387 */ /* 0x000fe80000100a00 */
[----:B------:R-:W-:Y:S04]  /*74e10*/  STL.64 [R1+0x2b28], R32 ;  /* 0x002b282001007387 */ /* 0x000fe80000100a00 */
[----:B-1----:R-:W2:Y:S04]  /*74e20*/  LDL.LU R47, [R1+0x2904] ;  /* 0x00290400012f7983 */ /* 0x002ea80000300800 */
[----:B------:R-:W2:Y:S01]  /*74e30*/  LDL.LU R17, [R1+0x2900] ;  /* 0x0029000001117983 */ /* 0x000ea20000300800 */
[----:B------:R-:W-:-:S03]  /*74e40*/  PRMT R6, R6, 0x5210, R24 ;  /* 0x0000521006067816 */ /* 0x000fc60000000018 */
[----:B------:R-:W2:Y:S01]  /*74e50*/  LDL.LU R18, [R1+0x28e4] ;  /* 0x0028e40001127983 */ /* 0x000ea20000300800 */
[----:B------:R-:W-:-:S03]  /*74e60*/  PRMT R7, R7, 0x5210, R25 ;  /* 0x0000521007077816 */ /* 0x000fc60000000019 */
        /* <DEDUP_REMOVED lines=8> */
[----:B------:R-:W-:-:S02]  /*74ef0*/  PRMT R4, R4, 0x5210, R22 ;  /* 0x0000521004047816 */ /* 0x000fc40000000016 */
[----:B------:R-:W-:Y:S01]  /*74f00*/  PRMT R5, R5, 0x5210, R23 ;  /* 0x0000521005057816 */ /* 0x000fe20000000017 */
[----:B------:R-:W2:Y:S04]  /*74f10*/  LDL.LU R19, [R1+0x2744] ;  /* 0x0027440001137983 */ /* 0x000ea80000300800 */
[----:B---3--:R-:W0:Y:S01]  /*74f20*/  LDS.128 R20, [R2] ;  /* 0x0000000002147984 */ /* 0x008e220000000c00 */
[----:B------:R-:W-:-:S03]  /*74f30*/  NOP ;  /* 0x0000000000007918 */ /* 0x000fc60000000000 */
[----:B------:R-:W3:Y:S04]  /*74f40*/  LDL.LU R56, [R1+0x308] ;  /* 0x0003080001387983 */ /* 0x000ee80000300800 */
[----:B------:R-:W3:Y:S04]  /*74f50*/  LDL.LU R57, [R1+0x304] ;  /* 0x0003040001397983 */ /* 0x000ee80000300800 */
[----:B------:R-:W3:Y:S04]  /*74f60*/  LDL.LU R58, [R1+0x300] ;  /* 0x00030000013a7983 */ /* 0x000ee80000300800 */
[----:B------:R-:W3:Y:S04]  /*74f70*/  LDL.LU R11, [R1+0x2fc] ;  /* 0x0002fc00010b7983 */ /* 0x000ee80000300800 */
[----:B------:R4:W-:Y:S04]  /*74f80*/  STSM.16.M88.4 [R2], R4 ;  /* 0x0000000402007844 */ /* 0x0009e80000000200 */
[----:B0-----:R-:W-:Y:S04]  /*74f90*/  STL.64 [R1+0x2a68], R20 ;  /* 0x002a681401007387 */ /* 0x001fe80000100a00 */
[----:B------:R-:W-:Y:S01]  /*74fa0*/  STL.64 [R1+0x2a60], R22 ;  /* 0x002a601601007387 */ /* 0x000fe20000100a00 */
[----:B----4-:R-:W-:-:S03]  /*74fb0*/  PRMT R5, R10, 0x5210, R59 ;  /* 0x000052100a057816 */ /* 0x010fc6000000003b */
[----:B------:R-:W4:Y:S01]  /*74fc0*/  LDL.LU R59, [R1+0x1ac] ;  /* 0x0001ac00013b7983 */ /* 0x000f220000300800 */
[----:B--2---:R-:W-:Y:S02]  /*74fd0*/  PRMT R4, R12, 0x5210, R29 ;  /* 0x000052100c047816 */ /* 0x004fe4000000001d */
[----:B------:R-:W-:Y:S02]  /*74fe0*/  PRMT R6, R9, 0x5210, R30 ;  /* 0x0000521009067816 */ /* 0x000fe4000000001e */
[----:B------:R-:W-:Y:S01]  /*74ff0*/  PRMT R7, R8, 0x5210, R31 ;  /* 0x0000521008077816 */ /* 0x000fe2000000001f */
[----:B------:R-:W-:Y:S01]  /*75000*/  NOP ;  /* 0x0000000000007918 */ /* 0x000fe20000000000 */
[----:B------:R-:W-:Y:S01]  /*75010*/  LDS.128 R28, [R2] ;  /* 0x00000000021c7984 */ /* 0x000fe20000000c00 */
[----:B------:R-:W-:Y:S01]  /*75020*/  NOP ;  /* 0x0000000000007918 */ /* 0x000fe20000000000 */
[----:B------:R-:W-:Y:S02]  /*75030*/  LOP3.LUT R12, R47, 0xffff, RZ, 0xc0, !PT ;  /* 0x0000ffff2f0c7812 */ /* 0x000fe400078ec0ff */
[----:B------:R-:W-:Y:S01]  /*75040*/  LOP3.LUT R13, R17, 0xffff, RZ, 0xc0, !PT ;  /* 0x0000ffff110d7812 */ /* 0x000fe200078ec0ff */
[----:B------:R0:W-:Y:S01]  /*75050*/  STSM.16.M88.4 [R2], R4 ;  /* 0x0000000402007844 */ /* 0x0001e20000000200 */
[----:B------:R-:W-:-:S02]  /*75060*/  LOP3.LUT R14, R18, 0xffff, RZ, 0xc0, !PT ;  /* 0x0000ffff120e7812 */ /* 0x000fc400078ec0ff */
[----:B------:R-:W-:Y:S02]  /*75070*/  LOP3.LUT R15, R48, 0xffff, RZ, 0xc0, !PT ;  /* 0x0000ffff300f7812 */ /* 0x000fe400078ec0ff */
[----:B0-----:R-:W-:Y:S02]  /*75080*/  PRMT R4, R26, 0x4210, R12 ;  /* 0x000042101a047816 */ /* 0x001fe4000000000c */
[----:B------:R-:W-:Y:S02]  /*75090*/  PRMT R5, R27, 0x4210, R13 ;  /* 0x000042101b057816 */ /* 0x000fe4000000000d */
[----:B------:R-:W-:Y:S02]  /*750a0*/  PRMT R6, R24, 0x4210, R14 ;  /* 0x0000421018067816 */ /* 0x000fe4000000000e */
[----:B------:R-:W-:Y:S01]  /*750b0*/  PRMT R7, R25, 0x4210, R15 ;  /* 0x0000421019077816 */ /* 0x000fe2000000000f */
[----:B------:R-:W-:Y:S01]  /*750c0*/  NOP ;  /* 0x0000000000007918 */ /* 0x000fe20000000000 */
[----:B------:R-:W-:Y:S01]  /*750d0*/  LDS.128 R24, [R2] ;  /* 0x0000000002187984 */ /* 0x000fe20000000c00 */
[----:B------:R-:W-:-:S03]  /*750e0*/  NOP ;  /* 0x0000000000007918 */ /* 0x000fc60000000000 */
[----:B------:R0:W-:Y:S01]  /*750f0*/  STSM.16.M88.4 [R2], R4 ;  /* 0x0000000402007844 */ /* 0x0001e20000000200 */
[----:B------:R-:W-:Y:S02]  /*75100*/  LOP3.LUT R21, R51, 0xffff, RZ, 0xc0, !PT ;  /* 0x0000ffff33157812 */ /* 0x000fe400078ec0ff */
[----:B0-----:R-:W-:Y:S02]  /*75110*/  PRMT R4, R55, 0x5210, R12 ;  /* 0x0000521037047816 */ /* 0x001fe4000000000c */
        /* <DEDUP_REMOVED lines=11> */
[----:B------:R-:W2:Y:S01]  /*751d0*/  LDL.LU R0, [R1+0x2bd4] ;  /* 0x002bd40001007983 */ /* 0x000ea20000300800 */
[----:B------:R-:W-:Y:S02]  /*751e0*/  LOP3.LUT R23, R49, 0xffff, RZ, 0xc0, !PT ;  /* 0x0000ffff31177812 */ /* 0x000fe400078ec0ff */
[----:B------:R-:W-:Y:S01]  /*751f0*/  LOP3.LUT R22, R50, 0xffff, RZ, 0xc0, !PT ;  /* 0x0000ffff32167812 */ /* 0x000fe200078ec0ff */
[----:B------:R-:W2:Y:S01]  /*75200*/  LDL.LU R61, [R1+0x2bd0] ;  /* 0x002bd000013d7983 */ /* 0x000ea20000300800 */
[----:B---3--:R-:W-:-:S03]  /*75210*/  PRMT R8, R56, 0x4210, R23 ;  /* 0x0000421038087816 */ /* 0x008fc60000000017 */
[----:B------:R-:W3:Y:S01]  /*75220*/  LDL.LU R47, [R1+0x2788] ;  /* 0x00278800012f7983 */ /* 0x000ee20000300800 */
[----:B------:R-:W-:-:S03]  /*75230*/  PRMT R9, R57, 0x4210, R22 ;  /* 0x0000421039097816 */ /* 0x000fc60000000016 */
[----:B------:R-:W3:Y:S01]  /*75240*/  LDL.LU R48, [R1+0x2784] ;  /* 0x0027840001307983 */ /* 0x000ee20000300800 */
[----:B------:R-:W-:-:S03]  /*75250*/  PRMT R10, R58, 0x4210, R21 ;  /* 0x000042103a0a7816 */ /* 0x000fc60000000015 */
[----:B------:R-:W3:Y:S04]  /*75260*/  LDL.LU R49, [R1+0x2760] ;  /* 0x0027600001317983 */ /* 0x000ee80000300800 */
[----:B------:R-:W3:Y:S04]  /*75270*/  LDL.LU R50, [R1+0x275c] ;  /* 0x00275c0001327983 */ /* 0x000ee80000300800 */
[----:B------:R-:W3:Y:S04]  /*75280*/  LDL.LU R56, [R1+0x338] ;  /* 0x0003380001387983 */ /* 0x000ee80000300800 */
[----:B------:R-:W3:Y:S04]  /*75290*/  LDL.LU R57, [R1+0x334] ;  /* 0x0003340001397983 */ /* 0x000ee80000300800 */
[----:B------:R-:W3:Y:S01]  /*752a0*/  LDL.LU R58, [R1+0x330] ;  /* 0x00033000013a7983 */ /* 0x000ee20000300800 */
[----:B----4-:R-:W-:Y:S01]  /*752b0*/  PRMT R5, R59, 0x5210, R13 ;  /* 0x000052103b057816 */ /* 0x010fe2000000000d */
[----:B------:R-:W-:-:S02]  /*752c0*/  NOP ;  /* 0x0000000000007918 */ /* 0x000fc40000000000 */
[----:B------:R-:W4:Y:S01]  /*752d0*/  LDL.LU R59, [R1+0x32c] ;  /* 0x00032c00013b7983 */ /* 0x000f220000300800 */
[----:B------:R-:W-:-:S03]  /*752e0*/  LOP3.LUT R20, R19, 0xffff, RZ, 0xc0, !PT ;  /* 0x0000ffff13147812 */ /* 0x000fc600078ec0ff */
[----:B------:R-:W-:Y:S01]  /*752f0*/  LDS.128 R16, [R2] ;  /* 0x0000000002107984 */ /* 0x000fe20000000c00 */
[----:B------:R-:W-:Y:S01]  /*75300*/  PRMT R11, R11, 0x4210, R20 ;  /* 0x000042100b0b7816 */ /* 0x000fe20000000014 */
[----:B------:R-:W-:-:S04]  /*75310*/  NOP ;  /* 0x0000000000007918 */ /* 0x000fc80000000000 */
[----:B------:R-:W-:Y:S01]  /*75320*/  STSM.16.M88.4 [R2], R8 ;  /* 0x0000000802007844 */ /* 0x000fe20000000200 */
[----:B------:R-:W-:-:S03]  /*75330*/  NOP ;  /* 0x0000000000007918 */ /* 0x000fc60000000000 */
[----:B------:R-:W-:Y:S01]  /*75340*/  LDS.128 R12, [R2] ;  /* 0x00000000020c7984 */ /* 0x000fe20000000c00 */
[----:B------:R-:W-:-:S03]  /*75350*/  NOP ;  /* 0x0000000000007918 */ /* 0x000fc60000000000 */
[----:B------:R0:W-:Y:S01]  /*75360*/  STSM.16.M88.4 [R2], R4 ;  /* 0x0000000402007844 */ /* 0x0001e20000000200 */
[----:B------:R-:W-:-:S03]  /*75370*/  NOP ;  /* 0x0000000000007918 */ /* 0x000fc60000000000 */
[----:B------:R-:W-:Y:S01]  /*75380*/  LDS.128 R8, [R2] ;  /* 0x0000000002087984 */ /* 0x000fe20000000c00 */
[----:B0-----:R-:W-:Y:S02]  /*75390*/  PRMT R4, R53, 0x5210, R23 ;  /* 0x0000521035047816 */ /* 0x001fe40000000017 */
[----:B------:R-:W-:Y:S01]  /*753a0*/  PRMT R6, R60, 0x5210, R21 ;  /* 0x000052103c067816 */ /* 0x000fe20000000015 */
[----:B------:R-:W4:Y:S01]  /*753b0*/  LDL.LU R53, [R1+0x2bcc] ;  /* 0x002bcc0001357983 */ /* 0x000f220000300800 */
[----:B------:R-:W-:Y:S02]  /*753c0*/  PRMT R7, R52, 0x5210, R20 ;  /* 0x0000521034077816 */ /* 0x000fe40000000014 */
[----:B--2---:R-:W-:Y:S01]  /*753d0*/  PRMT R5, R55, 0x5210, R22 ;  /* 0x0000521037057816 */ /* 0x004fe20000000016 */
[----:B------:R-:W-:Y:S01]  /*753e0*/  NOP ;  /* 0x0000000000007918 */ /* 0x000fe20000000000 */
[----:B------:R-:W-:Y:S02]  /*753f0*/  LOP3.LUT R32, R51, 0xffff, RZ, 0xc0, !PT ;  /* 0x0000ffff33207812 */ /* 0x000fe400078ec0ff */
[----:B------:R-:W-:-:S02]  /*75400*/  LOP3.LUT R33, R40, 0xffff, RZ, 0xc0, !PT ;  /* 0x0000ffff28217812 */ /* 0x000fc400078ec0ff */
[----:B------:R-:W-:Y:S02]  /*75410*/  LOP3.LUT R34, R41, 0xffff, RZ, 0xc0, !PT ;  /* 0x0000ffff29227812 */ /* 0x000fe400078ec0ff */
[----:B------:R-:W-:Y:S01]  /*75420*/  LOP3.LUT R35, R42, 0xffff, RZ, 0xc0, !PT ;  /* 0x0000ffff2a237812 */ /* 0x000fe200078ec0ff */
[----:B------:R-:W-:Y:S01]  /*75430*/  STSM.16.M88.4 [R2], R4 ;  /* 0x0000000402007844 */ /* 0x000fe20000000200 */
[----:B------:R-:W-:Y:S01]  /*75440*/  NOP ;  /* 0x0000000000007918 */ /* 0x000fe20000000000 */
[----:B------:R-:W-:Y:S02]  /*75450*/  PRMT R20, R43, 0x4210, R32 ;  /* 0x000042102b147816 */ /* 0x000fe40000000020 */
[----:B------:R-:W-:Y:S01]  /*75460*/  LDS.128 R4, [R2] ;  /* 0x0000000002047984 */ /* 0x000fe20000000c00 */
[----:B------:R-:W-:Y:S02]  /*75470*/  PRMT R21, R44, 0x4210, R33 ;  /* 0x000042102c157816 */ /* 0x000fe40000000021 */
[----:B------:R-:W-:Y:S01]  /*75480*/  PRMT R22, R45, 0x4210, R34 ;  /* 0x000042102d167816 */ /* 0x000fe20000000022 */
[----:B------:R-:W2:Y:S01]  /*75490*/  LDL.LU R55, [R1+0x2bc8] ;  /* 0x002bc80001377983 */ /* 0x000ea20000300800 */
[----:B------:R-:W-:Y:S01]  /*754a0*/  PRMT R23, R46, 0x4210, R35 ;  /* 0x000042102e177816 */ /* 0x000fe20000000023 */
[----:B------:R-:W-:-:S04]  /*754b0*/  NOP ;  /* 0x0000000000007918 */ /* 0x000fc80000000000 */
[----:B------:R3:W-:Y:S01]  /*754c0*/  STSM.16.M88.4 [R2], R20 ;  /* 0x0000001402007844 */ /* 0x0007e20000000200 */
[----:B------:R-:W-:-:S03]  /*754d0*/  NOP ;  /* 0x0000000000007918 */ /* 0x000fc60000000000 */
[----:B------:R-:W0:Y:S04]  /*754e0*/  LDS.128 R40, [R2] ;  /* 0x0000000002287984 */ /* 0x000e280000000c00 */
[----:B------:R-:W2:Y:S04]  /*754f0*/  LDL.LU R60, [R1+0x2bc4] ;  /* 0x002bc400013c7983 */ /* 0x000ea80000300800 */
[----:B------:R-:W2:Y:S04]  /*75500*/  LDL.LU R52, [R1+0x2bc0] ;  /* 0x002bc00001347983 */ /* 0x000ea80000300800 */
[----:B------:R-:W2:Y:S01]  /*75510*/  LDL.LU R51, [R1+0x1cc] ;  /* 0x0001cc0001337983 */ /* 0x000ea20000300800 */
[----:B---3--:R-:W-:-:S02]  /*75520*/  LOP3.LUT R20, R47, 0xffff, RZ, 0xc0, !PT ;  /* 0x0000ffff2f147812 */ /* 0x008fc400078ec0ff */
[----:B------:R-:W-:Y:S01]  /*75530*/  LOP3.LUT R21, R48, 0xffff, RZ, 0xc0, !PT ;  /* 0x0000ffff30157812 */ /* 0x000fe200078ec0ff */
[----:B------:R-:W3:Y:S01]  /*75540*/  LDL.LU R38, [R1+0x293c] ;  /* 0x00293c0001267983 */ /* 0x000ee20000300800 */
[----:B------:R-:W-:Y:S02]  /*75550*/  LOP3.LUT R22, R49, 0xffff, RZ, 0xc0, !PT ;  /* 0x0000ffff31167812 */ /* 0x000fe400078ec0ff */
[----:B------:R-:W-:Y:S01]  /*75560*/  LOP3.LUT R23, R50, 0xffff, RZ, 0xc0, !PT ;  /* 0x0000ffff32177812 */ /* 0x000fe200078ec0ff */
[----:B------:R-:W3:Y:S01]  /*75570*/  LDL.LU R39, [R1+0x2938] ;  /* 0x0029380001277983 */ /* 0x000ee20000300800 */
[----:B------:R-:W-:Y:S02]  /*75580*/  PRMT R56, R56, 0x4210, R20 ;  /* 0x0000421038387816 */ /* 0x000fe40000000014 */
[----:B------:R-:W-:Y:S02]  /*75590*/  PRMT R57, R57, 0x4210, R21 ;  /* 0x0000421039397816 */ /* 0x000fe40000000015 */
[----:B------:R-:W-:Y:S01]  /*755a0*/  PRMT R58, R58, 0x4210, R22 ;  /* 0x000042103a3a7816 */ /* 0x000fe20000000016 */
[----:B0-----:R0:W-:Y:S04]  /*755b0*/  STL.64 [R1+0x230], R40 ;  /* 0x0002302801007387 */ /* 0x0011e80000100a00 */
[----:B------:R1:W-:Y:S04]  /*755c0*/  STL.64 [R1+0x238], R42 ;  /* 0x0002382a01007387 */ /* 0x0003e80000100a00 */
[----:B0-----:R-:W3:Y:S04]  /*755d0*/  LDL.LU R40, [R1+0x2914] ;  /* 0x0029140001287983 */ /* 0x001ee80000300800 */
[----:B------:R-:W3:Y:S04]  /*755e0*/  LDL.LU R41, [R1+0x2910] ;  /* 0x0029100001297983 */ /* 0x000ee80000300800 */
[----:B-1----:R-:W3:Y:S04]  /*755f0*/  LDL.LU R42, [R1+0xfa4] ;  /* 0x000fa400012a7983 */ /* 0x002ee80000300800 */
[----:B------:R-:W3:Y:S04]  /*75600*/  LDL.LU R43, [R1+0xfa0] ;  /* 0x000fa000012b7983 */ /* 0x000ee80000300800 */
[----:B------:R-:W3:Y:S01]  /*75610*/  LDL.LU R44, [R1+0xf9c] ;  /* 0x000f9c00012c7983 */ /* 0x000ee20000300800 */
[----:B----4-:R-:W-:Y:S01]  /*75620*/  PRMT R59, R59, 0x4210, R23 ;  /* 0x000042103b3b7816 */ /* 0x010fe20000000017 */
[----:B------:R-:W-:-:S04]  /*75630*/  NOP ;  /* 0x0000000000007918 */ /* 0x000fc80000000000 */
[----:B------:R0:W-:Y:S04]  /*75640*/  STSM.16.M88.4 [R2], R56 ;  /* 0x0000003802007844 */ /* 0x0001e80000000200 */
[----:B0-----:R-:W4:Y:S04]  /*75650*/  LDL.LU.64 R58, [R1+0x2bb8] ;  /* 0x002bb800013a7983 */ /* 0x001f280000300a00 */
[----:B------:R-:W3:Y:S04]  /*75660*/  LDL.LU.64 R56, [R1+0x2bb0] ;  /* 0x002bb00001387983 */ /* 0x000ee80000300a00 */
[----:B------:R-:W3:Y:S04]  /*75670*/  LDL.LU R45, [R1+0x27a8] ;  /* 0x0027a800012d7983 */ /* 0x000ee80000300800 */
[----:B------:R-:W3:Y:S04]  /*75680*/  LDL.LU R46, [R1+0x27a4] ;  /* 0x0027a400012e7983 */ /* 0x000ee80000300800 */
[----:B------:R-:W3:Y:S01]  /*75690*/  LDL.LU R47, [R1+0x2780] ;  /* 0x00278000012f7983 */ /* 0x000ee20000300800 */
[----:B------:R-:W-:-:S02]  /*756a0*/  PRMT R22, R0, 0x5210, R22 ;  /* 0x0000521000167816 */ /* 0x000fc40000000016 */
[----:B------:R-:W-:Y:S02]  /*756b0*/  PRMT R23, R61, 0x5210, R23 ;  /* 0x000052103d177816 */ /* 0x000fe40000000017 */
[----:B------:R-:W-:Y:S02]  /*756c0*/  PRMT R21, R53, 0x5210, R21 ;  /* 0x0000521035157816 */ /* 0x000fe40000000015 */
[----:B--2---:R-:W-:Y:S01]  /*756d0*/  PRMT R32, R51, 0x5210, R32 ;  /* 0x0000521033207816 */ /* 0x004fe20000000020 */
[----:B------:R-:W-:Y:S01]  /*756e0*/  NOP ;  /* 0x0000000000007918 */ /* 0x000fe20000000000 */
[----:B------:R-:W0:Y:S01]  /*756f0*/  LDS.128 R48, [R2] ;  /* 0x0000000002307984 */ /* 0x000e220000000c00 */
[----:B----4-:R-:W-:Y:S02]  /*75700*/  PRMT R33, R58, 0x5210, R33 ;  /* 0x000052103a217816 */ /* 0x010fe40000000021 */
[----:B---3--:R-:W-:Y:S02]  /*75710*/  PRMT R35, R56, 0x5210, R35 ;  /* 0x0000521038237816 */ /* 0x008fe40000000023 */
[----:B------:R-:W-:Y:S01]  /*75720*/  PRMT R34, R57, 0x5210, R34 ;  /* 0x0000521039227816 */ /* 0x000fe20000000022 */
[----:B------:R-:W2:Y:S01]  /*75730*/  LDL.LU R56, [R1+0x277c] ;  /* 0x00277c0001387983 */ /* 0x000ea20000300800 */
[----:B------:R-:W-:Y:S01]  /*75740*/  PRMT R20, R59, 0x5210, R20 ;  /* 0x000052103b147816 */ /* 0x000fe20000000014 */
[----:B------:R-:W-:-:S02]  /*75750*/  NOP ;  /* 0x0000000000007918 */ /* 0x000fc40000000000 */
[----:B------:R-:W3:Y:S04]  /*75760*/  LDL.LU R57, [R1+0xfb4] ;  /* 0x000fb40001397983 */ /* 0x000ee80000300800 */
[----:B------:R-:W4:Y:S04]  /*75770*/  LDL.LU R58, [R1+0xfb0] ;  /* 0x000fb000013a7983 */ /* 0x000f280000300800 */
[----:B0-----:R-:W-:Y:S04]  /*75780*/  STL.64 [R1+0x220], R48 ;  /* 0x0002203001007387 */ /* 0x001fe80000100a00 */
[----:B------:R0:W-:Y:S04]  /*75790*/  STL.64 [R1+0x228], R50 ;  /* 0x0002283201007387 */ /* 0x0001e80000100a00 */
[----:B0-----:R-:W4:Y:S04]  /*757a0*/  LDL.LU.64 R50, [R1+0x2ba8] ;  /* 0x002ba80001327983 */ /* 0x001f280000300a00 */
[----:B------:R-:W4:Y:S04]  /*757b0*/  LDL.LU.64 R48, [R1+0x2ba0] ;  /* 0x002ba00001307983 */ /* 0x000f280000300a00 */
[----:B------:R-:W4:Y:S04]  /*757c0*/  LDL.LU R59, [R1+0xfac] ;  /* 0x000fac00013b7983 */ /* 0x000f280000300800 */
[----:B------:R-:W4:Y:S04]  /*757d0*/  LDL.LU R53, [R1+0x2b9c] ;  /* 0x002b9c0001357983 */ /* 0x000f280000300800 */
[----:B------:R-:W4:Y:S04]  /*757e0*/  LDL.LU R0, [R1+0x2b98] ;  /* 0x002b980001007983 */ /* 0x000f280000300800 */
[----:B------:R-:W2:Y:S04]  /*757f0*/  LDL.LU R61, [R1+0x2b94] ;  /* 0x002b9400013d7983 */ /* 0x000ea80000300800 */
[----:B------:R-:W-:Y:S01]  /*75800*/  STSM.16.M88.4 [R2], R32 ;  /* 0x0000002002007844 */ /* 0x000fe20000000200 */
[----:B------:R-:W-:-:S03]  /*75810*/  NOP ;  /* 0x0000000000007918 */ /* 0x000fc60000000000 */
[----:B------:R-:W0:Y:S01]  /*75820*/  LDS.128 R32, [R2] ;  /* 0x0000000002207984 */ /* 0x000e220000000c00 */
[----:B------:R-:W-:-:S03]  /*75830*/  NOP ;  /* 0x0000000000007918 */ /* 0x000fc60000000000 */
[----:B------:R-:W-:Y:S04]  /*75840*/  STSM.16.M88.4 [R2], R20 ;  /* 0x0000001402007844 */ /* 0x000fe80000000200 */
[----:B0-----:R0:W-:Y:S02]  /*75850*/  STL.64 [R1+0x1e0], R32 ;  /* 0x0001e02001007387 */ /* 0x0011e40000100a00 */
[----:B0-----:R-:W-:Y:S02]  /*75860*/  LOP3.LUT R32, R38, 0xffff, RZ, 0xc0, !PT ;  /* 0x0000ffff26207812 */ /* 0x001fe400078ec0ff */
[----:B------:R-:W-:Y:S01]  /*75870*/  LOP3.LUT R33, R39, 0xffff, RZ, 0xc0, !PT ;  /* 0x0000ffff27217812 */ /* 0x000fe200078ec0ff */
[----:B------:R-:W-:Y:S01]  /*75880*/  NOP ;  /* 0x0000000000007918 */ /* 0x000fe20000000000 */
[----:B------:R-:W0:Y:S04]  /*75890*/  LDS.128 R36, [R2] ;  /* 0x0000000002247984 */ /* 0x000e280000000c00 */
[----:B------:R1:W-:Y:S01]  /*758a0*/  STL.64 [R1+0x1e8], R34 ;  /* 0x0001e82201007387 */ /* 0x0003e20000100a00 */
[----:B------:R-:W-:-:S02]  /*758b0*/  PRMT R20, R42, 0x4210, R32 ;  /* 0x000042102a147816 */ /* 0x000fc40000000020 */
[----:B------:R-:W-:Y:S02]  /*758c0*/  PRMT R21, R43, 0x4210, R33 ;  /* 0x000042102b157816 */ /* 0x000fe40000000021 */
[----:B-1----:R-:W-:Y:S02]  /*758d0*/  LOP3.LUT R34, R40, 0xffff, RZ, 0xc0, !PT ;  /* 0x0000ffff28227812 */ /* 0x002fe400078ec0ff */
[----:B------:R-:W-:Y:S02]  /*758e0*/  LOP3.LUT R35, R41, 0xffff, RZ, 0xc0, !PT ;  /* 0x0000ffff29237812 */ /* 0x000fe400078ec0ff */
[----:B------:R-:W-:Y:S01]  /*758f0*/  PRMT R22, R44, 0x4210, R34 ;  /* 0x000042102c167816 */ /* 0x000fe20000000022 */
[----:B------:R-:W-:Y:S01]  /*75900*/  NOP ;  /* 0x0000000000007918 */ /* 0x000fe20000000000 */
[----:B--2---:R-:W-:Y:S02]  /*75910*/  PRMT R23, R61, 0x4210, R35 ;  /* 0x000042103d177816 */ /* 0x004fe40000000023 */
[----:B------:R-:W2:Y:S04]  /*75920*/  LDL.LU R61, [R1+0x2b90] ;  /* 0x002b9000013d7983 */ /* 0x000ea80000300800 */
[----:B------:R1:W-:Y:S04]  /*75930*/  STSM.16.M88.4 [R2], R20 ;  /* 0x0000001402007844 */ /* 0x0003e80000000200 */
[----:B0-----:R3:W-:Y:S04]  /*75940*/  STL.64 [R1+0x210], R36 ;  /* 0x0002102401007387 */ /* 0x0017e80000100a00 */
[----:B------:R0:W-:Y:S04]  /*75950*/  STL.64 [R1+0x218], R38 ;  /* 0x0002182601007387 */ /* 0x0001e80000100a00 */
[----:B------:R-:W2:Y:S01]  /*75960*/  LDL.LU R41, [R1+0x2954] ;  /* 0x0029540001297983 */ /* 0x000ea20000300800 */
[----:B-1----:R-:W-:-:S03]  /*75970*/  LOP3.LUT R20, R45, 0xffff, RZ, 0xc0, !PT ;  /* 0x0000ffff2d147812 */ /* 0x002fc600078ec0ff */
[----:B------:R-:W2:Y:S01]  /*75980*/  LDL.LU R42, [R1+0x2950] ;  /* 0x00295000012a7983 */ /* 0x000ea20000300800 */
[----:B------:R-:W-:Y:S02]  /*75990*/  LOP3.LUT R21, R46, 0xffff, RZ, 0xc0, !PT ;  /* 0x0000ffff2e157812 */ /* 0x000fe400078ec0ff */
[----:B------:R-:W-:Y:S01]  /*759a0*/  LOP3.LUT R22, R47, 0xffff, RZ, 0xc0, !PT ;  /* 0x0000ffff2f167812 */ /* 0x000fe200078ec0ff */
[----:B------:R-:W2:Y:S01]  /*759b0*/  LDL.LU R43, [R1+0x292c] ;  /* 0x00292c00012b7983 */ /* 0x000ea20000300800 */
[----:B------:R-:W-:Y:S02]  /*759c0*/  LOP3.LUT R23, R56, 0xffff, RZ, 0xc0, !PT ;  /* 0x0000ffff38177812 */ /* 0x000fe400078ec0ff */
[----:B---3--:R-:W-:Y:S01]  /*759d0*/  PRMT R36, R57, 0x4210, R20 ;  /* 0x0000421039247816 */ /* 0x008fe20000000014 */
[----:B------:R-:W3:Y:S01]  /*759e0*/  LDL.LU R44, [R1+0x2928] ;  /* 0x00292800012c7983 */ /* 0x000ee20000300800 */
[----:B----4-:R-:W-:Y:S02]  /*759f0*/  PRMT R37, R58, 0x4210, R21 ;  /* 0x000042103a257816 */ /* 0x010fe40000000015 */
[----:B0-----:R-:W-:Y:S01]  /*75a00*/  PRMT R38, R59, 0x4210, R22 ;  /* 0x000042103b267816 */ /* 0x001fe20000000016 */
[----:B------:R-:W-:Y:S01]  /*75a10*/  NOP ;  /* 0x0000000000007918 */ /* 0x000fe20000000000 */
[----:B------:R-:W0:Y:S04]  /*75a20*/  LDS.128 R56, [R2] ;  /* 0x0000000002387984 */ /* 0x000e280000000c00 */
[----:B------:R-:W4:Y:S04]  /*75a30*/  LDL.LU R45, [R1+0xfc4] ;  /* 0x000fc400012d7983 */ /* 0x000f280000300800 */
[----:B0-----:R-:W-:Y:S04]  /*75a40*/  STL.64 [R1+0x330], R56 ;  /* 0x0003303801007387 */ /* 0x001fe80000100a00 */
[----:B------:R0:W-:Y:S04]  /*75a50*/  STL.64 [R1+0x338], R58 ;  /* 0x0003383a01007387 */ /* 0x0001e80000100a00 */
[----:B0-----:R-:W3:Y:S04]  /*75a60*/  LDL.LU.64 R58, [R1+0x2b88] ;  /* 0x002b8800013a7983 */ /* 0x001ee80000300a00 */
[----:B------:R-:W4:Y:S01]  /*75a70*/  LDL.LU.64 R56, [R1+0x2b80] ;  /* 0x002b800001387983 */ /* 0x000f220000300a00 */
[----:B------:R-:W-:-:S03]  /*75a80*/  PRMT R32, R60, 0x5210, R32 ;  /* 0x000052103c207816 */ /* 0x000fc60000000020 */
[----:B------:R-:W4:Y:S01]  /*75a90*/  LDL.LU R46, [R1+0x27c8] ;  /* 0x0027c800012e7983 */ /* 0x000f220000300800 */
[----:B------:R-:W-:-:S03]  /*75aa0*/  PRMT R33, R55, 0x5210, R33 ;  /* 0x0000521037217816 */ /* 0x000fc60000000021 */
[----:B------:R-:W4:Y:S01]  /*75ab0*/  LDL.LU R47, [R1+0x27c4] ;  /* 0x0027c400012f7983 */ /* 0x000f220000300800 */
[----:B------:R-:W-:-:S03]  /*75ac0*/  PRMT R35, R3, 0x5210, R35 ;  /* 0x0000521003237816 */ /* 0x000fc60000000023 */
[----:B------:R-:W4:Y:S01]  /*75ad0*/  LDL.LU R60, [R1+0x2790] ;  /* 0x00279000013c7983 */ /* 0x000f220000300800 */
[----:B------:R-:W-:Y:S02]  /*75ae0*/  PRMT R22, R51, 0x5210, R22 ;  /* 0x0000521033167816 */ /* 0x000fe40000000016 */
[----:B--2---:R-:W-:Y:S01]  /*75af0*/  PRMT R39, R61, 0x4210, R23 ;  /* 0x000042103d277816 */ /* 0x004fe20000000017 */
[----:B------:R-:W-:-:S04]  /*75b00*/  NOP ;  /* 0x0000000000007918 */ /* 0x000fc80000000000 */
[----:B------:R-:W-:Y:S01]  /*75b10*/  STSM.16.M88.4 [R2], R36 ;  /* 0x0000002402007844 */ /* 0x000fe20000000200 */
[----:B------:R-:W-:-:S03]  /*75b20*/  NOP ;  /* 0x0000000000007918 */ /* 0x000fc60000000000 */
[----:B------:R-:W0:Y:S04]  /*75b30*/  LDS.128 R36, [R2] ;  /* 0x0000000002247984 */ /* 0x000e280000000c00 */
[----:B------:R-:W2:Y:S04]  /*75b40*/  LDL.LU R61, [R1+0x278c] ;  /* 0x00278c00013d7983 */ /* 0x000ea80000300800 */
[----:B------:R-:W2:Y:S01]  /*75b50*/  LDL.LU R55, [R1+0x2b7c] ;  /* 0x002b7c0001377983 */ /* 0x000ea20000300800 */
[----:B---3--:R-:W-:Y:S02]  /*75b60*/  PRMT R20, R58, 0x5210, R20 ;  /* 0x000052103a147816 */ /* 0x008fe40000000014 */
[----:B----4-:R-:W-:Y:S01]  /*75b70*/  PRMT R34, R56, 0x5210, R34 ;  /* 0x0000521038227816 */ /* 0x010fe20000000022 */
[----:B------:R-:W-:Y:S01]  /*75b80*/  NOP ;  /* 0x0000000000007918 */ /* 0x000fe20000000000 */
[----:B------:R-:W3:Y:S01]  /*75b90*/  LDL.LU R56, [R1+0x2b78] ;  /* 0x002b780001387983 */ /* 0x000ee20000300800 */
[----:B------:R-:W-:-:S03]  /*75ba0*/  PRMT R21, R59, 0x5210, R21 ;  /* 0x000052103b157816 */ /* 0x000fc60000000015 */
[----:B------:R-:W4:Y:S04]  /*75bb0*/  LDL.LU R3, [R1+0x2b74] ;  /* 0x002b740001037983 */ /* 0x000f280000300800 */
[----:B0-----:R-:W-:Y:S04]  /*75bc0*/  STL.64 [R1+0x320], R36 ;  /* 0x0003202401007387 */ /* 0x001fe80000100a00 */
[----:B------:R-:W-:Y:S04]  /*75bd0*/  STL.64 [R1+0x328], R38 ;  /* 0x0003282601007387 */ /* 0x000fe80000100a00 */
[----:B------:R-:W2:Y:S04]  /*75be0*/  LDL.LU R58, [R1+0x2b70] ;  /* 0x002b7000013a7983 */ /* 0x000ea80000300800 */
[----:B------:R-:W3:Y:S04]  /*75bf0*/  LDL.LU R59, [R1+0x2b6c] ;  /* 0x002b6c00013b7983 */ /* 0x000ee80000300800 */
[----:B------:R-:W4:Y:S04]  /*75c00*/  LDL.LU R51, [R1+0x2b68] ;  /* 0x002b680001337983 */ /* 0x000f280000300800 */
[----:B------:R-:W-:Y:S01]  /*75c10*/  STSM.16.M88.4 [R2], R32 ;  /* 0x0000002002007844 */ /* 0x000fe20000000200 */
[----:B------:R-:W-:-:S03]  /*75c20*/  NOP ;  /* 0x0000000000007918 */ /* 0x000fc60000000000 */
[----:B------:R-:W0:Y:S01]  /*75c30*/  LDS.128 R32, [R2] ;  /* 0x0000000002207984 */ /* 0x000e220000000c00 */
[----:B------:R-:W-:Y:S01]  /*75c40*/  PRMT R23, R48, 0x5210, R23 ;  /* 0x0000521030177816 */ /* 0x000fe20000000017 */
[----:B------:R-:W-:Y:S02]  /*75c50*/  NOP ;  /* 0x0000000000007918 */ /* 0x000fe40000000000 */
[----:B------:R-:W4:Y:S04]  /*75c60*/  LDL.LU R48, [R1+0x2b64] ;  /* 0x002b640001307983 */ /* 0x000f280000300800 */
[----:B------:R-:W-:Y:S01]  /*75c70*/  STSM.16.M88.4 [R2], R20 ;  /* 0x0000001402007844 */ /* 0x000fe20000000200 */
[----:B------:R-:W-:-:S03]  /*75c80*/  NOP ;  /* 0x0000000000007918 */ /* 0x000fc60000000000 */
[----:B------:R-:W1:Y:S04]  /*75c90*/  LDS.128 R36, [R2] ;  /* 0x0000000002247984 */ /* 0x000e680000000c00 */
[----:B0-----:R0:W-:Y:S04]  /*75ca0*/  STL.64 [R1+0x200], R32 ;  /* 0x0002002001007387 */ /* 0x0011e80000100a00 */
[----:B------:R1:W-:Y:S01]  /*75cb0*/  STL.64 [R1+0x208], R34 ;  /* 0x0002082201007387 */ /* 0x0003e20000100a00 */
[----:B0-----:R-:W-:Y:S02]  /*75cc0*/  LOP3.LUT R33, R42, 0xffff, RZ, 0xc0, !PT ;  /* 0x0000ffff2a217812 */ /* 0x001fe400078ec0ff */
[----:B-1----:R-:W-:-:S02]  /*75cd0*/  LOP3.LUT R34, R43, 0xffff, RZ, 0xc0, !PT ;  /* 0x0000ffff2b227812 */ /* 0x002fc400078ec0ff */
[----:B------:R-:W-:Y:S01]  /*75ce0*/  LOP3.LUT R35, R44, 0xffff, RZ, 0xc0, !PT ;  /* 0x0000ffff2c237812 */ /* 0x000fe200078ec0ff */
[----:B------:R-:W-:-:S03]  /*75cf0*/  NOP ;  /* 0x0000000000007918 */ /* 0x000fc60000000000 */
[----:B--2---:R-:W-:Y:S02]  /*75d00*/  PRMT R23, R58, 0x4210, R35 ;  /* 0x000042103a177816 */ /* 0x004fe40000000023 */
[----:B---3--:R-:W-:Y:S02]  /*75d10*/  PRMT R22, R59, 0x4210, R34 ;  /* 0x000042103b167816 */ /* 0x008fe40000000022 */
[----:B----4-:R-:W-:Y:S02]  /*75d20*/  PRMT R21, R51, 0x4210, R33 ;  /* 0x0000421033157816 */ /* 0x010fe40000000021 */
[----:B------:R-:W2:Y:S04]  /*75d30*/  LDL.LU R51, [R1+0x2b60] ;  /* 0x002b600001337983 */ /* 0x000ea80000300800 */
[----:B------:R-:W3:Y:S04]  /*75d40*/  LDL.LU R59, [R1+0x2b5c] ;  /* 0x002b5c00013b7983 */ /* 0x000ee80000300800 */
[----:B------:R-:W4:Y:S01]  /*75d50*/  LDL.LU R58, [R1+0x2b58] ;  /* 0x002b5800013a7983 */ /* 0x000f220000300800 */
[----:B------:R-:W-:-:S04]  /*75d60*/  LOP3.LUT R32, R41, 0xffff, RZ, 0xc0, !PT ;  /* 0x0000ffff29207812 */ /* 0x000fc800078ec0ff */
[----:B------:R-:W-:-:S05]  /*75d70*/  PRMT R20, R45, 0x4210, R32 ;  /* 0x000042102d147816 */ /* 0x000fca0000000020 */
[----:B------:R0:W-:Y:S01]  /*75d80*/  STSM.16.M88.4 [R2], R20 ;  /* 0x0000001402007844 */ /* 0x0001e20000000200 */
[----:B------:R-:W-:-:S03]  /*75d90*/  NOP ;  /* 0x0000000000007918 */ /* 0x000fc60000000000 */
[----:B------:R-:W1:Y:S01]  /*75da0*/  LDS.128 R40, [R2] ;  /* 0x0000000002287984 */ /* 0x000e620000000c00 */
[----:B0-----:R-:W-:Y:S02]  /*75db0*/  LOP3.LUT R20, R46, 0xffff, RZ, 0xc0, !PT ;  /* 0x0000ffff2e147812 */ /* 0x001fe400078ec0ff */
[----:B------:R-:W-:Y:S02]  /*75dc0*/  LOP3.LUT R21, R47, 0xffff, RZ, 0xc0, !PT ;  /* 0x0000ffff2f157812 */ /* 0x000fe400078ec0ff */
[----:B------:R-:W-:Y:S02]  /*75dd0*/  LOP3.LUT R22, R60, 0xffff, RZ, 0xc0, !PT ;  /* 0x0000ffff3c167812 */ /* 0x000fe400078ec0ff */
[----:B------:R-:W-:-:S04]  /*75de0*/  LOP3.LUT R23, R61, 0xffff, RZ, 0xc0, !PT ;  /* 0x0000ffff3d177812 */ /* 0x000fc800078ec0ff */
[----:B------:R-:W-:Y:S01]  /*75df0*/  PRMT R47, R48, 0x4210, R23 ;  /* 0x00004210302f7816 */ /* 0x000fe20000000017 */
[----:B------:R-:W-:Y:S04]  /*75e00*/  STL.64 [R1+0x300], R36 ;  /* 0x0003002401007387 */ /* 0x000fe80000100a00 */
[----:B------:R0:W-:Y:S01]  /*75e10*/  STL.64 [R1+0x308], R38 ;  /* 0x0003082601007387 */ /* 0x0001e20000100a00 */
[----:B------:R-:W-:Y:S02]  /*75e20*/  PRMT R35, R49, 0x5210, R35 ;  /* 0x0000521031237816 */ /* 0x000fe40000000023 */
[----:B------:R-:W-:Y:S01]  /*75e30*/  PRMT R34, R52, 0x5210, R34 ;  /* 0x0000521034227816 */ /* 0x000fe20000000022 */
[----:B0-----:R-:W4:Y:S04]  /*75e40*/  LDL.LU R39, [R1+0x264] ;  /* 0x0002640001277983 */ /* 0x001f280000300800 */
[----:B-1----:R0:W-:Y:S04]  /*75e50*/  STL.64 [R1+0x1b0], R40 ;  /* 0x0001b02801007387 */ /* 0x0021e80000100a00 */
[----:B------:R1:W-:Y:S01]  /*75e60*/  STL.64 [R1+0x1b8], R42 ;  /* 0x0001b82a01007387 */ /* 0x0003e20000100a00 */
[----:B------:R-:W-:-:S03]  /*75e70*/  PRMT R33, R53, 0x5210, R33 ;  /* 0x0000521035217816 */ /* 0x000fc60000000021 */
[----:B0-----:R-:W4:Y:S04]  /*75e80*/  LDL.LU R40, [R1+0x296c] ;  /* 0x00296c0001287983 */ /* 0x001f280000300800 */
[----:B------:R-:W4:Y:S04]  /*75e90*/  LDL.LU R41, [R1+0x2968] ;  /* 0x0029680001297983 */ /* 0x000f280000300800 */
[----:B-1----:R-:W4:Y:S04]  /*75ea0*/  LDL.LU R42, [R1+0x2944] ;  /* 0x00294400012a7983 */ /* 0x002f280000300800 */
[----:B------:R-:W4:Y:S01]  /*75eb0*/  LDL.LU R43, [R1+0x2940] ;  /* 0x00294000012b7983 */ /* 0x000f220000300800 */
[----:B------:R-:W-:Y:S01]  /*75ec0*/  PRMT R32, R57, 0x5210, R32 ;  /* 0x0000521039207816 */ /* 0x000fe20000000020 */
[----:B------:R-:W-:Y:S01]  /*75ed0*/  NOP ;  /* 0x0000000000007918 */ /* 0x000fe20000000000 */
[----:B--2---:R-:W-:-:S02]  /*75ee0*/  PRMT R46, R51, 0x4210, R22 ;  /* 0x00004210332e7816 */ /* 0x004fc40000000016 */
[----:B------:R-:W2:Y:S01]  /*75ef0*/  LDL.LU R51, [R1+0x2468] ;  /* 0x0024680001337983 */ /* 0x000ea20000300800 */
[----:B---3--:R-:W-:-:S03]  /*75f00*/  PRMT R44, R59, 0x4210, R20 ;  /* 0x000042103b2c7816 */ /* 0x008fc60000000014 */
[----:B------:R-:W3:Y:S01]  /*75f10*/  LDL.LU R48, [R1+0xfe0] ;  /* 0x000fe00001307983 */ /* 0x000ee20000300800 */
[----:B----4-:R-:W-:-:S03]  /*75f20*/  PRMT R45, R58, 0x4210, R21 ;  /* 0x000042103a2d7816 */ /* 0x010fc60000000015 */
[----:B------:R-:W4:Y:S04]  /*75f30*/  LDL.LU R49, [R1+0x27e0] ;  /* 0x0027e00001317983 */ /* 0x000f280000300800 */
[----:B------:R-:W-:Y:S01]  /*75f40*/  STSM.16.M88.4 [R2], R44 ;  /* 0x0000002c02007844 */ /* 0x000fe20000000200 */
[----:B------:R-:W-:-:S03]  /*75f50*/  NOP ;  /* 0x0000000000007918 */ /* 0x000fc60000000000 */
[----:B------:R-:W0:Y:S01]  /*75f60*/  LDS.128 R44, [R2] ;  /* 0x00000000022c7984 */ /* 0x000e220000000c00 */
[----:B------:R-:W-:Y:S01]  /*75f70*/  PRMT R21, R0, 0x5210, R21 ;  /* 0x0000521000157816 */ /* 0x000fe20000000015 */
[----:B------:R-:W-:Y:S02]  /*75f80*/  NOP ;  /* 0x0000000000007918 */ /* 0x000fe40000000000 */
[----:B------:R-:W4:Y:S04]  /*75f90*/  LDL.LU R52, [R1+0x27dc] ;  /* 0x0027dc0001347983 */ /* 0x000f280000300800 */
[----:B------:R-:W4:Y:S04]  /*75fa0*/  LDL.LU R53, [R1+0x27b0] ;  /* 0x0027b00001357983 */ /* 0x000f280000300800 */
[----:B------:R-:W4:Y:S04]  /*75fb0*/  LDL.LU R58, [R1+0x27ac] ;  /* 0x0027ac00013a7983 */ /* 0x000f280000300800 */
[----:B------:R-:W4:Y:S04]  /*75fc0*/  LDL.LU R59, [R1+0x24f0] ;  /* 0x0024f000013b7983 */ /* 0x000f280000300800 */
[----:B------:R-:W4:Y:S04]  /*75fd0*/  LDL.LU R57, [R1+0x24dc] ;  /* 0x0024dc0001397983 */ /* 0x000f280000300800 */
[----:B0-----:R-:W-:Y:S04]  /*75fe0*/  STL.64 [R1+0x2f0], R44 ;  /* 0x0002f02c01007387 */ /* 0x001fe80000100a00 */
[----:B------:R0:W-:Y:S04]  /*75ff0*/  STL.64 [R1+0x2f8], R46 ;  /* 0x0002f82e01007387 */ /* 0x0001e80000100a00 */
[----:B0-----:R-:W4:Y:S04]  /*76000*/  LDL.LU.64 R46, [R1+0x2b50] ;  /* 0x002b5000012e7983 */ /* 0x001f280000300a00 */
[----:B------:R-:W2:Y:S01]  /*76010*/  LDL.LU.64 R44, [R1+0x2b48] ;  /* 0x002b4800012c7983 */ /* 0x000ea20000300a00 */
[----:B------:R-:W-:-:S03]  /*76020*/  PRMT R23, R50, 0x5210, R23 ;  /* 0x0000521032177816 */ /* 0x000fc60000000017 */
[----:B------:R-:W4:Y:S04]  /*76030*/  LDL.LU R60, [R1+0x24e0] ;  /* 0x0024e000013c7983 */ /* 0x000f280000300800 */
[----:B------:R-:W4:Y:S04]  /*76040*/  LDL.LU R61, [R1+0xfe4] ;  /* 0x000fe400013d7983 */ /* 0x000f280000300800 */
[----:B------:R-:W4:Y:S04]  /*76050*/  LDL.LU R0, [R1+0x2b40] ;  /* 0x002b400001007983 */ /* 0x000f280000300800 */
[----:B------:R-:W-:Y:S01]  /*76060*/  STSM.16.M88.4 [R2], R32 ;  /* 0x0000002002007844 */ /* 0x000fe20000000200 */
[----:B------:R-:W-:-:S03]  /*76070*/  NOP ;  /* 0x0000000000007918 */ /* 0x000fc60000000000 */
[----:B------:R-:W0:Y:S01]  /*76080*/  LDS.128 R32, [R2] ;  /* 0x0000000002207984 */ /* 0x000e220000000c00 */
[----:B------:R-:W-:Y:S01]  /*76090*/  PRMT R20, R39, 0x5210, R20 ;  /* 0x0000521027147816 */ /* 0x000fe20000000014 */
[----:B------:R-:W-:Y:S01]  /*760a0*/  NOP ;  /* 0x0000000000007918 */ /* 0x000fe20000000000 */
[----:B--2---:R-:W-:Y:S02]  /*760b0*/  PRMT R22, R45, 0x5210, R22 ;  /* 0x000052102d167816 */ /* 0x004fe40000000016 */
[----:B------:R-:W2:Y:S04]  /*760c0*/  LDL.LU R45, [R1+0x2b3c] ;  /* 0x002b3c00012d7983 */ /* 0x000ea80000300800 */
[----:B------:R-:W4:Y:S04]  /*760d0*/  LDL.LU R50, [R1+0x2b38] ;  /* 0x002b380001327983 */ /* 0x000f280000300800 */
[----:B------:R-:W-:Y:S01]  /*760e0*/  STSM.16.M88.4 [R2], R20 ;  /* 0x0000001402007844 */ /* 0x000fe20000000200 */
[----:B------:R-:W-:-:S03]  /*760f0*/  NOP ;  /* 0x0000000000007918 */ /* 0x000fc60000000000 */
[----:B------:R-:W1:Y:S04]  /*76100*/  LDS.128 R36, [R2] ;  /* 0x0000000002247984 */ /* 0x000e680000000c00 */
[----:B0-----:R0:W-:Y:S04]  /*76110*/  STL.64 [R1+0x2e0], R32 ;  /* 0x0002e02001007387 */ /* 0x0011e80000100a00 */
[----:B------:R3:W-:Y:S01]  /*76120*/  STL.64 [R1+0x2e8], R34 ;  /* 0x0002e82201007387 */ /* 0x0007e20000100a00 */
[----:B0-----:R-:W-:Y:S02]  /*76130*/  LOP3.LUT R33, R42, 0xffff, RZ, 0xc0, !PT ;  /* 0x0000ffff2a217812 */ /* 0x001fe400078ec0ff */
[----:B------:R-:W-:-:S02]  /*76140*/  LOP3.LUT R32, R43, 0xffff, RZ, 0xc0, !PT ;  /* 0x0000ffff2b207812 */ /* 0x000fc400078ec0ff */
[----:B---3--:R-:W-:Y:S02]  /*76150*/  LOP3.LUT R35, R40, 0xffff, RZ, 0xc0, !PT ;  /* 0x0000ffff28237812 */ /* 0x008fe400078ec0ff */
[----:B------:R-:W-:Y:S02]  /*76160*/  LOP3.LUT R34, R41, 0xffff, RZ, 0xc0, !PT ;  /* 0x0000ffff29227812 */ /* 0x000fe400078ec0ff */
[----:B------:R-:W-:Y:S02]  /*76170*/  PRMT R20, R51, 0x4210, R35 ;  /* 0x0000421033147816 */ /* 0x000fe40000000023 */
[----:B------:R-:W-:Y:S01]  /*76180*/  PRMT R22, R48, 0x4210, R33 ;  /* 0x0000421030167816 */ /* 0x000fe20000000021 */
[----:B-1----:R-:W-:Y:S04]  /*76190*/  STL.64 [R1+0x2d0], R36 ;  /* 0x0002d02401007387 */ /* 0x002fe80000100a00 */
[----:B------:R0:W-:Y:S04]  /*761a0*/  STL.64 [R1+0x2d8], R38 ;  /* 0x0002d82601007387 */ /* 0x0001e80000100a00 */
[----:B0-----:R-:W3:Y:S01]  /*761b0*/  LDL.LU R39, [R1+0x274] ;  /* 0x0002740001277983 */ /* 0x001ee20000300800 */
[----:B------:R-:W-:Y:S01]  /*761c0*/  NOP ;  /* 0x0000000000007918 */ /* 0x000fe20000000000 */
[----:B--2---:R-:W-:-:S02]  /*761d0*/  PRMT R23, R45, 0x4210, R32 ;  /* 0x000042102d177816 */ /* 0x004fc40000000020 */
[----:B----4-:R-:W-:-:S05]  /*761e0*/  PRMT R21, R50, 0x4210, R34 ;  /* 0x0000421032157816 */ /* 0x010fca0000000022 */
[----:B------:R0:W-:Y:S02]  /*761f0*/  STSM.16.M88.4 [R2], R20 ;  /* 0x0000001402007844 */ /* 0x0001e40000000200 */
[----:B0-----:R-:W-:Y:S01]  /*76200*/  LOP3.LUT R20, R49, 0xffff, RZ, 0xc0, !PT ;  /* 0x0000ffff31147812 */ /* 0x001fe200078ec0ff */
[----:B------:R-:W-:Y:S01]  /*76210*/  NOP ;  /* 0x0000000000007918 */ /* 0x000fe20000000000 */
[----:B------:R-:W0:Y:S01]  /*76220*/  LDS.128 R48, [R2] ;  /* 0x0000000002307984 */ /* 0x000e220000000c00 */
[----:B------:R-:W-:Y:S02]  /*76230*/  LOP3.LUT R21, R52, 0xffff, RZ, 0xc0, !PT ;  /* 0x0000ffff34157812 */ /* 0x000fe400078ec0ff */
[----:B------:R-:W-:Y:S02]  /*76240*/  LOP3.LUT R22, R53, 0xffff, RZ, 0xc0, !PT ;  /* 0x0000ffff35167812 */ /* 0x000fe400078ec0ff */
[----:B------:R-:W-:Y:S02]  /*76250*/  LOP3.LUT R23, R58, 0xffff, RZ, 0xc0, !PT ;  /* 0x0000ffff3a177812 */ /* 0x000fe400078ec0ff */
[----:B------:R-:W-:-:S02]  /*76260*/  PRMT R40, R59, 0x4210, R20 ;  /* 0x000042103b287816 */ /* 0x000fc40000000014 */
[----:B------:R-:W-:Y:S02]  /*76270*/  PRMT R41, R57, 0x4210, R21 ;  /* 0x0000421039297816 */ /* 0x000fe40000000015 */
[----:B------:R-:W-:Y:S02]  /*76280*/  PRMT R42, R60, 0x4210, R22 ;  /* 0x000042103c2a7816 */ /* 0x000fe40000000016 */
[----:B------:R-:W-:Y:S01]  /*76290*/  PRMT R43, R61, 0x4210, R23 ;  /* 0x000042103d2b7816 */ /* 0x000fe20000000017 */
[----:B------:R-:W-:-:S04]  /*762a0*/  NOP ;  /* 0x0000000000007918 */ /* 0x000fc80000000000 */
[----:B------:R1:W-:Y:S02]  /*762b0*/  STSM.16.M88.4 [R2], R40 ;  /* 0x0000002802007844 */ /* 0x0003e40000000200 */
[----:B-1----:R-:W-:Y:S02]  /*762c0*/  PRMT R40, R44, 0x5210, R35 ;  /* 0x000052102c287816 */ /* 0x002fe40000000023 */
[----:B0-----:R-:W-:Y:S04]  /*762d0*/  STL.64 [R1+0x1d0], R48 ;  /* 0x0001d03001007387 */ /* 0x001fe80000100a00 */
[----:B------:R0:W-:Y:S04]  /*762e0*/  STL.64 [R1+0x1d8], R50 ;  /* 0x0001d83201007387 */ /* 0x0001e80000100a00 */
[----:B------:R-:W2:Y:S01]  /*762f0*/  LDL.LU R44, [R1+0x297c] ;  /* 0x00297c00012c7983 */ /* 0x000ea20000300800 */
[----:B------:R-:W-:-:S03]  /*76300*/  PRMT R41, R56, 0x5210, R34 ;  /* 0x0000521038297816 */ /* 0x000fc60000000022 */
[----:B------:R-:W4:Y:S01]  /*76310*/  LDL.LU R45, [R1+0x2978] ;  /* 0x00297800012d7983 */ /* 0x000f220000300800 */
[----:B------:R-:W-:Y:S02]  /*76320*/  PRMT R42, R55, 0x5210, R33 ;  /* 0x00005210372a7816 */ /* 0x000fe40000000021 */
[----:B------:R-:W-:Y:S01]  /*76330*/  PRMT R43, R54, 0x5210, R32 ;  /* 0x00005210362b7816 */ /* 0x000fe20000000020 */
[----:B------:R-:W-:Y:S01]  /*76340*/  NOP ;  /* 0x0000000000007918 */ /* 0x000fe20000000000 */
[----:B------:R-:W1:Y:S01]  /*76350*/  LDS.128 R32, [R2] ;  /* 0x0000000002207984 */ /* 0x000e620000000c00 */
[----:B------:R-:W-:-:S03]  /*76360*/  NOP ;  /* 0x0000000000007918 */ /* 0x000fc60000000000 */
        /* <DEDUP_REMOVED lines=14> */
[----:B-1----:R-:W-:Y:S04]  /*76450*/  STL.64 [R1+0x2c0], R32 ;  /* 0x0002c02001007387 */ /* 0x002fe80000100a00 */
[----:B------:R0:W-:Y:S04]  /*76460*/  STL.64 [R1+0x2c8], R34 ;  /* 0x0002c82201007387 */ /* 0x0001e80000100a00 */
[----:B------:R1:W-:Y:S04]  /*76470*/  STSM.16.M88.4 [R2], R40 ;  /* 0x0000002802007844 */ /* 0x0003e80000000200 */
[----:B0-----:R-:W4:Y:S04]  /*76480*/  LDL.LU.64 R34, [R1+0x2b30] ;  /* 0x002b300001227983 */ /* 0x001f280000300a00 */
[----:B------:R-:W4:Y:S04]  /*76490*/  LDL.LU.64 R32, [R1+0x2b28] ;  /* 0x002b280001207983 */ /* 0x000f280000300a00 */
[----:B-1----:R-:W4:Y:S04]  /*764a0*/  LDL.LU.64 R42, [R1+0x2b20] ;  /* 0x002b2000012a7983 */ /* 0x002f280000300a00 */
[----:B------:R-:W4:Y:S01]  /*764b0*/  LDL.LU.64 R40, [R1+0x2b18] ;  /* 0x002b180001287983 */ /* 0x000f220000300a00 */
[----:B---3--:R-:W-:Y:S01]  /*764c0*/  PRMT R20, R39, 0x5210, R20 ;  /* 0x0000521027147816 */ /* 0x008fe20000000014 */
[----:B------:R-:W-:-:S02]  /*764d0*/  NOP ;  /* 0x0000000000007918 */ /* 0x000fc40000000000 */
[----:B------:R-:W0:Y:S01]  /*764e0*/  LDS.128 R36, [R2] ;  /* 0x0000000002247984 */ /* 0x000e220000000c00 */
[----:B------:R-:W-:Y:S02]  /*764f0*/  PRMT R21, R3, 0x5210, R21 ;  /* 0x0000521003157816 */ /* 0x000fe40000000015 */
[----:B------:R-:W-:Y:S01]  /*76500*/  PRMT R22, R47, 0x5210, R22 ;  /* 0x000052102f167816 */ /* 0x000fe20000000016 */
[----:B------:R-:W3:Y:S01]  /*76510*/  LDL.LU R3, [R1+0x2b10] ;  /* 0x002b100001037983 */ /* 0x000ee20000300800 */
[----:B------:R-:W-:Y:S01]  /*76520*/  PRMT R23, R46, 0x5210, R23 ;  /* 0x000052102e177816 */ /* 0x000fe20000000017 */
[----:B------:R-:W-:-:S04]  /*76530*/  NOP ;  /* 0x0000000000007918 */ /* 0x000fc80000000000 */
[----:B------:R-:W-:Y:S04]  /*76540*/  STSM.16.M88.4 [R2], R20 ;  /* 0x0000001402007844 */ /* 0x000fe80000000200 */
[----:B0-----:R-:W-:Y:S04]  /*76550*/  STL.64 [R1+0x280], R36 ;  /* 0x0002802401007387 */ /* 0x001fe80000100a00 */
[----:B------:R2:W-:Y:S02]  /*76560*/  STL.64 [R1+0x288], R38 ;  /* 0x0002882601007387 */ /* 0x0005e40000100a00 */
[----:B--2---:R-:W-:-:S02]  /*76570*/  LOP3.LUT R39, R44, 0xffff, RZ, 0xc0, !PT ;  /* 0x0000ffff2c277812 */ /* 0x004fc400078ec0ff */
[----:B----4-:R-:W-:Y:S01]  /*76580*/  LOP3.LUT R38, R45, 0xffff, RZ, 0xc0, !PT ;  /* 0x0000ffff2d267812 */ /* 0x010fe200078ec0ff */
[----:B------:R-:W-:Y:S01]  /*76590*/  NOP ;  /* 0x0000000000007918 */ /* 0x000fe20000000000 */
[----:B------:R-:W0:Y:S01]  /*765a0*/  LDS.128 R44, [R2] ;  /* 0x00000000022c7984 */ /* 0x000e220000000c00 */
[----:B------:R-:W-:Y:S02]  /*765b0*/  LOP3.LUT R37, R50, 0xffff, RZ, 0xc0, !PT ;  /* 0x0000ffff32257812 */ /* 0x000fe400078ec0ff */
[----:B------:R-:W-:Y:S02]  /*765c0*/  LOP3.LUT R36, R51, 0xffff, RZ, 0xc0, !PT ;  /* 0x0000ffff33247812 */ /* 0x000fe400078ec0ff */
[----:B------:R-:W-:Y:S02]  /*765d0*/  PRMT R20, R48, 0x4210, R39 ;  /* 0x0000421030147816 */ /* 0x000fe40000000027 */
[----:B------:R-:W-:Y:S01]  /*765e0*/  PRMT R21, R49, 0x4210, R38 ;  /* 0x0000421031157816 */ /* 0x000fe20000000026 */
[----:B------:R-:W-:Y:S01]  /*765f0*/  NOP ;  /* 0x0000000000007918 */ /* 0x000fe20000000000 */
[----:B------:R-:W-:-:S02]  /*76600*/  PRMT R22, R52, 0x4210, R37 ;  /* 0x0000421034167816 */ /* 0x000fc40000000025 */
[----:B------:R-:W-:-:S05]  /*76610*/  PRMT R23, R53, 0x4210, R36 ;  /* 0x0000421035177816 */ /* 0x000fca0000000024 */
[----:B------:R1:W-:Y:S01]  /*76620*/  STSM.16.M88.4 [R2], R20 ;  /* 0x0000001402007844 */ /* 0x0003e20000000200 */
[----:B------:R-:W-:-:S03]  /*76630*/  NOP ;  /* 0x0000000000007918 */ /* 0x000fc60000000000 */
[----:B------:R-:W2:Y:S04]  /*76640*/  LDS.128 R48, [R2] ;  /* 0x0000000002307984 */ /* 0x000ea80000000c00 */
[----:B0-----:R0:W-:Y:S01]  /*76650*/  STL.64 [R1+0x270], R44 ;  /* 0x0002702c01007387 */ /* 0x0011e20000100a00 */
[----:B-1----:R-:W-:Y:S02]  /*76660*/  LOP3.LUT R20, R54, 0xffff, RZ, 0xc0, !PT ;  /* 0x0000ffff36147812 */ /* 0x002fe400078ec0ff */
[----:B------:R-:W-:Y:S02]  /*76670*/  LOP3.LUT R21, R55, 0xffff, RZ, 0xc0, !PT ;  /* 0x0000ffff37157812 */ /* 0x000fe400078ec0ff */
[----:B------:R-:W-:Y:S02]  /*76680*/  LOP3.LUT R22, R58, 0xffff, RZ, 0xc0, !PT ;  /* 0x0000ffff3a167812 */ /* 0x000fe400078ec0ff */
[----:B------:R-:W-:Y:S01]  /*76690*/  LOP3.LUT R23, R59, 0xffff, RZ, 0xc0, !PT ;  /* 0x0000ffff3b177812 */ /* 0x000fe200078ec0ff */
[----:B------:R1:W-:Y:S01]  /*766a0*/  STL.64 [R1+0x278], R46 ;  /* 0x0002782e01007387 */ /* 0x0003e20000100a00 */
[----:B0-----:R-:W-:-:S02]  /*766b0*/  PRMT R44, R56, 0x4210, R20 ;  /* 0x00004210382c7816 */ /* 0x001fc40000000014 */
[----:B------:R-:W-:Y:S02]  /*766c0*/  PRMT R45, R57, 0x4210, R21 ;  /* 0x00004210392d7816 */ /* 0x000fe40000000015 */
[----:B-1----:R-:W-:Y:S02]  /*766d0*/  PRMT R46, R60, 0x4210, R22 ;  /* 0x000042103c2e7816 */ /* 0x002fe40000000016 */
[----:B------:R-:W-:Y:S01]  /*766e0*/  PRMT R47, R61, 0x4210, R23 ;  /* 0x000042103d2f7816 */ /* 0x000fe20000000017 */
[----:B------:R-:W-:-:S04]  /*766f0*/  NOP ;  /* 0x0000000000007918 */ /* 0x000fc80000000000 */
[----:B------:R0:W-:Y:S01]  /*76700*/  STSM.16.M88.4 [R2], R44 ;  /* 0x0000002c02007844 */ /* 0x0001e20000000200 */
[----:B------:R-:W-:Y:S02]  /*76710*/  PRMT R42, R42, 0x5210, R37 ;  /* 0x000052102a2a7816 */ /* 0x000fe40000000025 */
[----:B------:R-:W-:Y:S02]  /*76720*/  PRMT R43, R43, 0x5210, R36 ;  /* 0x000052102b2b7816 */ /* 0x000fe40000000024 */
[----:B------:R-:W-:Y:S02]  /*76730*/  PRMT R40, R40, 0x5210, R39 ;  /* 0x0000521028287816 */ /* 0x000fe40000000027 */
[----:B------:R-:W-:Y:S01]  /*76740*/  PRMT R41, R41, 0x5210, R38 ;  /* 0x0000521029297816 */ /* 0x000fe20000000026 */
[----:B------:R-:W-:Y:S01]  /*76750*/  NOP ;  /* 0x0000000000007918 */ /* 0x000fe20000000000 */
[----:B------:R-:W1:Y:S01]  /*76760*/  LDS.128 R36, [R2] ;  /* 0x0000000002247984 */ /* 0x000e620000000c00 */
[----:B------:R-:W-:-:S03]  /*76770*/  NOP ;  /* 0x0000000000007918 */ /* 0x000fc60000000000 */
[----:B--2---:R-:W-:Y:S04]  /*76780*/  STL.64 [R1+0x260], R48 ;  /* 0x0002603001007387 */ /* 0x004fe80000100a00 */
[----:B------:R2:W-:Y:S04]  /*76790*/  STL.64 [R1+0x268], R50 ;  /* 0x0002683201007387 */ /* 0x0005e80000100a00 */
[----:B0-----:R-:W4:Y:S04]  /*767a0*/  LDL.LU R44, [R1+0x298c] ;  /* 0x00298c00012c7983 */ /* 0x001f280000300800 */
[----:B------:R-:W3:Y:S04]  /*767b0*/  LDL.LU R45, [R1+0x2988] ;  /* 0x00298800012d7983 */ /* 0x000ee80000300800 */
[----:B--2---:R-:W2:Y:S04]  /*767c0*/  LDL.LU R50, [R1+0x2974] ;  /* 0x0029740001327983 */ /* 0x004ea80000300800 */
        /* <DEDUP_REMOVED lines=11> */
[----:B-1----:R-:W-:Y:S04]  /*76880*/  STL.64 [R1+0x250], R36 ;  /* 0x0002502401007387 */ /* 0x002fe80000100a00 */
[----:B------:R0:W-:Y:S04]  /*76890*/  STL.64 [R1+0x258], R38 ;  /* 0x0002582601007387 */ /* 0x0001e80000100a00 */
[----:B------:R1:W-:Y:S04]  /*768a0*/  STSM.16.M88.4 [R2], R40 ;  /* 0x0000002802007844 */ /* 0x0003e80000000200 */
[----:B0-----:R-:W2:Y:S04]  /*768b0*/  LDL.LU.64 R38, [R1+0x2b08] ;  /* 0x002b080001267983 */ /* 0x001ea80000300a00 */
[----:B------:R-:W2:Y:S04]  /*768c0*/  LDL.LU.64 R36, [R1+0x2b00] ;  /* 0x002b000001247983 */ /* 0x000ea80000300a00 */
[----:B------:R-:W2:Y:S04]  /*768d0*/  LDL.LU R57, [R1+0x29f4] ;  /* 0x0029f40001397983 */ /* 0x000ea80000300800 */
[----:B------:R-:W2:Y:S04]  /*768e0*/  LDL.LU R60, [R1+0x29ec] ;  /* 0x0029ec00013c7983 */ /* 0x000ea80000300800 */
[----:B-1----:R-:W4:Y:S01]  /*768f0*/  LDL.LU.64 R40, [R1+0x2af8] ;  /* 0x002af80001287983 */ /* 0x002f220000300a00 */
[----:B------:R-:W-:-:S02]  /*76900*/  PRMT R22, R35, 0x5210, R22 ;  /* 0x0000521023167816 */ /* 0x000fc40000000016 */
[----:B------:R-:W-:Y:S01]  /*76910*/  PRMT R23, R33, 0x5210, R23 ;  /* 0x0000521021177816 */ /* 0x000fe20000000017 */
[----:B------:R-:W-:Y:S01]  /*76920*/  NOP ;  /* 0x0000000000007918 */ /* 0x000fe20000000000 */
[----:B----4-:R-:W-:Y:S02]  /*76930*/  PRMT R20, R41, 0x5210, R20 ;  /* 0x0000521029147816 */ /* 0x010fe40000000014 */
[----:B------:R-:W-:Y:S02]  /*76940*/  PRMT R21, R40, 0x5210, R21 ;  /* 0x0000521028157816 */ /* 0x000fe40000000015 */
[----:B------:R-:W0:Y:S01]  /*76950*/  LDS.128 R40, [R2] ;  /* 0x0000000002287984 */ /* 0x000e220000000c00 */
[----:B------:R-:W-:Y:S01]  /*76960*/  LOP3.LUT R44, R44, 0xffff, RZ, 0xc0, !PT ;  /* 0x0000ffff2c2c7812 */ /* 0x000fe200078ec0ff */
[----:B------:R-:W-:Y:S02]  /*76970*/  NOP ;  /* 0x0000000000007918 */ /* 0x000fe40000000000 */
[----:B0-----:R-:W-:Y:S04]  /*76980*/  STL.64 [R1+0x240], R40 ;  /* 0x0002402801007387 */ /* 0x001fe80000100a00 */
[----:B------:R0:W-:Y:S04]  /*76990*/  STL.64 [R1+0x248], R42 ;  /* 0x0002482a01007387 */ /* 0x0001e80000100a00 */
[----:B0-----:R-:W4:Y:S04]  /*769a0*/  LDL.LU R43, [R1+0x2af4] ;  /* 0x002af400012b7983 */ /* 0x001f280000300800 */
[----:B------:R-:W4:Y:S01]  /*769b0*/  LDL.LU R41, [R1+0x2af0] ;  /* 0x002af00001297983 */ /* 0x000f220000300800 */
[----:B---3--:R-:W-:-:S02]  /*769c0*/  LOP3.LUT R35, R45, 0xffff, RZ, 0xc0, !PT ;  /* 0x0000ffff2d237812 */ /* 0x008fc400078ec0ff */
[----:B--2---:R-:W-:Y:S01]  /*769d0*/  LOP3.LUT R42, R50, 0xffff, RZ, 0xc0, !PT ;  /* 0x0000ffff322a7812 */ /* 0x004fe200078ec0ff */
[----:B------:R0:W-:Y:S01]  /*769e0*/  STSM.16.M88.4 [R2], R20 ;  /* 0x0000001402007844 */ /* 0x0001e20000000200 */
[----:B------:R-:W-:Y:S02]  /*769f0*/  LOP3.LUT R40, R51, 0xffff, RZ, 0xc0, !PT ;  /* 0x0000ffff33287812 */ /* 0x000fe400078ec0ff */
[----:B0-----:R-:W-:Y:S02]  /*76a00*/  PRMT R20, R48, 0x4210, R44 ;  /* 0x0000421030147816 */ /* 0x001fe4000000002c */
[----:B------:R-:W-:Y:S01]  /*76a10*/  PRMT R21, R49, 0x4210, R35 ;  /* 0x0000421031157816 */ /* 0x000fe20000000023 */
[----:B------:R-:W-:Y:S01]  /*76a20*/  NOP ;  /* 0x0000000000007918 */ /* 0x000fe20000000000 */
[----:B------:R-:W0:Y:S01]  /*76a30*/  LDS.128 R48, [R2] ;  /* 0x0000000002307984 */ /* 0x000e220000000c00 */
[----:B------:R-:W-:Y:S02]  /*76a40*/  PRMT R22, R52, 0x4210, R42 ;  /* 0x0000421034167816 */ /* 0x000fe4000000002a */
[----:B------:R-:W-:Y:S01]  /*76a50*/  PRMT R23, R53, 0x4210, R40 ;  /* 0x0000421035177816 */ /* 0x000fe20000000028 */
[----:B------:R-:W-:-:S04]  /*76a60*/  NOP ;  /* 0x0000000000007918 */ /* 0x000fc80000000000 */
[----:B------:R1:W-:Y:S02]  /*76a70*/  STSM.16.M88.4 [R2], R20 ;  /* 0x0000001402007844 */ /* 0x0003e40000000200 */
[----:B-1----:R-:W-:Y:S02]  /*76a80*/  LOP3.LUT R20, R54, 0xffff, RZ, 0xc0, !PT ;  /* 0x0000ffff36147812 */ /* 0x002fe400078ec0ff */
[----:B------:R-:W-:Y:S01]  /*76a90*/  LOP3.LUT R21, R55, 0xffff, RZ, 0xc0, !PT ;  /* 0x0000ffff37157812 */ /* 0x000fe200078ec0ff */
[----:B------:R-:W-:Y:S01]  /*76aa0*/  NOP ;  /* 0x0000000000007918 */ /* 0x000fe20000000000 */
[----:B------:R-:W1:Y:S04]  /*76ab0*/  LDS.128 R52, [R2] ;  /* 0x0000000002347984 */ /* 0x000e680000000c00 */
[----:B0-----:R0:W-:Y:S04]  /*76ac0*/  STL.64 [R1+0x310], R48 ;  /* 0x0003103001007387 */ /* 0x0011e80000100a00 */
[----:B------:R2:W-:Y:S01]  /*76ad0*/  STL.64 [R1+0x318], R50 ;  /* 0x0003183201007387 */ /* 0x0005e20000100a00 */
[----:B0-----:R-:W-:-:S03]  /*76ae0*/  PRMT R49, R61, 0x4210, R21 ;  /* 0x000042103d317816 */ /* 0x001fc60000000015 */
[----:B------:R-:W3:Y:S01]  /*76af0*/  LDL R61, [R1+0x1040] ;  /* 0x00104000013d7983 */ /* 0x000ee20000100800 */
[----:B------:R-:W-:-:S03]  /*76b00*/  PRMT R48, R56, 0x4210, R20 ;  /* 0x0000421038307816 */ /* 0x000fc60000000014 */
[----:B------:R-:W3:Y:S01]  /*76b10*/  LDL.LU R56, [R1+0x190] ;  /* 0x0001900001387983 */ /* 0x000ee20000300800 */
[----:B------:R-:W-:-:S03]  /*76b20*/  PRMT R45, R34, 0x5210, R35 ;  /* 0x00005210222d7816 */ /* 0x000fc60000000023 */
[----:B-1----:R-:W-:Y:S04]  /*76b30*/  STL.64 [R1+0x1c0], R52 ;  /* 0x0001c03401007387 */ /* 0x002fe80000100a00 */
[----:B------:R-:W-:Y:S01]  /*76b40*/  STL.64 [R1+0x1c8], R54 ;  /* 0x0001c83601007387 */ /* 0x000fe20000100a00 */
[----:B------:R-:W-:Y:S01]  /*76b50*/  LOP3.LUT R22, R58, 0xffff, RZ, 0xc0, !PT ;  /* 0x0000ffff3a167812 */ /* 0x000fe200078ec0ff */
[----:B------:R-:W-:Y:S02]  /*76b60*/  NOP ;  /* 0x0000000000007918 */ /* 0x000fe40000000000 */
[----:B------:R-:W3:Y:S04]  /*76b70*/  LDL R33, [R1+0x11b4] ;  /* 0x0011b40001217983 */ /* 0x000ee80000100800 */
[----:B------:R-:W3:Y:S01]  /*76b80*/  LDL.LU.64 R34, [R1+0x1e10] ;  /* 0x001e100001227983 */ /* 0x000ee20000300a00 */
[----:B------:R-:W-:-:S02]  /*76b90*/  LOP3.LUT R23, R59, 0xffff, RZ, 0xc0, !PT ;  /* 0x0000ffff3b177812 */ /* 0x000fc400078ec0ff */
[----:B--2---:R-:W-:Y:S02]  /*76ba0*/  PRMT R50, R57, 0x4210, R22 ;  /* 0x0000421039327816 */ /* 0x004fe40000000016 */
[----:B------:R-:W-:-:S05]  /*76bb0*/  PRMT R51, R60, 0x4210, R23 ;  /* 0x000042103c337816 */ /* 0x000fca0000000017 */
[----:B------:R0:W-:Y:S01]  /*76bc0*/  STSM.16.M88.4 [R2], R48 ;  /* 0x0000003002007844 */ /* 0x0001e20000000200 */
[----:B------:R-:W-:-:S03]  /*76bd0*/  NOP ;  /* 0x0000000000007918 */ /* 0x000fc60000000000 */
[----:B------:R-:W1:Y:S01]  /*76be0*/  LDS.128 R52, [R2] ;  /* 0x0000000002347984 */ /* 0x000e620000000c00 */
[----:B------:R-:W-:-:S03]  /*76bf0*/  PRMT R47, R37, 0x5210, R40 ;  /* 0x00005210252f7816 */ /* 0x000fc60000000028 */
[----:B0-----:R-:W2:Y:S01]  /*76c00*/  LDL R50, [R1+0x11a4] ;  /* 0x0011a40001327983 */ /* 0x001ea20000100800 */
[----:B------:R-:W-:Y:S02]  /*76c10*/  PRMT R20, R39, 0x5210, R20 ;  /* 0x0000521027147816 */ /* 0x000fe40000000014 */
[----:B------:R-:W-:Y:S02]  /*76c20*/  PRMT R21, R38, 0x5210, R21 ;  /* 0x0000521026157816 */ /* 0x000fe40000000015 */
[----:B------:R-:W-:Y:S02]  /*76c30*/  PRMT R22, R36, 0x5210, R22 ;  /* 0x0000521024167816 */ /* 0x000fe40000000016 */
[----:B------:R-:W-:Y:S01]  /*76c40*/  PRMT R23, R32, 0x5210, R23 ;  /* 0x0000521020177816 */ /* 0x000fe20000000017 */
[----:B------:R-:W-:Y:S01]  /*76c50*/  NOP ;  /* 0x0000000000007918 */ /* 0x000fe20000000000 */
[----:B----4-:R-:W-:Y:S02]  /*76c60*/  PRMT R46, R41, 0x5210, R42 ;  /* 0x00005210292e7816 */ /* 0x010fe4000000002a */
[----:B------:R-:W4:Y:S01]  /*76c70*/  LDL.LU.64 R40, [R1+0x1e08] ;  /* 0x001e080001287983 */ /* 0x000f220000300a00 */
[----:B------:R-:W-:-:S03]  /*76c80*/  PRMT R44, R43, 0x5210, R44 ;  /* 0x000052102b2c7816 */ /* 0x000fc6000000002c */
[----:B------:R-:W2:Y:S04]  /*76c90*/  LDL R37, [R1+0x11a0] ;  /* 0x0011a00001257983 */ /* 0x000ea80000100800 */
[----:B-1----:R-:W-:Y:S04]  /*76ca0*/  STL.64 [R1+0x1a0], R52 ;  /* 0x0001a03401007387 */ /* 0x002fe80000100a00 */
[----:B------:R-:W-:Y:S04]  /*76cb0*/  STL.64 [R1+0x1a8], R54 ;  /* 0x0001a83601007387 */ /* 0x000fe80000100a00 */
[----:B------:R0:W-:Y:S01]  /*76cc0*/  STSM.16.M88.4 [R2], R44 ;  /* 0x0000002c02007844 */ /* 0x0001e20000000200 */
[----:B------:R-:W-:-:S03]  /*76cd0*/  NOP ;  /* 0x0000000000007918 */ /* 0x000fc60000000000 */
[----:B------:R-:W1:Y:S01]  /*76ce0*/  LDS.128 R52, [R2] ;  /* 0x0000000002347984 */ /* 0x000e620000000c00 */
[----:B------:R-:W-:-:S03]  /*76cf0*/  NOP ;  /* 0x0000000000007918 */ /* 0x000fc60000000000 */
[----:B0-----:R-:W2:Y:S04]  /*76d00*/  LDL R46, [R1+0x119c] ;  /* 0x00119c00012e7983 */ /* 0x001ea80000100800 */
[----:B------:R-:W2:Y:S04]  /*76d10*/  LDL.LU.64 R48, [R1+0x1e00] ;  /* 0x001e000001307983 */ /* 0x000ea80000300a00 */
[----:B------:R-:W2:Y:S04]  /*76d20*/  LDL R58, [R1+0x1198] ;  /* 0x00119800013a7983 */ /* 0x000ea80000100800 */
[----:B------:R-:W2:Y:S04]  /*76d30*/  LDL.LU.64 R44, [R1+0x1df8] ;  /* 0x001df800012c7983 */ /* 0x000ea80000300a00 */
[----:B------:R-:W2:Y:S04]  /*76d40*/  LDL.LU R47, [R1+0x180] ;  /* 0x00018000012f7983 */ /* 0x000ea80000300800 */
[----:B------:R-:W2:Y:S04]  /*76d50*/  LDL R59, [R1+0x1194] ;  /* 0x00119400013b7983 */ /* 0x000ea80000100800 */
[----:B-1----:R0:W-:Y:S04]  /*76d60*/  STL.64 [R1+0x1f0], R52 ;  /* 0x0001f03401007387 */ /* 0x0021e80000100a00 */
[----:B------:R1:W-:Y:S04]  /*76d70*/  STL.64 [R1+0x1f8], R54 ;  /* 0x0001f83601007387 */ /* 0x0003e80000100a00 */
[----:B0-----:R-:W2:Y:S04]  /*76d80*/  LDL.LU.64 R52, [R1+0x2ae8] ;  /* 0x002ae80001347983 */ /* 0x001ea80000300a00 */
[----:B-1----:R-:W2:Y:S01]  /*76d90*/  LDL.LU.64 R54, [R1+0x1df0] ;  /* 0x001df00001367983 */ /* 0x002ea20000300a00 */
[----:B---3--:R-:W-:-:S03]  /*76da0*/  ISETP.LT.AND P5, PT, R61, UR31, !P5 ;  /* 0x0000001f3d007c0c */ /* 0x008fc6000efa1270 */
[----:B------:R0:W-:Y:S04]  /*76db0*/  STSM.16.M88.4 [R2], R20 ;  /* 0x0000001402007844 */ /* 0x0001e80000000200 */
[----:B0-----:R-:W3:Y:S04]  /*76dc0*/  LDL.LU R2, [R1+0x2ae0] ;  /* 0x002ae00001027983 */ /* 0x001ee80000300800 */
[----:B------:R-:W3:Y:S01]  /*76dd0*/  LDL.LU.64 R38, [R1+0x1de8] ;  /* 0x001de80001267983 */ /* 0x000ee20000300a00 */
[----:B------:R-:W-:Y:S01]  /*76de0*/  PRMT R20, R56, 0x7770, RZ ;  /* 0x0000777038147816 */ /* 0x000fe200000000ff */
[----:B------:R-:W-:-:S02]  /*76df0*/  NOP ;  /* 0x0000000000007918 */ /* 0x000fc40000000000 */
[----:B------:R-:W3:Y:S04]  /*76e00*/  LDL R42, [R1+0x1190] ;  /* 0x00119000012a7983 */ /* 0x000ee80000100800 */
[----:B------:R0:W-:Y:S01]  /*76e10*/  @P5 STG.E.U8 desc[UR34][R34.64], R20 ;  /* 0x0000001422005986 */ /* 0x0001e2000c101122 */
[----:B------:R-:W-:-:S03]  /*76e20*/  ISETP.GE.AND P5, PT, R61, UR33, PT ;  /* 0x000000213d007c0c */ /* 0x000fc6000bfa6270 */
[----:B------:R-:W3:Y:S01]  /*76e30*/  LDL.LU.64 R60, [R1+0x1de0] ;  /* 0x001de000013c7983 */ /* 0x000ee20000300a00 */
[----:B------:R-:W-:-:S03]  /*76e40*/  ISETP.LT.AND P6, PT, R33, UR24, !P5 ;  /* 0x0000001821007c0c */ /* 0x000fc6000efc1270 */
[----:B------:R-:W3:Y:S01]  /*76e50*/  LDL R57, [R1+0x10dc] ;  /* 0x0010dc0001397983 */ /* 0x000ee20000100800 */
[----:B0-----:R-:W-:-:S09]  /*76e60*/  PRMT R20, R56, 0x7771, RZ ;  /* 0x0000777138147816 */ /* 0x001fd200000000ff */
[----:B----4-:R0:W-:Y:S01]  /*76e70*/  @P6 STG.E.U8 desc[UR34][R40.64], R20 ;  /* 0x0000001428006986 */ /* 0x0101e2000c101122 */
[----:B--2---:R-:W-:Y:S02]  /*76e80*/  ISETP.LT.AND P6, PT, R50, UR22, !P5 ;  /* 0x0000001632007c0c */ /* 0x004fe4000efc1270 */
[----:B0-----:R-:W-:Y:S01]  /*76e90*/  PRMT R20, R56, 0x7772, RZ ;  /* 0x0000777238147816 */ /* 0x001fe200000000ff */
[----:B------:R-:W2:Y:S04]  /*76ea0*/  LDL.LU.64 R40, [R1+0x1d00] ;  /* 0x001d000001287983 */ /* 0x000ea80000300a00 */
[----:B------:R-:W4:Y:S06]  /*76eb0*/  LDL.LU R51, [R1+0x170] ;  /* 0x0001700001337983 */ /* 0x000f2c0000300800 */
[----:B------:R0:W-:Y:S01]  /*76ec0*/  @P6 STG.E.U8 desc[UR34][R48.64], R20 ;  /* 0x0000001430006986 */ /* 0x0001e2000c101122 */
[----:B------:R-:W-:-:S02]  /*76ed0*/  ISETP.LT.AND P6, PT, R37, UR18, !P5 ;  /* 0x0000001225007c0c */ /* 0x000fc4000efc1270 */
[----:B0-----:R-:W-:Y:S01]  /*76ee0*/  PRMT R20, R56, 0x7773, RZ ;  /* 0x0000777338147816 */ /* 0x001fe200000000ff */
[----:B------:R-:W4:Y:S10]  /*76ef0*/  LDL.LU.64 R48, [R1+0x1dd8] ;  /* 0x001dd80001307983 */ /* 0x000f340000300a00 */
[----:B------:R0:W-:Y:S04]  /*76f00*/  @P6 STG.E.U8 desc[UR34][R44.64], R20 ;  /* 0x000000142c006986 */ /* 0x0001e8000c101122 */
[----:B0-----:R-:W4:Y:S04]  /*76f10*/  LDL.LU.64 R44, [R1+0x1dd0] ;  /* 0x001dd000012c7983 */ /* 0x001f280000300a00 */
[----:B------:R-:W4:Y:S01]  /*76f20*/  LDL.LU R21, [R1+0x2844] ;  /* 0x0028440001157983 */ /* 0x000f220000300800 */
[----:B------:R-:W-:-:S02]  /*76f30*/  ISETP.LT.AND P6, PT, R46, UR16, !P5 ;  /* 0x000000102e007c0c */ /* 0x000fc4000efc1270 */
[----:B------:R-:W-:-:S11]  /*76f40*/  PRMT R20, R47, 0x7770, RZ ;  /* 0x000077702f147816 */ /* 0x000fd600000000ff */
[----:B------:R0:W-:Y:S04]  /*76f50*/  @P6 STG.E.U8 desc[UR34][R54.64], R20 ;  /* 0x0000001436006986 */ /* 0x0001e8000c101122 */
[----:B0-----:R-:W4:Y:S01]  /*76f60*/  LDL.LU.64 R54, [R1+0x1dc8] ;  /* 0x001dc80001367983 */ /* 0x001f220000300a00 */
[----:B------:R-:W-:Y:S02]  /*76f70*/  ISETP.LT.AND P6, PT, R58, UR14, !P5 ;  /* 0x0000000e3a007c0c */ /* 0x000fe4000efc1270 */
[----:B------:R-:W-:-:S11]  /*76f80*/  PRMT R20, R47, 0x7771, RZ ;  /* 0x000077712f147816 */ /* 0x000fd600000000ff */
[----:B---3--:R0:W-:Y:S01]  /*76f90*/  @P6 STG.E.U8 desc[UR34][R38.64], R20 ;  /* 0x0000001426006986 */ /* 0x0081e2000c101122 */
[----:B------:R-:W-:-:S03]  /*76fa0*/  ISETP.LT.AND P6, PT, R59, UR20, !P5 ;  /* 0x000000143b007c0c */ /* 0x000fc6000efc1270 */
[----:B0-----:R-:W3:Y:S01]  /*76fb0*/  LDL.LU.64 R38, [R1+0x1dc0] ;  /* 0x001dc00001267983 */ /* 0x001ee20000300a00 */
[----:B------:R-:W-:-:S03]  /*76fc0*/  PRMT R20, R47, 0x7772, RZ ;  /* 0x000077722f147816 */ /* 0x000fc600000000ff */
[----:B------:R-:W3:Y:S06]  /*76fd0*/  LDL.LU R56, [R1+0x160] ;  /* 0x0001600001387983 */ /* 0x000eec0000300800 */
[----:B------:R0:W-:Y:S04]  /*76fe0*/  @P6 STG.E.U8 desc[UR34][R60.64], R20 ;  /* 0x000000143c006986 */ /* 0x0001e8000c101122 */
[----:B0-----:R-:W3:Y:S01]  /*76ff0*/  LDL.LU.64 R60, [R1+0x1db8] ;  /* 0x001db800013c7983 */ /* 0x001ee20000300a00 */
[----:B------:R-:W-:-:S02]  /*77000*/  ISETP.LT.AND P5, PT, R42, UR28, !P5 ;  /* 0x0000001c2a007c0c */ /* 0x000fc4000efa1270 */
[----:B------:R-:W-:-:S11]  /*77010*/  PRMT R20, R47, 0x7773, RZ ;  /* 0x000077732f147816 */ /* 0x000fd600000000ff */
[----:B--2---:R0:W-:Y:S04]  /*77020*/  @P5 STG.E.U8 desc[UR34][R40.64], R20 ;  /* 0x0000001428005986 */ /* 0x0041e8000c101122 */
[----:B0-----:R-:W2:Y:S01]  /*77030*/  LDL.LU.64 R40, [R1+0x1db0] ;  /* 0x001db00001287983 */ /* 0x001ea20000300a00 */
[----:B----4-:R-:W-:Y:S02]  /*77040*/  PRMT R20, R51, 0x7770, RZ ;  /* 0x0000777033147816 */ /* 0x010fe400000000ff */
[----:B------:R-:W-:-:S04]  /*77050*/  ISETP.GE.AND P5, PT, R21, UR39, PT ;  /* 0x0000002715007c0c */ /* 0x000fc8000bfa6270 */
[----:B------:R-:W-:-:S13]  /*77060*/  ISETP.LT.AND P6, PT, R57, UR10, !P5 ;  /* 0x0000000a39007c0c */ /* 0x000fda000efc1270 */
[----:B------:R0:W-:Y:S01]  /*77070*/  @P6 STG.E.U8 desc[UR34][R48.64], R20 ;  /* 0x0000001430006986 */ /* 0x0001e2000c101122 */
[----:B------:R-:W-:-:S03]  /*77080*/  ISETP.LT.AND P6, PT, R33, UR8, !P5 ;  /* 0x0000000821007c0c */ /* 0x000fc6000efc1270 */
[----:B0-----:R-:W4:Y:S01]  /*77090*/  LDL.LU.64 R48, [R1+0x1da8] ;  /* 0x001da80001307983 */ /* 0x001f220000300a00 */
[----:B------:R-:W-:-:S09]  /*770a0*/  PRMT R20, R51, 0x7771, RZ ;  /* 0x0000777133147816 */ /* 0x000fd200000000ff */
[----:B------:R0:W-:Y:S01]  /*770b0*/  @P6 STG.E.U8 desc[UR34][R44.64], R20 ;  /* 0x000000142c006986 */ /* 0x0001e2000c101122 */
[----:B------:R-:W-:Y:S01]  /*770c0*/  ISETP.LT.AND P6, PT, R50, UR4, !P5 ;  /* 0x0000000432007c0c */ /* 0x000fe2000efc1270 */
[----:B------:R-:W-:Y:S01]  /*770d0*/  ULDC UR4, c[0x0][0x228] ;  /* 0x00008a0000047ab9 */ /* 0x000fe20000000800 */
[----:B0-----:R-:W-:Y:S01]  /*770e0*/  PRMT R20, R51, 0x7772, RZ ;  /* 0x0000777233147816 */ /* 0x001fe200000000ff */
[----:B------:R-:W4:Y:S04]  /*770f0*/  LDL.LU.64 R44, [R1+0x1ca8] ;  /* 0x001ca800012c7983 */ /* 0x000f280000300a00 */
[----:B------:R-:W4:Y:S06]  /*77100*/  LDL.LU R47, [R1+0x194] ;  /* 0x00019400012f7983 */ /* 0x000f2c0000300800 */
[----:B------:R0:W-:Y:S04]  /*77110*/  @P6 STG.E.U8 desc[UR34][R54.64], R20 ;  /* 0x0000001436006986 */ /* 0x0001e8000c101122 */
[----:B0-----:R-:W4:Y:S04]  /*77120*/  LDL.LU.64 R54, [R1+0x1da0] ;  /* 0x001da00001367983 */ /* 0x001f280000300a00 */
[----:B------:R-:W4:Y:S04]  /*77130*/  LDL.LU.64 R34, [R1+0x1d98] ;  /* 0x001d980001227983 */ /* 0x000f280000300a00 */
[----:B------:R-:W4:Y:S01]  /*77140*/  LDL.LU R21, [R1+0x2848] ;  /* 0x0028480001157983 */ /* 0x000f220000300800 */
[----:B------:R-:W-:-:S02]  /*77150*/  ISETP.LT.AND P6, PT, R37, UR6, !P5 ;  /* 0x0000000625007c0c */ /* 0x000fc4000efc1270 */
[----:B------:R-:W-:-:S11]  /*77160*/  PRMT R20, R51, 0x7773, RZ ;  /* 0x0000777333147816 */ /* 0x000fd600000000ff */
[----:B---3--:R0:W-:Y:S01]  /*77170*/  @P6 STG.E.U8 desc[UR34][R38.64], R20 ;  /* 0x0000001426006986 */ /* 0x0081e2000c101122 */
[----:B------:R-:W-:Y:S02]  /*77180*/  ISETP.LT.AND P6, PT, R46, UR12, !P5 ;  /* 0x0000000c2e007c0c */ /* 0x000fe4000efc1270 */
[----:B0-----:R-:W-:-:S11]  /*77190*/  PRMT R20, R56, 0x7770, RZ ;  /* 0x0000777038147816 */ /* 0x001fd600000000ff */
[----:B------:R0:W-:Y:S04]  /*771a0*/  @P6 STG.E.U8 desc[UR34][R60.64], R20 ;  /* 0x000000143c006986 */ /* 0x0001e8000c101122 */
[----:B0-----:R-:W3:Y:S01]  /*771b0*/  LDL.LU.64 R60, [R1+0x1d90] ;  /* 0x001d9000013c7983 */ /* 0x001ee20000300a00 */
[----:B------:R-:W-:Y:S01]  /*771c0*/  ISETP.LT.AND P6, PT, R58, UR4, !P5 ;  /* 0x000000043a007c0c */ /* 0x000fe2000efc1270 */
[----:B------:R-:W-:Y:S01]  /*771d0*/  ULDC UR4, c[0x0][0x228] ;  /* 0x00008a0000047ab9 */ /* 0x000fe20000000800 */
[C---:B------:R-:W-:Y:S01]  /*771e0*/  PRMT R20, R56.reuse, 0x7771, RZ ;  /* 0x0000777138147816 */ /* 0x040fe200000000ff */
[----:B------:R-:W3:Y:S04]  /*771f0*/  LDL.LU.64 R38, [R1+0x1d88] ;  /* 0x001d880001267983 */ /* 0x000ee80000300a00 */
[----:B------:R-:W3:Y:S06]  /*77200*/  LDL.LU R51, [R1+0x184] ;  /* 0x0001840001337983 */ /* 0x000eec0000300800 */
[----:B--2---:R0:W-:Y:S01]  /*77210*/  @P6 STG.E.U8 desc[UR34][R40.64], R20 ;  /* 0x0000001428006986 */ /* 0x0041e2000c101122 */
[----:B------:R-:W-:Y:S01]  /*77220*/  ISETP.LT.AND P6, PT, R59, UR4, !P5 ;  /* 0x000000043b007c0c */ /* 0x000fe2000efc1270 */
[----:B------:R-:W-:Y:S01]  /*77230*/  ULDC UR4, c[0x0][0x228] ;  /* 0x00008a0000047ab9 */ /* 0x000fe20000000800 */
[----:B0-----:R-:W-:-:S02]  /*77240*/  PRMT R20, R56, 0x7772, RZ ;  /* 0x0000777238147816 */ /* 0x001fc400000000ff */
[----:B------:R-:W-:Y:S01]  /*77250*/  ISETP.LT.AND P5, PT, R42, UR4, !P5 ;  /* 0x000000042a007c0c */ /* 0x000fe2000efa1270 */
[----:B------:R-:W-:-:S08]  /*77260*/  ULDC UR4, c[0x0][0x228] ;  /* 0x00008a0000047ab9 */ /* 0x000fd00000000800 */
[----:B----4-:R0:W-:Y:S04]  /*77270*/  @P6 STG.E.U8 desc[UR34][R48.64], R20 ;  /* 0x0000001430006986 */ /* 0x0101e8000c101122 */
[----:B0-----:R-:W2:Y:S01]  /*77280*/  LDL.LU.64 R48, [R1+0x1d80] ;  /* 0x001d800001307983 */ /* 0x001ea20000300a00 */
[----:B------:R-:W-:-:S03]  /*77290*/  PRMT R20, R56, 0x7773, RZ ;  /* 0x0000777338147816 */ /* 0x000fc600000000ff */
[----:B------:R-:W4:Y:S04]  /*772a0*/  LDL.LU.64 R40, [R1+0x1d78] ;  /* 0x001d780001287983 */ /* 0x000f280000300a00 */
[----:B------:R0:W-:Y:S02]  /*772b0*/  @P5 STG.E.U8 desc[UR34][R44.64], R20 ;  /* 0x000000142c005986 */ /* 0x0001e4000c101122 */
[----:B0-----:R-:W-:Y:S02]  /*772c0*/  PRMT R20, R47, 0x7770, RZ ;  /* 0x000077702f147816 */ /* 0x001fe400000000ff */
[----:B------:R-:W-:-:S04]  /*772d0*/  ISETP.GE.AND P5, PT, R21, UR37, PT ;  /* 0x0000002515007c0c */ /* 0x000fc8000bfa6270 */
[----:B------:R-:W-:Y:S01]  /*772e0*/  ISETP.LT.AND P6, PT, R57, UR4, !P5 ;  /* 0x0000000439007c0c */ /* 0x000fe2000efc1270 */
[----:B------:R-:W-:-:S12]  /*772f0*/  ULDC UR4, c[0x0][0x228] ;  /* 0x00008a0000047ab9 */ /* 0x000fd80000000800 */
[----:B------:R0:W-:Y:S01]  /*77300*/  @P6 STG.E.U8 desc[UR34][R54.64], R20 ;  /* 0x0000001436006986 */ /* 0x0001e2000c101122 */
[----:B------:R-:W-:Y:S01]  /*77310*/  ISETP.LT.AND P6, PT, R33, UR4, !P5 ;  /* 0x0000000421007c0c */ /* 0x000fe2000efc1270 */
[----:B------:R-:W-:Y:S02]  /*77320*/  ULDC UR4, c[0x0][0x228] ;  /* 0x00008a0000047ab9 */ /* 0x000fe40000000800 */
[----:B0-----:R-:W4:Y:S01]  /*77330*/  LDL.LU.64 R54, [R1+0x1d70] ;  /* 0x001d700001367983 */ /* 0x001f220000300a00 */
[----:B------:R-:W-:-:S03]  /*77340*/  PRMT R20, R47, 0x7771, RZ ;  /* 0x000077712f147816 */ /* 0x000fc600000000ff */
[----:B------:R-:W4:Y:S06]  /*77350*/  LDL.LU.64 R44, [R1+0x1c90] ;  /* 0x001c9000012c7983 */ /* 0x000f2c0000300a00 */
[----:B------:R0:W-:Y:S01]  /*77360*/  @P6 STG.E.U8 desc[UR34][R34.64], R20 ;  /* 0x0000001422006986 */ /* 0x0001e2000c101122 */
[----:B------:R-:W-:Y:S01]  /*77370*/  ISETP.LT.AND P6, PT, R50, UR4, !P5 ;  /* 0x0000000432007c0c */ /* 0x000fe2000efc1270 */
[----:B------:R-:W-:Y:S02]  /*77380*/  ULDC UR4, c[0x0][0x228] ;  /* 0x00008a0000047ab9 */ /* 0x000fe40000000800 */
[----:B------:R-:W4:Y:S01]  /*77390*/  LDL.LU R56, [R1+0x174] ;  /* 0x0001740001387983 */ /* 0x000f220000300800 */
[----:B0-----:R-:W-:-:S09]  /*773a0*/  PRMT R20, R47, 0x7772, RZ ;  /* 0x000077722f147816 */ /* 0x001fd200000000ff */
[----:B---3--:R0:W-:Y:S04]  /*773b0*/  @P6 STG.E.U8 desc[UR34][R60.64], R20 ;  /* 0x000000143c006986 */ /* 0x0081e8000c101122 */
[----:B0-----:R-:W3:Y:S04]  /*773c0*/  LDL.LU.64 R60, [R1+0x1d68] ;  /* 0x001d6800013c7983 */ /* 0x001ee80000300a00 */
[----:B------:R-:W3:Y:S04]  /*773d0*/  LDL.LU.64 R34, [R1+0x1d60] ;  /* 0x001d600001227983 */ /* 0x000ee80000300a00 */
[----:B------:R-:W3:Y:S01]  /*773e0*/  LDL.LU R21, [R1+0x284c] ;  /* 0x00284c0001157983 */ /* 0x000ee20000300800 */
[----:B------:R-:W-:Y:S01]  /*773f0*/  ISETP.LT.AND P6, PT, R37, UR32, !P5 ;  /* 0x0000002025007c0c */ /* 0x000fe2000efc1270 */
[----:B------:R-:W-:Y:S01]  /*77400*/  ULDC.64 UR32, c[0x0][0x228] ;  /* 0x00008a0000207ab9 */ /* 0x000fe20000000a00 */
[----:B------:R-:W-:-:S11]  /*77410*/  PRMT R20, R47, 0x7773, RZ ;  /* 0x000077732f147816 */ /* 0x000fd600000000ff */
[----:B------:R0:W-:Y:S01]  /*77420*/  @P6 STG.E.U8 desc[UR34][R38.64], R20 ;  /* 0x0000001426006986 */ /* 0x0001e2000c101122 */
[----:B------:R-:W-:Y:S01]  /*77430*/  ISETP.LT.AND P6, PT, R46, UR4, !P5 ;  /* 0x000000042e007c0c */ /* 0x000fe2000efc1270 */
[----:B------:R-:W-:Y:S01]  /*77440*/  ULDC UR4, c[0x0][0x228] ;  /* 0x00008a0000047ab9 */ /* 0x000fe20000000800 */
[----:B0-----:R-:W-:-:S11]  /*77450*/  PRMT R20, R51, 0x7770, RZ ;  /* 0x0000777033147816 */ /* 0x001fd600000000ff */
[----:B--2---:R0:W-:Y:S04]  /*77460*/  @P6 STG.E.U8 desc[UR34][R48.64], R20 ;  /* 0x0000001430006986 */ /* 0x0041e8000c101122 */
[----:B0-----:R-:W2:Y:S01]  /*77470*/  LDL.LU.64 R48, [R1+0x1d58] ;  /* 0x001d580001307983 */ /* 0x001ea20000300a00 */
[----:B------:R-:W-:Y:S01]  /*77480*/  ISETP.LT.AND P6, PT, R58, UR4, !P5 ;  /* 0x000000043a007c0c */ /* 0x000fe2000efc1270 */
[----:B------:R-:W-:Y:S01]  /*77490*/  ULDC UR4, c[0x0][0x228] ;  /* 0x00008a0000047ab9 */ /* 0x000fe20000000800 */
[----:B------:R-:W-:Y:S01]  /*774a0*/  PRMT R20, R51, 0x7771, RZ ;  /* 0x0000777133147816 */ /* 0x000fe200000000ff */
[----:B------:R-:W2:Y:S04]  /*774b0*/  LDL.LU.64 R38, [R1+0x1d50] ;  /* 0x001d500001267983 */ /* 0x000ea80000300a00 */
[----:B------:R-:W2:Y:S06]  /*774c0*/  LDL.LU R47, [R1+0x164] ;  /* 0x00016400012f7983 */ /* 0x000eac0000300800 */
[----:B----4-:R0:W-:Y:S01]  /*774d0*/  @P6 STG.E.U8 desc[UR34][R40.64], R20 ;  /* 0x0000001428006986 */ /* 0x0101e2000c101122 */
[----:B------:R-:W-:Y:S01]  /*774e0*/  ISETP.LT.AND P6, PT, R59, UR4, !P5 ;  /* 0x000000043b007c0c */ /* 0x000fe2000efc1270 */
[----:B------:R-:W-:Y:S01]  /*774f0*/  ULDC UR4, c[0x0][0x228] ;  /* 0x00008a0000047ab9 */ /* 0x000fe20000000800 */
[----:B0-----:R-:W-:-:S02]  /*77500*/  PRMT R20, R51, 0x7772, RZ ;  /* 0x0000777233147816 */ /* 0x001fc400000000ff */
[----:B------:R-:W-:Y:S01]  /*77510*/  ISETP.LT.AND P5, PT, R42, UR4, !P5 ;  /* 0x000000042a007c0c */ /* 0x000fe2000efa1270 */
[----:B------:R-:W-:-:S08]  /*77520*/  ULDC UR4, c[0x0][0x228] ;  /* 0x00008a0000047ab9 */ /* 0x000fd00000000800 */
[----:B------:R0:W-:Y:S04]  /*77530*/  @P6 STG.E.U8 desc[UR34][R54.64], R20 ;  /* 0x0000001436006986 */ /* 0x0001e8000c101122 */
[----:B0-----:R-:W4:Y:S01]  /*77540*/  LDL.LU.64 R54, [R1+0x1d48] ;  /* 0x001d480001367983 */ /* 0x001f220000300a00 */
[----:B------:R-:W-:-:S03]  /*77550*/  PRMT R20, R51, 0x7773, RZ ;  /* 0x0000777333147816 */ /* 0x000fc600000000ff */
[----:B------:R-:W4:Y:S04]  /*77560*/  LDL.LU.64 R40, [R1+0x1d40] ;  /* 0x001d400001287983 */ /* 0x000f280000300a00 */
[----:B------:R0:W-:Y:S02]  /*77570*/  @P5 STG.E.U8 desc[UR34][R44.64], R20 ;  /* 0x000000142c005986 */ /* 0x0001e4000c101122 */
[----:B0-----:R-:W-:Y:S02]  /*77580*/  PRMT R20, R56, 0x7770, RZ ;  /* 0x0000777038147816 */ /* 0x001fe400000000ff */
[----:B---3--:R-:W-:-:S04]  /*77590*/  ISETP.GE.AND P5, PT, R21, UR33, PT ;  /* 0x0000002115007c0c */ /* 0x008fc8000bfa6270 */
[----:B------:R-:W-:Y:S01]  /*775a0*/  ISETP.LT.AND P6, PT, R57, UR4, !P5 ;  /* 0x0000000439007c0c */ /* 0x000fe2000efc1270 */
[----:B------:R-:W-:-:S12]  /*775b0*/  ULDC UR4, c[0x0][0x228] ;  /* 0x00008a0000047ab9 */ /* 0x000fd80000000800 */
[----:B------:R0:W-:Y:S04]  /*775c0*/  @P6 STG.E.U8 desc[UR34][R60.64], R20 ;  /* 0x000000143c006986 */ /* 0x0001e8000c101122 */
[----:B0-----:R-:W3:Y:S01]  /*775d0*/  LDL.LU.64 R60, [R1+0x1d38] ;  /* 0x001d3800013c7983 */ /* 0x001ee20000300a00 */
[----:B------:R-:W-:Y:S01]  /*775e0*/  ISETP.LT.AND P6, PT, R33, UR4, !P5 ;  /* 0x0000000421007c0c */ /* 0x000fe2000efc1270 */
[----:B------:R-:W-:Y:S01]  /*775f0*/  ULDC UR4, c[0x0][0x228] ;  /* 0x00008a0000047ab9 */ /* 0x000fe20000000800 */
[----:B------:R-:W-:Y:S01]  /*77600*/  PRMT R20, R56, 0x7771, RZ ;  /* 0x0000777138147816 */ /* 0x000fe200000000ff */
[----:B------:R-:W3:Y:S04]  /*77610*/  LDL.LU.64 R44, [R1+0x1c40] ;  /* 0x001c4000012c7983 */ /* 0x000ee80000300a00 */
[----:B------:R-:W3:Y:S06]  /*77620*/  LDL.LU R51, [R1+0x198] ;  /* 0x0001980001337983 */ /* 0x000eec0000300800 */
[----:B------:R0:W-:Y:S01]  /*77630*/  @P6 STG.E.U8 desc[UR34][R34.64], R20 ;  /* 0x0000001422006986 */ /* 0x0001e2000c101122 */
[----:B------:R-:W-:Y:S01]  /*77640*/  ISETP.LT.AND P6, PT, R50, UR4, !P5 ;  /* 0x0000000432007c0c */ /* 0x000fe2000efc1270 */
[----:B------:R-:W-:Y:S01]  /*77650*/  ULDC UR4, c[0x0][0x228] ;  /* 0x00008a0000047ab9 */ /* 0x000fe20000000800 */
[----:B0-----:R-:W-:-:S11]  /*77660*/  PRMT R20, R56, 0x7772, RZ ;  /* 0x0000777238147816 */ /* 0x001fd600000000ff */
[----:B--2---:R0:W-:Y:S04]  /*77670*/  @P6 STG.E.U8 desc[UR34][R48.64], R20 ;  /* 0x0000001430006986 */ /* 0x0041e8000c101122 */
[----:B0-----:R-:W2:Y:S04]  /*77680*/  LDL.LU.64 R48, [R1+0x1d30] ;  /* 0x001d300001307983 */ /* 0x001ea80000300a00 */
[----:B------:R-:W2:Y:S04]  /*77690*/  LDL.LU.64 R34, [R1+0x1d28] ;  /* 0x001d280001227983 */ /* 0x000ea80000300a00 */
[----:B------:R-:W2:Y:S01]  /*776a0*/  LDL.LU R21, [R1+0x2850] ;  /* 0x0028500001157983 */ /* 0x000ea20000300800 */
[----:B------:R-:W-:Y:S01]  /*776b0*/  ISETP.LT.AND P6, PT, R37, UR38, !P5 ;  /* 0x0000002625007c0c */ /* 0x000fe2000efc1270 */
[----:B------:R-:W-:Y:S01]  /*776c0*/  ULDC.64 UR38, c[0x0][0x228] ;  /* 0x00008a0000267ab9 */ /* 0x000fe20000000a00 */
[----:B------:R-:W-:-:S11]  /*776d0*/  PRMT R20, R56, 0x7773, RZ ;  /* 0x0000777338147816 */ /* 0x000fd600000000ff */
[----:B------:R0:W-:Y:S01]  /*776e0*/  @P6 STG.E.U8 desc[UR34][R38.64], R20 ;  /* 0x0000001426006986 */ /* 0x0001e2000c101122 */
[----:B------:R-:W-:Y:S01]  /*776f0*/  ISETP.LT.AND P6, PT, R46, UR4, !P5 ;  /* 0x000000042e007c0c */ /* 0x000fe2000efc1270 */
[----:B------:R-:W-:Y:S01]  /*77700*/  ULDC UR4, c[0x0][0x228] ;  /* 0x00008a0000047ab9 */ /* 0x000fe20000000800 */
[----:B0-----:R-:W-:-:S11]  /*77710*/  PRMT R20, R47, 0x7770, RZ ;  /* 0x000077702f147816 */ /* 0x001fd600000000ff */
[----:B----4-:R0:W-:Y:S04]  /*77720*/  @P6 STG.E.U8 desc[UR34][R54.64], R20 ;  /* 0x0000001436006986 */ /* 0x0101e8000c101122 */
[----:B0-----:R-:W4:Y:S01]  /*77730*/  LDL.LU.64 R54, [R1+0x1d20] ;  /* 0x001d200001367983 */ /* 0x001f220000300a00 */
[----:B------:R-:W-:Y:S01]  /*77740*/  ISETP.LT.AND P6, PT, R58, UR4, !P5 ;  /* 0x000000043a007c0c */ /* 0x000fe2000efc1270 */
[----:B------:R-:W-:Y:S01]  /*77750*/  ULDC UR4, c[0x0][0x228] ;  /* 0x00008a0000047ab9 */ /* 0x000fe20000000800 */
[----:B------:R-:W-:Y:S01]  /*77760*/  PRMT R20, R47, 0x7771, RZ ;  /* 0x000077712f147816 */ /* 0x000fe200000000ff */
[----:B------:R-:W4:Y:S04]  /*77770*/  LDL.LU.64 R38, [R1+0x1d18] ;  /* 0x001d180001267983 */ /* 0x000f280000300a00 */
[----:B------:R-:W4:Y:S06]  /*77780*/  LDL.LU R56, [R1+0x188] ;  /* 0x0001880001387983 */ /* 0x000f2c0000300800 */
[----:B------:R0:W-:Y:S01]  /*77790*/  @P6 STG.E.U8 desc[UR34][R40.64], R20 ;  /* 0x0000001428006986 */ /* 0x0001e2000c101122 */
[----:B------:R-:W-:Y:S01]  /*777a0*/  ISETP.LT.AND P6, PT, R59, UR4, !P5 ;  /* 0x000000043b007c0c */ /* 0x000fe2000efc1270 */
[----:B------:R-:W-:Y:S01]  /*777b0*/  ULDC UR4, c[0x0][0x228] ;  /* 0x00008a0000047ab9 */ /* 0x000fe20000000800 */
[----:B0-----:R-:W-:-:S11]  /*777c0*/  PRMT R20, R47, 0x7772, RZ ;  /* 0x000077722f147816 */ /* 0x001fd600000000ff */
[----:B---3--:R0:W-:Y:S04]  /*777d0*/  @P6 STG.E.U8 desc[UR34][R60.64], R20 ;  /* 0x000000143c006986 */ /* 0x0081e8000c101122 */
[----:B0-----:R-:W3:Y:S01]  /*777e0*/  LDL.LU.64 R60, [R1+0x1d10] ;  /* 0x001d1000013c7983 */ /* 0x001ee20000300a00 */
[----:B------:R-:W-:Y:S01]  /*777f0*/  ISETP.LT.AND P5, PT, R42, UR4, !P5 ;  /* 0x000000042a007c0c */ /* 0x000fe2000efa1270 */
[----:B------:R-:W-:Y:S01]  /*77800*/  ULDC UR4, c[0x0][0x228] ;  /* 0x00008a0000047ab9 */ /* 0x000fe20000000800 */
[----:B------:R-:W-:Y:S01]  /*77810*/  PRMT R20, R47, 0x7773, RZ ;  /* 0x000077732f147816 */ /* 0x000fe200000000ff */
[----:B------:R-:W3:Y:S10]  /*77820*/  LDL.LU.64 R40, [R1+0x1cf8] ;  /* 0x001cf80001287983 */ /* 0x000ef40000300a00 */
[----:B------:R0:W-:Y:S02]  /*77830*/  @P5 STG.E.U8 desc[UR34][R44.64], R20 ;  /* 0x000000142c005986 */ /* 0x0001e4000c101122 */
[----:B0-----:R-:W-:-:S02]  /*77840*/  PRMT R20, R51, 0x7770, RZ ;  /* 0x0000777033147816 */ /* 0x001fc400000000ff */
[----:B--2---:R-:W-:-:S04]  /*77850*/  ISETP.GE.AND P5, PT, R21, UR39, PT ;  /* 0x0000002715007c0c */ /* 0x004fc8000bfa6270 */
[----:B------:R-:W-:Y:S01]  /*77860*/  ISETP.LT.AND P6, PT, R57, UR4, !P5 ;  /* 0x0000000439007c0c */ /* 0x000fe2000efc1270 */
[----:B------:R-:W-:-:S12]  /*77870*/  ULDC UR4, c[0x0][0x228] ;  /* 0x00008a0000047ab9 */ /* 0x000fd80000000800 */
[----:B------:R0:W-:Y:S01]  /*77880*/  @P6 STG.E.U8 desc[UR34][R48.64], R20 ;  /* 0x0000001430006986 */ /* 0x0001e2000c101122 */
[----:B------:R-:W-:Y:S01]  /*77890*/  ISETP.LT.AND P6, PT, R33, UR4, !P5 ;  /* 0x0000000421007c0c */ /* 0x000fe2000efc1270 */
[----:B------:R-:W-:Y:S02]  /*778a0*/  ULDC UR4, c[0x0][0x228] ;  /* 0x00008a0000047ab9 */ /* 0x000fe40000000800 */
[----:B0-----:R-:W2:Y:S01]  /*778b0*/  LDL.LU.64 R48, [R1+0x1ce0] ;  /* 0x001ce00001307983 */ /* 0x001ea20000300a00 */
[----:B------:R-:W-:-:S03]  /*778c0*/  PRMT R20, R51, 0x7771, RZ ;  /* 0x0000777133147816 */ /* 0x000fc600000000ff */
[----:B------:R-:W2:Y:S06]  /*778d0*/  LDL.LU.64 R44, [R1+0x1c18] ;  /* 0x001c1800012c7983 */ /* 0x000eac0000300a00 */
[----:B------:R0:W-:Y:S01]  /*778e0*/  @P6 STG.E.U8 desc[UR34][R34.64], R20 ;  /* 0x0000001422006986 */ /* 0x0001e2000c101122 */
[----:B------:R-:W-:Y:S01]  /*778f0*/  ISETP.LT.AND P6, PT, R50, UR4, !P5 ;  /* 0x0000000432007c0c */ /* 0x000fe2000efc1270 */
[----:B------:R-:W-:Y:S02]  /*77900*/  ULDC UR4, c[0x0][0x228] ;  /* 0x00008a0000047ab9 */ /* 0x000fe40000000800 */
[----:B------:R-:W2:Y:S01]  /*77910*/  LDL.LU R47, [R1+0x178] ;  /* 0x00017800012f7983 */ /* 0x000ea20000300800 */
[----:B0-----:R-:W-:-:S09]  /*77920*/  PRMT R20, R51, 0x7772, RZ ;  /* 0x0000777233147816 */ /* 0x001fd200000000ff */
[----:B----4-:R0:W-:Y:S04]  /*77930*/  @P6 STG.E.U8 desc[UR34][R54.64], R20 ;  /* 0x0000001436006986 */ /* 0x0101e8000c101122 */
[----:B0-----:R-:W4:Y:S04]  /*77940*/  LDL.LU.64 R54, [R1+0x1cd8] ;  /* 0x001cd80001367983 */ /* 0x001f280000300a00 */
[----:B------:R-:W4:Y:S04]  /*77950*/  LDL.LU.64 R34, [R1+0x1cd0] ;  /* 0x001cd00001227983 */ /* 0x000f280000300a00 */
[----:B------:R-:W4:Y:S01]  /*77960*/  LDL.LU R21, [R1+0x2854] ;  /* 0x0028540001157983 */ /* 0x000f220000300800 */
[----:B------:R-:W-:Y:S01]  /*77970*/  ISETP.LT.AND P6, PT, R37, UR36, !P5 ;  /* 0x0000002425007c0c */ /* 0x000fe2000efc1270 */
[----:B------:R-:W-:Y:S01]  /*77980*/  ULDC.64 UR36, c[0x0][0x228] ;  /* 0x00008a0000247ab9 */ /* 0x000fe20000000a00 */
[----:B------:R-:W-:-:S11]  /*77990*/  PRMT R20, R51, 0x7773, RZ ;  /* 0x0000777333147816 */ /* 0x000fd600000000ff */
        /* <DEDUP_REMOVED lines=8> */
[C---:B------:R-:W-:Y:S01]  /*77a20*/  PRMT R20, R56.reuse, 0x7771, RZ ;  /* 0x0000777138147816 */ /* 0x040fe200000000ff */
[----:B------:R-:W3:Y:S04]  /*77a30*/  LDL.LU.64 R38, [R1+0x1cc0] ;  /* 0x001cc00001267983 */ /* 0x000ee80000300a00 */
[----:B------:R-:W3:Y:S06]  /*77a40*/  LDL.LU R51, [R1+0x168] ;  /* 0x0001680001337983 */ /* 0x000eec0000300800 */
[----:B------:R0:W-:Y:S01]  /*77a50*/  @P6 STG.E.U8 desc[UR34][R40.64], R20 ;  /* 0x0000001428006986 */ /* 0x0001e2000c101122 */
[----:B------:R-:W-:Y:S01]  /*77a60*/  ISETP.LT.AND P6, PT, R59, UR4, !P5 ;  /* 0x000000043b007c0c */ /* 0x000fe2000efc1270 */
[----:B------:R-:W-:Y:S01]  /*77a70*/  ULDC UR4, c[0x0][0x228] ;  /* 0x00008a0000047ab9 */ /* 0x000fe20000000800 */
[----:B0-----:R-:W-:-:S02]  /*77a80*/  PRMT R20, R56, 0x7772, RZ ;  /* 0x0000777238147816 */ /* 0x001fc400000000ff */
[----:B------:R-:W-:Y:S01]  /*77a90*/  ISETP.LT.AND P5, PT, R42, UR4, !P5 ;  /* 0x000000042a007c0c */ /* 0x000fe2000efa1270 */
[----:B------:R-:W-:-:S08]  /*77aa0*/  ULDC UR4, c[0x0][0x228] ;  /* 0x00008a0000047ab9 */ /* 0x000fd00000000800 */
[----:B--2---:R0:W-:Y:S04]  /*77ab0*/  @P6 STG.E.U8 desc[UR34][R48.64], R20 ;  /* 0x0000001430006986 */ /* 0x0041e8000c101122 */
[----:B0-----:R-:W2:Y:S01]  /*77ac0*/  LDL.LU.64 R48, [R1+0x1cb8] ;  /* 0x001cb80001307983 */ /* 0x001ea20000300a00 */
[----:B------:R-:W-:-:S03]  /*77ad0*/  PRMT R20, R56, 0x7773, RZ ;  /* 0x0000777338147816 */ /* 0x000fc600000000ff */
[----:B------:R-:W2:Y:S04]  /*77ae0*/  LDL.LU.64 R40, [R1+0x1c80] ;  /* 0x001c800001287983 */ /* 0x000ea80000300a00 */
[----:B------:R0:W-:Y:S02]  /*77af0*/  @P5 STG.E.U8 desc[UR34][R44.64], R20 ;  /* 0x000000142c005986 */ /* 0x0001e4000c101122 */
[----:B0-----:R-:W-:Y:S02]  /*77b00*/  PRMT R20, R47, 0x7770, RZ ;  /* 0x000077702f147816 */ /* 0x001fe400000000ff */
[----:B----4-:R-:W-:-:S04]  /*77b10*/  ISETP.GE.AND P5, PT, R21, UR37, PT ;  /* 0x0000002515007c0c */ /* 0x010fc8000bfa6270 */
        /* <DEDUP_REMOVED lines=31> */
[----:B------:R0:W-:Y:S01]  /*77d10*/  @P6 STG.E.U8 desc[UR34][R40.64], R20 ;  /* 0x0000001428006986 */ /* 0x0001e2000c101122 */
[----:B------:R-:W-:Y:S01]  /*77d20*/  ISETP.LT.AND P6, PT, R59, UR4, !P5 ;  /* 0x000000043b007c0c */ /* 0x000fe2000efc1270 */
[----:B------:R-:W-:Y:S01]  /*77d30*/  ULDC UR4, c[0x0][0x228] ;  /* 0x00008a0000047ab9 */ /* 0x000fe20000000800 */
[----:B0-----:R-:W-:-:S02]  /*77d40*/  PRMT R20, R51, 0x7772, RZ ;  /* 0x0000777233147816 */ /* 0x001fc400000000ff */
[----:B------:R-:W-:Y:S01]  /*77d50*/  ISETP.LT.AND P5, PT, R42, UR4, !P5 ;  /* 0x000000042a007c0c */ /* 0x000fe2000efa1270 */
[----:B------:R-:W-:-:S08]  /*77d60*/  ULDC UR4, c[0x0][0x228] ;  /* 0x00008a0000047ab9 */ /* 0x000fd00000000800 */
[----:B----4-:R0:W-:Y:S04]  /*77d70*/  @P6 STG.E.U8 desc[UR34][R54.64], R20 ;  /* 0x0000001436006986 */ /* 0x0101e8000c101122 */
        /* <DEDUP_REMOVED lines=709> */
[----:B------:R-:W3:Y:S01]  /*7a9d0*/  LDL.LU.64 R44, [R1+0x1688] ;  /* 0x00168800012c7983 */ /* 0x000ee20000300a00 */
[----:B--2---:R-:W-:-:S04]  /*7a9e0*/  ISETP.GE.AND P5, PT, R21, UR39, PT ;  /* 0x0000002715007c0c */ /* 0x004fc8000bfa6270 */
[----:B------:R-:W-:Y:S01]  /*7a9f0*/  ISETP.LT.AND P6, PT, R57, UR4, !P5 ;  /* 0x0000000439007c0c */ /* 0x000fe2000efc1270 */
[----:B------:R-:W-:-:S12]  /*7aa00*/  ULDC UR4, c[0x0][0x228] ;  /* 0x00008a0000047ab9 */ /* 0x000fd80000000800 */
[----:B------:R0:W-:Y:S01]  /*7aa10*/  @P6 STG.E.U8 desc[UR34][R48.64], R20 ;  /* 0x0000001430006986 */ /* 0x0001e2000c101122 */
[----:B------:R-:W-:Y:S01]  /*7aa20*/  ISETP.LT.AND P6, PT, R33, UR4, !P5 ;  /* 0x0000000421007c0c */ /* 0x000fe2000efc1270 */
[----:B------:R-:W-:Y:S01]  /*7aa30*/  ULDC UR4, c[0x0][0x228] ;  /* 0x00008a0000047ab9 */ /* 0x000fe20000000800 */
[----:B0-----:R-:W-:Y:S01]  /*7aa40*/  PRMT R20, R51, 0x7771, RZ ;  /* 0x0000777133147816 */ /* 0x001fe200000000ff */
[----:B------:R-:W2:Y:S10]  /*7aa50*/  LDL.LU.64 R48, [R1+0x1678] ;  /* 0x0016780001307983 */ /* 0x000eb40000300a00 */
[----:B------:R0:W-:Y:S01]  /*7aa60*/  @P6 STG.E.U8 desc[UR34][R34.64], R20 ;  /* 0x0000001422006986 */ /* 0x0001e2000c101122 */
[----:B------:R-:W-:Y:S01]  /*7aa70*/  ISETP.LT.AND P6, PT, R50, UR4, !P5 ;  /* 0x0000000432007c0c */ /* 0x000fe2000efc1270 */
[----:B------:R-:W-:-:S02]  /*7aa80*/  ULDC UR4, c[0x0][0x228] ;  /* 0x00008a0000047ab9 */ /* 0x000fc40000000800 */
        /* <DEDUP_REMOVED lines=14> */
[----:B0-----:R-:W3:Y:S04]  /*7ab70*/  LDL.LU.64 R60, [R1+0x1660] ;  /* 0x00166000013c7983 */ /* 0x001ee80000300a00 */
[----:B------:R-:W3:Y:S01]  /*7ab80*/  LDL.LU.64 R38, [R1+0x1658] ;  /* 0x0016580001267983 */ /* 0x000ee20000300a00 */
[----:B------:R-:W-:Y:S01]  /*7ab90*/  ISETP.LT.AND P6, PT, R58, UR4, !P5 ;  /* 0x000000043a007c0c */ /* 0x000fe2000efc1270 */
[----:B------:R-:W-:Y:S01]  /*7aba0*/  ULDC UR4, c[0x0][0x228] ;  /* 0x00008a0000047ab9 */ /* 0x000fe20000000800 */
[----:B------:R-:W-:Y:S01]  /*7abb0*/  PRMT R20, R56, 0x7771, RZ ;  /* 0x0000777138147816 */ /* 0x000fe200000000ff */
[----:B------:R-:W3:Y:S10]  /*7abc0*/  LDL.LU R51, [R1+0xec] ;  /* 0x0000ec0001337983 */ /* 0x000ef40000300800 */
[----:B------:R0:W-:Y:S01]  /*7abd0*/  @P6 STG.E.U8 desc[UR34][R40.64], R20 ;  /* 0x0000001428006986 */ /* 0x0001e2000c101122 */
[----:B------:R-:W-:Y:S01]  /*7abe0*/  ISETP.LT.AND P6, PT, R59, UR4, !P5 ;  /* 0x000000043b007c0c */ /* 0x000fe2000efc1270 */
[----:B------:R-:W-:-:S02]  /*7abf0*/  ULDC UR4, c[0x0][0x228] ;  /* 0x00008a0000047ab9 */ /* 0x000fc40000000800 */
[----:B------:R-:W-:Y:S01]  /*7ac00*/  ISETP.LT.AND P5, PT, R42, UR4, !P5 ;  /* 0x000000042a007c0c */ /* 0x000fe2000efa1270 */
[----:B------:R-:W-:Y:S01]  /*7ac10*/  ULDC UR4, c[0x0][0x228] ;  /* 0x00008a0000047ab9 */ /* 0x000fe20000000800 */
[C---:B0-----:R-:W-:Y:S01]  /*7ac20*/  PRMT R20, R56.reuse, 0x7772, RZ ;  /* 0x0000777238147816 */ /* 0x041fe200000000ff */
[----:B------:R-:W3:Y:S07]  /*7ac30*/  LDL.LU.64 R40, [R1+0x1650] ;  /* 0x0016500001287983 */ /* 0x000eee0000300a00 */
[----:B------:R0:W-:Y:S02]  /*7ac40*/  @P6 STG.E.U8 desc[UR34][R44.64], R20 ;  /* 0x000000142c006986 */ /* 0x0001e4000c101122 */
[----:B0-----:R-:W-:-:S02]  /*7ac50*/  PRMT R20, R56, 0x7773, RZ ;  /* 0x0000777338147816 */ /* 0x001fc400000000ff */
[----:B------:R-:W3:Y:S04]  /*7ac60*/  LDL.LU.64 R44, [R1+0x1648] ;  /* 0x00164800012c7983 */ /* 0x000ee80000300a00 */
[----:B--2---:R0:W-:Y:S02]  /*7ac70*/  @P5 STG.E.U8 desc[UR34][R48.64], R20 ;  /* 0x0000001430005986 */ /* 0x0041e4000c101122 */
[----:B0-----:R-:W-:Y:S02]  /*7ac80*/  PRMT R20, R47, 0x7770, RZ ;  /* 0x000077702f147816 */ /* 0x001fe400000000ff */
[----:B------:R-:W2:Y:S01]  /*7ac90*/  LDL.LU.64 R48, [R1+0x1640] ;  /* 0x0016400001307983 */ /* 0x000ea20000300a00 */
[----:B----4-:R-:W-:-:S04]  /*7aca0*/  ISETP.GE.AND P5, PT, R21, UR37, PT ;  /* 0x0000002515007c0c */ /* 0x010fc8000bfa6270 */
[----:B------:R-:W-:Y:S01]  /*7acb0*/  ISETP.LT.AND P6, PT, R57, UR4, !P5 ;  /* 0x0000000439007c0c */ /* 0x000fe2000efc1270 */
[----:B------:R-:W-:-:S12]  /*7acc0*/  ULDC UR4, c[0x0][0x228] ;  /* 0x00008a0000047ab9 */ /* 0x000fd80000000800 */
[----:B------:R0:W-:Y:S01]  /*7acd0*/  @P6 STG.E.U8 desc[UR34][R54.64], R20 ;  /* 0x0000001436006986 */ /* 0x0001e2000c101122 */
[----:B------:R-:W-:Y:S01]  /*7ace0*/  ISETP.LT.AND P6, PT, R33, UR4, !P5 ;  /* 0x0000000421007c0c */ /* 0x000fe2000efc1270 */
[----:B------:R-:W-:Y:S01]  /*7acf0*/  ULDC UR4, c[0x0][0x228] ;  /* 0x00008a0000047ab9 */ /* 0x000fe20000000800 */
[----:B0-----:R-:W-:Y:S01]  /*7ad00*/  PRMT R20, R47, 0x7771, RZ ;  /* 0x000077712f147816 */ /* 0x001fe200000000ff */
[----:B------:R-:W4:Y:S10]  /*7ad10*/  LDL.LU.64 R54, [R1+0x1628] ;  /* 0x0016280001367983 */ /* 0x000f340000300a00 */
[----:B------:R0:W-:Y:S01]  /*7ad20*/  @P6 STG.E.U8 desc[UR34][R34.64], R20 ;  /* 0x0000001422006986 */ /* 0x0001e2000c101122 */
[----:B------:R-:W-:Y:S01]  /*7ad30*/  ISETP.LT.AND P6, PT, R50, UR4, !P5 ;  /* 0x0000000432007c0c */ /* 0x000fe2000efc1270 */
[----:B------:R-:W-:-:S02]  /*7ad40*/  ULDC UR4, c[0x0][0x228] ;  /* 0x00008a0000047ab9 */ /* 0x000fc40000000800 */
[----:B------:R-:W4:Y:S01]  /*7ad50*/  LDL.LU R56, [R1+0xd0] ;  /* 0x0000d00001387983 */ /* 0x000f220000300800 */
[----:B0-----:R-:W-:-:S09]  /*7ad60*/  PRMT R20, R47, 0x7772, RZ ;  /* 0x000077722f147816 */ /* 0x001fd200000000ff */
[----:B---3--:R0:W-:Y:S01]  /*7ad70*/  @P6 STG.E.U8 desc[UR34][R60.64], R20 ;  /* 0x000000143c006986 */ /* 0x0081e2000c101122 */
[----:B------:R-:W-:Y:S01]  /*7ad80*/  ISETP.LT.AND P6, PT, R37, UR32, !P5 ;  /* 0x0000002025007c0c */ /* 0x000fe2000efc1270 */
[----:B------:R-:W-:Y:S01]  /*7ad90*/  ULDC.64 UR32, c[0x0][0x228] ;  /* 0x00008a0000207ab9 */ /* 0x000fe20000000a00 */
[----:B0-----:R-:W-:Y:S01]  /*7ada0*/  PRMT R20, R47, 0x7773, RZ ;  /* 0x000077732f147816 */ /* 0x001fe200000000ff */
[----:B------:R-:W3:Y:S10]  /*7adb0*/  LDL.LU.64 R60, [R1+0x1620] ;  /* 0x00162000013c7983 */ /* 0x000ef40000300a00 */
[----:B------:R0:W-:Y:S04]  /*7adc0*/  @P6 STG.E.U8 desc[UR34][R38.64], R20 ;  /* 0x0000001426006986 */ /* 0x0001e8000c101122 */
[----:B0-----:R-:W3:Y:S04]  /*7add0*/  LDL.LU.64 R38, [R1+0x1618] ;  /* 0x0016180001267983 */ /* 0x001ee80000300a00 */
[----:B------:R-:W3:Y:S01]  /*7ade0*/  LDL.LU R21, [R1+0x28b8] ;  /* 0x0028b80001157983 */ /* 0x000ee20000300800 */
[----:B------:R-:W-:Y:S01]  /*7adf0*/  ISETP.LT.AND P6, PT, R46, UR4, !P5 ;  /* 0x000000042e007c0c */ /* 0x000fe2000efc1270 */
[----:B------:R-:W-:Y:S01]  /*7ae00*/  ULDC UR4, c[0x0][0x228] ;  /* 0x00008a0000047ab9 */ /* 0x000fe20000000800 */
[----:B------:R-:W-:-:S11]  /*7ae10*/  PRMT R20, R51, 0x7770, RZ ;  /* 0x0000777033147816 */ /* 0x000fd600000000ff */
[----:B------:R0:W-:Y:S01]  /*7ae20*/  @P6 STG.E.U8 desc[UR34][R40.64], R20 ;  /* 0x0000001428006986 */ /* 0x0001e2000c101122 */
[----:B------:R-:W-:Y:S01]  /*7ae30*/  ISETP.LT.AND P6, PT, R58, UR4, !P5 ;  /* 0x000000043a007c0c */ /* 0x000fe2000efc1270 */
[----:B------:R-:W-:Y:S02]  /*7ae40*/  ULDC UR4, c[0x0][0x228] ;  /* 0x00008a0000047ab9 */ /* 0x000fe40000000800 */
[----:B0-----:R-:W3:Y:S01]  /*7ae50*/  LDL.LU.64 R40, [R1+0x1608] ;  /* 0x0016080001287983 */ /* 0x001ee20000300a00 */
[----:B------:R-:W-:-:S09]  /*7ae60*/  PRMT R20, R51, 0x7771, RZ ;  /* 0x0000777133147816 */ /* 0x000fd200000000ff */
[----:B------:R0:W-:Y:S01]  /*7ae70*/  @P6 STG.E.U8 desc[UR34][R44.64], R20 ;  /* 0x000000142c006986 */ /* 0x0001e2000c101122 */
[----:B------:R-:W-:Y:S01]  /*7ae80*/  ISETP.LT.AND P6, PT, R59, UR4, !P5 ;  /* 0x000000043b007c0c */ /* 0x000fe2000efc1270 */
[----:B------:R-:W-:Y:S02]  /*7ae90*/  ULDC UR4, c[0x0][0x228] ;  /* 0x00008a0000047ab9 */ /* 0x000fe40000000800 */
[----:B0-----:R-:W3:Y:S01]  /*7aea0*/  LDL.LU.64 R44, [R1+0x1600] ;  /* 0x00160000012c7983 */ /* 0x001ee20000300a00 */
[----:B------:R-:W-:Y:S02]  /*7aeb0*/  PRMT R20, R51, 0x7772, RZ ;  /* 0x0000777233147816 */ /* 0x000fe400000000ff */
[----:B------:R-:W-:Y:S01]  /*7aec0*/  ISETP.LT.AND P5, PT, R42, UR4, !P5 ;  /* 0x000000042a007c0c */ /* 0x000fe2000efa1270 */
[----:B------:R-:W3:Y:S01]  /*7aed0*/  LDL.LU R47, [R1+0xc0] ;  /* 0x0000c000012f7983 */ /* 0x000ee20000300800 */
[----:B------:R-:W-:-:S05]  /*7aee0*/  ULDC UR4, c[0x0][0x228] ;  /* 0x00008a0000047ab9 */ /* 0x000fca0000000800 */
[----:B--2---:R0:W-:Y:S04]  /*7aef0*/  @P6 STG.E.U8 desc[UR34][R48.64], R20 ;  /* 0x0000001430006986 */ /* 0x0041e8000c101122 */
[----:B0-----:R-:W2:Y:S01]  /*7af00*/  LDL.LU.64 R48, [R1+0x15f8] ;  /* 0x0015f80001307983 */ /* 0x001ea20000300a00 */
[----:B------:R-:W-:-:S05]  /*7af10*/  PRMT R20, R51, 0x7773, RZ ;  /* 0x0000777333147816 */ /* 0x000fca00000000ff */
[----:B----4-:R0:W-:Y:S04]  /*7af20*/  @P5 STG.E.U8 desc[UR34][R54.64], R20 ;  /* 0x0000001436005986 */ /* 0x0101e8000c101122 */
[----:B0-----:R-:W4:Y:S01]  /*7af30*/  LDL.LU.64 R54, [R1+0x15f0] ;  /* 0x0015f00001367983 */ /* 0x001f220000300a00 */
[----:B------:R-:W-:Y:S02]  /*7af40*/  PRMT R20, R56, 0x7770, RZ ;  /* 0x0000777038147816 */ /* 0x000fe400000000ff */
        /* <DEDUP_REMOVED lines=9> */
[----:B------:R-:W3:Y:S04]  /*7afe0*/  LDL.LU R51, [R1+0xb0] ;  /* 0x0000b00001337983 */ /* 0x000ee80000300800 */
[----:B------:R-:W3:Y:S04]  /*7aff0*/  LDL.LU.64 R34, [R1+0x15d0] ;  /* 0x0015d00001227983 */ /* 0x000ee80000300a00 */
        /* <DEDUP_REMOVED lines=8> */
[----:B------:R-:W-:Y:S02]  /*7b080*/  ULDC.64 UR38, c[0x0][0x228] ;  /* 0x00008a0000267ab9 */ /* 0x000fe40000000a00 */
[----:B0-----:R-:W3:Y:S01]  /*7b090*/  LDL.LU.64 R40, [R1+0x15b8] ;  /* 0x0015b80001287983 */ /* 0x001ee20000300a00 */
[----:B------:R-:W-:-:S09]  /*7b0a0*/  PRMT R20, R56, 0x7773, RZ ;  /* 0x0000777338147816 */ /* 0x000fd200000000ff */
[----:B------:R0:W-:Y:S01]  /*7b0b0*/  @P6 STG.E.U8 desc[UR34][R44.64], R20 ;  /* 0x000000142c006986 */ /* 0x0001e2000c101122 */
[----:B------:R-:W-:Y:S01]  /*7b0c0*/  ISETP.LT.AND P6, PT, R46, UR4, !P5 ;  /* 0x000000042e007c0c */ /* 0x000fe2000efc1270 */
[----:B------:R-:W-:Y:S02]  /*7b0d0*/  ULDC UR4, c[0x0][0x228] ;  /* 0x00008a0000047ab9 */ /* 0x000fe40000000800 */
[----:B0-----:R-:W3:Y:S01]  /*7b0e0*/  LDL.LU.64 R44, [R1+0x15b0] ;  /* 0x0015b000012c7983 */ /* 0x001ee20000300a00 */
[----:B------:R-:W-:-:S03]  /*7b0f0*/  PRMT R20, R47, 0x7770, RZ ;  /* 0x000077702f147816 */ /* 0x000fc600000000ff */
[----:B------:R-:W3:Y:S06]  /*7b100*/  LDL.LU R43, [R1+0xa0] ;  /* 0x0000a000012b7983 */ /* 0x000eec0000300800 */
[----:B--2---:R0:W-:Y:S01]  /*7b110*/  @P6 STG.E.U8 desc[UR34][R48.64], R20 ;  /* 0x0000001430006986 */ /* 0x0041e2000c101122 */
[----:B------:R-:W-:Y:S01]  /*7b120*/  ISETP.LT.AND P6, PT, R58, UR4, !P5 ;  /* 0x000000043a007c0c */ /* 0x000fe2000efc1270 */
[----:B------:R-:W-:Y:S02]  /*7b130*/  ULDC UR4, c[0x0][0x228] ;  /* 0x00008a0000047ab9 */ /* 0x000fe40000000800 */
[----:B0-----:R-:W2:Y:S01]  /*7b140*/  LDL.LU.64 R48, [R1+0x15a8] ;  /* 0x0015a80001307983 */ /* 0x001ea20000300a00 */
[----:B------:R-:W-:-:S09]  /*7b150*/  PRMT R20, R47, 0x7771, RZ ;  /* 0x000077712f147816 */ /* 0x000fd200000000ff */
[----:B----4-:R0:W-:Y:S01]  /*7b160*/  @P6 STG.E.U8 desc[UR34][R54.64], R20 ;  /* 0x0000001436006986 */ /* 0x0101e2000c101122 */
[----:B------:R-:W-:Y:S01]  /*7b170*/  ISETP.LT.AND P6, PT, R59, UR4, !P5 ;  /* 0x000000043b007c0c */ /* 0x000fe2000efc1270 */
[----:B------:R-:W-:Y:S02]  /*7b180*/  ULDC UR4, c[0x0][0x228] ;  /* 0x00008a0000047ab9 */ /* 0x000fe40000000800 */
[----:B0-----:R-:W4:Y:S01]  /*7b190*/  LDL.LU.64 R54, [R1+0x15a0] ;  /* 0x0015a00001367983 */ /* 0x001f220000300a00 */
[----:B------:R-:W-:-:S09]  /*7b1a0*/  PRMT R20, R47, 0x7772, RZ ;  /* 0x000077722f147816 */ /* 0x000fd200000000ff */
[----:B---3--:R0:W-:Y:S04]  /*7b1b0*/  @P6 STG.E.U8 desc[UR34][R60.64], R20 ;  /* 0x000000143c006986 */ /* 0x0081e8000c101122 */
[----:B0-----:R-:W3:Y:S01]  /*7b1c0*/  LDL.LU.64 R60, [R1+0x1598] ;  /* 0x00159800013c7983 */ /* 0x001ee20000300a00 */
[----:B------:R-:W-:Y:S01]  /*7b1d0*/  ISETP.LT.AND P5, PT, R42, UR4, !P5 ;  /* 0x000000042a007c0c */ /* 0x000fe2000efa1270 */
[----:B------:R-:W-:Y:S01]  /*7b1e0*/  ULDC UR4, c[0x0][0x228] ;  /* 0x00008a0000047ab9 */ /* 0x000fe20000000800 */
[----:B------:R-:W-:Y:S01]  /*7b1f0*/  PRMT R20, R47, 0x7773, RZ ;  /* 0x000077732f147816 */ /* 0x000fe200000000ff */
[----:B------:R-:W3:Y:S04]  /*7b200*/  LDL R56, [R1+0x290] ;  /* 0x0002900001387983 */ /* 0x000ee80000100800 */
[----:B------:R-:W3:Y:S06]  /*7b210*/  LDL.LU R36, [R1+0x294] ;  /* 0x0002940001247983 */ /* 0x000eec0000300800 */
[----:B------:R0:W-:Y:S01]  /*7b220*/  @P5 STG.E.U8 desc[UR34][R22.64], R20 ;  /* 0x0000001416005986 */ /* 0x0001e2000c101122 */
[----:B------:R-:W-:Y:S01]  /*7b230*/  ISETP.GE.AND P5, PT, R21, UR27, PT ;  /* 0x0000001b15007c0c */ /* 0x000fe2000bfa6270 */
[----:B------:R-:W-:-:S03]  /*7b240*/  ULDC.64 UR26, c[0x0][0x228] ;  /* 0x00008a00001a7ab9 */ /* 0x000fc60000000a00 */
[----:B------:R-:W-:Y:S01]  /*7b250*/  ISETP.LT.AND P6, PT, R57, UR4, !P5 ;  /* 0x0000000439007c0c */ /* 0x000fe2000efc1270 */
[----:B------:R-:W-:Y:S01]  /*7b260*/  ULDC UR4, c[0x0][0x228] ;  /* 0x00008a0000047ab9 */ /* 0x000fe20000000800 */
[----:B0-----:R-:W-:-:S11]  /*7b270*/  PRMT R20, R51, 0x7770, RZ ;  /* 0x0000777033147816 */ /* 0x001fd600000000ff */
[----:B------:R0:W-:Y:S01]  /*7b280*/  @P6 STG.E.U8 desc[UR34][R34.64], R20 ;  /* 0x0000001422006986 */ /* 0x0001e2000c101122 */
        /* <DEDUP_REMOVED lines=9> */
[----:B------:R-:W-:Y:S01]  /*7b320*/  ULDC.64 UR36, c[0x0][0x228] ;  /* 0x00008a0000247ab9 */ /* 0x000fe20000000a00 */
[----:B0-----:R-:W-:Y:S01]  /*7b330*/  PRMT R20, R51, 0x7773, RZ ;  /* 0x0000777333147816 */ /* 0x001fe200000000ff */
[----:B------:R-:W3:Y:S10]  /*7b340*/  LDL.LU.64 R40, [R1+0x1580] ;  /* 0x0015800001287983 */ /* 0x000ef40000300a00 */
[----:B------:R0:W-:Y:S01]  /*7b350*/  @P6 STG.E.U8 desc[UR34][R44.64], R20 ;  /* 0x000000142c006986 */ /* 0x0001e2000c101122 */
[----:B------:R-:W-:Y:S01]  /*7b360*/  ISETP.LT.AND P6, PT, R46, UR4, !P5 ;  /* 0x000000042e007c0c */ /* 0x000fe2000efc1270 */
[----:B------:R-:W-:Y:S01]  /*7b370*/  ULDC UR4, c[0x0][0x228] ;  /* 0x00008a0000047ab9 */ /* 0x000fe20000000800 */
[----:B0-----:R-:W-:-:S11]  /*7b380*/  PRMT R20, R43, 0x7770, RZ ;  /* 0x000077702b147816 */ /* 0x001fd600000000ff */
[----:B--2---:R0:W-:Y:S01]  /*7b390*/  @P6 STG.E.U8 desc[UR34][R48.64], R20 ;  /* 0x0000001430006986 */ /* 0x0041e2000c101122 */
[----:B------:R-:W-:Y:S01]  /*7b3a0*/  ISETP.LT.AND P6, PT, R58, UR4, !P5 ;  /* 0x000000043a007c0c */ /* 0x000fe2000efc1270 */
[----:B------:R-:W-:Y:S01]  /*7b3b0*/  ULDC UR4, c[0x0][0x228] ;  /* 0x00008a0000047ab9 */ /* 0x000fe20000000800 */
[----:B0-----:R-:W-:-:S11]  /*7b3c0*/  PRMT R20, R43, 0x7771, RZ ;  /* 0x000077712b147816 */ /* 0x001fd600000000ff */
[----:B----4-:R0:W-:Y:S01]  /*7b3d0*/  @P6 STG.E.U8 desc[UR34][R54.64], R20 ;  /* 0x0000001436006986 */ /* 0x0101e2000c101122 */
[----:B------:R-:W-:Y:S01]  /*7b3e0*/  ISETP.LT.AND P6, PT, R59, UR4, !P5 ;  /* 0x000000043b007c0c */ /* 0x000fe2000efc1270 */
[----:B------:R-:W-:Y:S01]  /*7b3f0*/  ULDC UR4, c[0x0][0x228] ;  /* 0x00008a0000047ab9 */ /* 0x000fe20000000800 */
[----:B0-----:R-:W-:-:S11]  /*7b400*/  PRMT R20, R43, 0x7772, RZ ;  /* 0x000077722b147816 */ /* 0x001fd600000000ff */
[----:B---3--:R0:W-:Y:S04]  /*7b410*/  @P6 STG.E.U8 desc[UR34][R60.64], R20 ;  /* 0x000000143c006986 */ /* 0x0081e8000c101122 */
[----:B0-----:R-:W2:Y:S04]  /*7b420*/  LDL.LU.64 R60, [R1+0x1578] ;  /* 0x00157800013c7983 */ /* 0x001ea80000300a00 */
[----:B------:R-:W3:Y:S04]  /*7b430*/  LDL.LU.64 R44, [R1+0x1570] ;  /* 0x00157000012c7983 */ /* 0x000ee80000300a00 */
[----:B------:R-:W4:Y:S04]  /*7b440*/  LDL.LU.64 R38, [R1+0x1560] ;  /* 0x0015600001267983 */ /* 0x000f280000300a00 */
[----:B------:R-:W2:Y:S04]  /*7b450*/  LDL.LU R51, [R1+0xd4] ;  /* 0x0000d40001337983 */ /* 0x000ea80000300800 */
[----:B------:R-:W4:Y:S04]  /*7b460*/  LDL.LU.64 R48, [R1+0x1558] ;  /* 0x0015580001307983 */ /* 0x000f280000300a00 */
[----:B------:R-:W4:Y:S04]  /*7b470*/  LDL.LU.64 R54, [R1+0x1550] ;  /* 0x0015500001367983 */ /* 0x000f280000300a00 */
[----:B------:R-:W4:Y:S01]  /*7b480*/  LDL.LU R47, [R1+0xc4] ;  /* 0x0000c400012f7983 */ /* 0x000f220000300800 */
[----:B------:R-:W-:Y:S01]  /*7b490*/  ISETP.LT.AND P5, PT, R42, UR4, !P5 ;  /* 0x000000042a007c0c */ /* 0x000fe2000efa1270 */
[----:B------:R-:W-:Y:S01]  /*7b4a0*/  ULDC UR4, c[0x0][0x228] ;  /* 0x00008a0000047ab9 */ /* 0x000fe20000000800 */
[----:B------:R-:W-:-:S02]  /*7b4b0*/  PRMT R20, R43, 0x7773, RZ ;  /* 0x000077732b147816 */ /* 0x000fc400000000ff */
[----:B------:R-:W4:Y:S09]  /*7b4c0*/  LDL.LU.64 R42, [R1+0x1548] ;  /* 0x00154800012a7983 */ /* 0x000f320000300a00 */
[----:B------:R0:W-:Y:S01]  /*7b4d0*/  @P5 STG.E.U8 desc[UR34][R40.64], R20 ;  /* 0x0000001428005986 */ /* 0x0001e2000c101122 */
[----:B------:R-:W-:Y:S01]  /*7b4e0*/  ISETP.LT.AND P5, PT, R57, UR4, !P4 ;  /* 0x0000000439007c0c */ /* 0x000fe2000e7a1270 */
[----:B------:R-:W-:-:S02]  /*7b4f0*/  ULDC UR4, c[0x0][0x228] ;  /* 0x00008a0000047ab9 */ /* 0x000fc40000000800 */
[----:B0-----:R-:W4:Y:S01]  /*7b500*/  LDL.LU.64 R40, [R1+0x1540] ;  /* 0x0015400001287983 */ /* 0x001f220000300a00 */
[----:B--2---:R-:W-:-:S09]  /*7b510*/  PRMT R20, R51, 0x7770, RZ ;  /* 0x0000777033147816 */ /* 0x004fd200000000ff */
[----:B------:R0:W-:Y:S04]  /*7b520*/  @P5 STG.E.U8 desc[UR34][R60.64], R20 ;  /* 0x000000143c005986 */ /* 0x0001e8000c101122 */
[----:B0-----:R-:W2:Y:S01]  /*7b530*/  LDL.LU.64 R60, [R1+0x1528] ;  /* 0x00152800013c7983 */ /* 0x001ea20000300a00 */
[----:B------:R-:W-:Y:S01]  /*7b540*/  ISETP.LT.AND P5, PT, R33, UR4, !P4 ;  /* 0x0000000421007c0c */ /* 0x000fe2000e7a1270 */
[----:B------:R-:W-:Y:S01]  /*7b550*/  ULDC UR4, c[0x0][0x228] ;  /* 0x00008a0000047ab9 */ /* 0x000fe20000000800 */
[C---:B------:R-:W-:Y:S01]  /*7b560*/  PRMT R20, R51.reuse, 0x7771, RZ ;  /* 0x0000777133147816 */ /* 0x040fe200000000ff */
[----:B------:R-:W2:Y:S10]  /*7b570*/  LDL.LU R57, [R1+0xb4] ;  /* 0x0000b40001397983 */ /* 0x000eb40000300800 */
[----:B---3--:R0:W-:Y:S01]  /*7b580*/  @P5 STG.E.U8 desc[UR34][R44.64], R20 ;  /* 0x000000142c005986 */ /* 0x0081e2000c101122 */
[----:B------:R-:W-:Y:S01]  /*7b590*/  ISETP.LT.AND P5, PT, R50, UR4, !P4 ;  /* 0x0000000432007c0c */ /* 0x000fe2000e7a1270 */
[----:B------:R-:W-:Y:S01]  /*7b5a0*/  ULDC UR4, c[0x0][0x228] ;  /* 0x00008a0000047ab9 */ /* 0x000fe20000000800 */
[----:B0-----:R-:W-:Y:S01]  /*7b5b0*/  PRMT R20, R51, 0x7772, RZ ;  /* 0x0000777233147816 */ /* 0x001fe200000000ff */
[----:B------:R-:W3:Y:S10]  /*7b5c0*/  LDL.LU.64 R44, [R1+0x1520] ;  /* 0x00152000012c7983 */ /* 0x000ef40000300a00 */
[----:B----4-:R0:W-:Y:S01]  /*7b5d0*/  @P5 STG.E.U8 desc[UR34][R38.64], R20 ;  /* 0x0000001426005986 */ /* 0x0101e2000c101122 */
[----:B------:R-:W-:Y:S01]  /*7b5e0*/  ISETP.LT.AND P5, PT, R37, UR32, !P4 ;  /* 0x0000002025007c0c */ /* 0x000fe2000e7a1270 */
[----:B------:R-:W-:Y:S01]  /*7b5f0*/  ULDC.64 UR32, c[0x0][0x228] ;  /* 0x00008a0000207ab9 */ /* 0x000fe20000000a00 */
[----:B0-----:R-:W-:-:S02]  /*7b600*/  PRMT R20, R51, 0x7773, RZ ;  /* 0x0000777333147816 */ /* 0x001fc400000000ff */
[----:B------:R-:W4:Y:S09]  /*7b610*/  LDL.LU.64 R50, [R1+0x1518] ;  /* 0x0015180001327983 */ /* 0x000f320000300a00 */
[----:B------:R0:W-:Y:S01]  /*7b620*/  @P5 STG.E.U8 desc[UR34][R48.64], R20 ;  /* 0x0000001430005986 */ /* 0x0001e2000c101122 */
[----:B------:R-:W-:Y:S01]  /*7b630*/  ISETP.LT.AND P5, PT, R46, UR4, !P4 ;  /* 0x000000042e007c0c */ /* 0x000fe2000e7a1270 */
[----:B------:R-:W-:-:S02]  /*7b640*/  ULDC UR4, c[0x0][0x228] ;  /* 0x00008a0000047ab9 */ /* 0x000fc40000000800 */
[----:B0-----:R-:W4:Y:S01]  /*7b650*/  LDL.LU.64 R48, [R1+0x1508] ;  /* 0x0015080001307983 */ /* 0x001f220000300a00 */
[----:B------:R-:W-:-:S09]  /*7b660*/  PRMT R20, R47, 0x7770, RZ ;  /* 0x000077702f147816 */ /* 0x000fd200000000ff */
[----:B------:R0:W-:Y:S01]  /*7b670*/  @P5 STG.E.U8 desc[UR34][R54.64], R20 ;  /* 0x0000001436005986 */ /* 0x0001e2000c101122 */
[----:B------:R-:W-:Y:S01]  /*7b680*/  ISETP.LT.AND P5, PT, R58, UR4, !P4 ;  /* 0x000000043a007c0c */ /* 0x000fe2000e7a1270 */
[----:B------:R-:W-:Y:S02]  /*7b690*/  ULDC UR4, c[0x0][0x228] ;  /* 0x00008a0000047ab9 */ /* 0x000fe40000000800 */
[----:B------:R-:W-:Y:S01]  /*7b6a0*/  ISETP.LT.AND P4, PT, R59, UR4, !P4 ;  /* 0x000000043b007c0c */ /* 0x000fe2000e781270 */
[----:B------:R-:W-:Y:S01]  /*7b6b0*/  ULDC UR4, c[0x0][0x228] ;  /* 0x00008a0000047ab9 */ /* 0x000fe20000000800 */
[----:B0-----:R-:W4:Y:S01]  /*7b6c0*/  LDL.LU.64 R54, [R1+0x1500] ;  /* 0x0015000001367983 */ /* 0x001f220000300a00 */
[----:B------:R-:W-:-:S03]  /*7b6d0*/  PRMT R20, R47, 0x7771, RZ ;  /* 0x000077712f147816 */ /* 0x000fc600000000ff */
[----:B------:R-:W4:Y:S04]  /*7b6e0*/  LDL.LU.64 R58, [R1+0x14f8] ;  /* 0x0014f800013a7983 */ /* 0x000f280000300a00 */
[----:B------:R0:W-:Y:S02]  /*7b6f0*/  @P5 STG.E.U8 desc[UR34][R42.64], R20 ;  /* 0x000000142a005986 */ /* 0x0001e4000c101122 */
[----:B0-----:R-:W-:-:S05]  /*7b700*/  PRMT R20, R47, 0x7772, RZ ;  /* 0x000077722f147816 */ /* 0x001fca00000000ff */
[----:B------:R0:W-:Y:S02]  /*7b710*/  @P4 STG.E.U8 desc[UR34][R40.64], R20 ;  /* 0x0000001428004986 */ /* 0x0001e4000c101122 */
[----:B0-----:R-:W-:Y:S02]  /*7b720*/  PRMT R20, R47, 0x7773, RZ ;  /* 0x000077732f147816 */ /* 0x001fe400000000ff */
[----:B------:R-:W-:Y:S02]  /*7b730*/  LOP3.LUT P6, RZ, R56, 0x10000, RZ, 0xc0, !PT ;  /* 0x0001000038ff7812 */ /* 0x000fe400078cc0ff */
[----:B------:R-:W-:-:S11]  /*7b740*/  LOP3.LUT R36, R36, 0xffbfffff, RZ, 0xc0, !PT ;  /* 0xffbfffff24247812 */ /* 0x000fd600078ec0ff */
[----:B------:R-:W-:Y:S02]  /*7b750*/  @P6 LOP3.LUT R36, R36, 0x400000, RZ, 0xfc, !PT ;  /* 0x0040000024246812 */ /* 0x000fe400078efcff */
[----:B------:R-:W-:Y:S01]  /*7b760*/  LOP3.LUT P6, RZ, R56, 0x400, RZ, 0xc0, !PT ;  /* 0x0000040038ff7812 */ /* 0x000fe200078cc0ff */
[----:B--2---:R0:W-:Y:S04]  /*7b770*/  @P3 STG.E.U8 desc[UR34][R60.64], R20 ;  /* 0x000000143c003986 */ /* 0x0041e8000c101122 */
[----:B0-----:R-:W2:Y:S04]  /*7b780*/  LDL.LU.64 R60, [R1+0x14f0] ;  /* 0x0014f000013c7983 */ /* 0x001ea80000300a00 */
[----:B------:R-:W2:Y:S01]  /*7b790*/  LDL.LU.64 R22, [R1+0x14e8] ;  /* 0x0014e80001167983 */ /* 0x000ea20000300a00 */
[----:B------:R-:W-:-:S02]  /*7b7a0*/  LOP3.LUT R36, R36, 0xff7fffff, RZ, 0xc0, !PT ;  /* 0xff7fffff24247812 */ /* 0x000fc400078ec0ff */
[----:B------:R-:W-:Y:S01]  /*7b7b0*/  PRMT R20, R57, 0x7770, RZ ;  /* 0x0000777039147816 */ /* 0x000fe200000000ff */
[----:B------:R-:W2:Y:S01]  /*7b7c0*/  LDL.LU.64 R34, [R1+0x14d8] ;  /* 0x0014d80001227983 */ /* 0x000ea20000300a00 */
[----:B------:R-:W-:Y:S02]  /*7b7d0*/  @P6 LOP3.LUT R36, R36, 0x800000, RZ, 0xfc, !PT ;  /* 0x0080000024246812 */ /* 0x000fe400078efcff */
[----:B------:R-:W-:Y:S01]  /*7b7e0*/  LOP3.LUT P6, RZ, R56, 0x200, RZ, 0xc0, !PT ;  /* 0x0000020038ff7812 */ /* 0x000fe200078cc0ff */
[----:B------:R-:W2:Y:S01]  /*7b7f0*/  LDL.LU R41, [R1+0xd8] ;  /* 0x0000d80001297983 */ /* 0x000ea20000300800 */
[----:B------:R-:W-:-:S03]  /*7b800*/  LOP3.LUT R36, R36, 0xfeffffff, RZ, 0xc0, !PT ;  /* 0xfeffffff24247812 */ /* 0x000fc600078ec0ff */
[----:B---3--:R0:W-:Y:S04]  /*7b810*/  @P2 STG.E.U8 desc[UR34][R44.64], R20 ;  /* 0x000000142c002986 */ /* 0x0081e8000c101122 */
[----:B------:R-:W3:Y:S04]  /*7b820*/  LDL.LU.64 R32, [R1+0x14d0] ;  /* 0x0014d00001207983 */ /* 0x000ee80000300a00 */
[----:B------:R-:W-:Y:S01]  /*7b830*/  @P6 LOP3.LUT R36, R36, 0x1000000, RZ, 0xfc, !PT ;  /* 0x0100000024246812 */ /* 0x000fe200078efcff */
[----:B------:R-:W3:Y:S01]  /*7b840*/  LDL.LU.64 R38, [R1+0x14c8] ;  /* 0x0014c80001267983 */ /* 0x000ee20000300a00 */
[----:B------:R-:W-:-:S02]  /*7b850*/  LOP3.LUT P6, RZ, R56, 0x100, RZ, 0xc0, !PT ;  /* 0x0000010038ff7812 */ /* 0x000fc400078cc0ff */
[----:B------:R-:W-:Y:S01]  /*7b860*/  LOP3.LUT R36, R36, 0xfdffffff, RZ, 0xc0, !PT ;  /* 0xfdffffff24247812 */ /* 0x000fe200078ec0ff */
[----:B------:R-:W3:Y:S01]  /*7b870*/  LDL.LU.64 R42, [R1+0x14b8] ;  /* 0x0014b800012a7983 */ /* 0x000ee20000300a00 */
[----:B0-----:R-:W-:-:S03]  /*7b880*/  PRMT R20, R57, 0x7771, RZ ;  /* 0x0000777139147816 */ /* 0x001fc600000000ff */
[----:B------:R-:W3:Y:S06]  /*7b890*/  LDL.LU.64 R46, [R1+0x14b0] ;  /* 0x0014b000012e7983 */ /* 0x000eec0000300a00 */
[----:B------:R-:W-:Y:S01]  /*7b8a0*/  @P6 LOP3.LUT R36, R36, 0x2000000, RZ, 0xfc, !PT ;  /* 0x0200000024246812 */ /* 0x000fe200078efcff */
[----:B----4-:R0:W-:Y:S01]  /*7b8b0*/  @P1 STG.E.U8 desc[UR34][R50.64], R20 ;  /* 0x0000001432001986 */ /* 0x0101e2000c101122 */
[----:B------:R-:W-:Y:S02]  /*7b8c0*/  LOP3.LUT P6, RZ, R56, 0x80, RZ, 0xc0, !PT ;  /* 0x0000008038ff7812 */ /* 0x000fe400078cc0ff */
[----:B------:R-:W-:Y:S01]  /*7b8d0*/  LOP3.LUT R36, R36, 0xfbffffff, RZ, 0xc0, !PT ;  /* 0xfbffffff24247812 */ /* 0x000fe200078ec0ff */
[----:B------:R-:W4:Y:S01]  /*7b8e0*/  LDL.LU.64 R44, [R1+0x14a8] ;  /* 0x0014a800012c7983 */ /* 0x000f220000300a00 */
[----:B0-----:R-:W-:-:S03]  /*7b8f0*/  PRMT R20, R57, 0x7772, RZ ;  /* 0x0000777239147816 */ /* 0x001fc600000000ff */
[----:B------:R-:W4:Y:S06]  /*7b900*/  LDL.LU.64 R50, [R1+0x14a0] ;  /* 0x0014a00001327983 */ /* 0x000f2c0000300a00 */
[----:B------:R-:W-:Y:S02]  /*7b910*/  @P6 LOP3.LUT R36, R36, 0x4000000, RZ, 0xfc, !PT ;  /* 0x0400000024246812 */ /* 0x000fe400078efcff */
[----:B------:R-:W-:Y:S02]  /*7b920*/  LOP3.LUT P6, RZ, R56, 0x40, RZ, 0xc0, !PT ;  /* 0x0000004038ff7812 */ /* 0x000fe400078cc0ff */
[----:B------:R-:W-:-:S11]  /*7b930*/  LOP3.LUT R36, R36, 0xf7ffffff, RZ, 0xc0, !PT ;  /* 0xf7ffffff24247812 */ /* 0x000fd600078ec0ff */
[----:B------:R-:W-:Y:S02]  /*7b940*/  @P6 LOP3.LUT R36, R36, 0x8000000, RZ, 0xfc, !PT ;  /* 0x0800000024246812 */ /* 0x000fe400078efcff */
[----:B------:R-:W-:Y:S02]  /*7b950*/  LOP3.LUT P6, RZ, R56, 0x20, RZ, 0xc0, !PT ;  /* 0x0000002038ff7812 */ /* 0x000fe400078cc0ff */
[----:B------:R-:W-:-:S11]  /*7b960*/  LOP3.LUT R36, R36, 0xefffffff, RZ, 0xc0, !PT ;  /* 0xefffffff24247812 */ /* 0x000fd600078ec0ff */
[----:B------:R-:W-:Y:S02]  /*7b970*/  @P6 LOP3.LUT R36, R36, 0x10000000, RZ, 0xfc, !PT ;  /* 0x1000000024246812 */ /* 0x000fe400078efcff */
[----:B------:R-:W-:Y:S02]  /*7b980*/  LOP3.LUT P6, RZ, R56, 0x4, RZ, 0xc0, !PT ;  /* 0x0000000438ff7812 */ /* 0x000fe400078cc0ff */
[----:B------:R-:W-:Y:S01]  /*7b990*/  LOP3.LUT R36, R36, 0xdfffffff, RZ, 0xc0, !PT ;  /* 0xdfffffff24247812 */ /* 0x000fe200078ec0ff */
[----:B------:R0:W-:Y:S10]  /*7b9a0*/  @P0 STG.E.U8 desc[UR34][R48.64], R20 ;  /* 0x0000001430000986 */ /* 0x0001f4000c101122 */
[----:B------:R-:W-:-:S02]  /*7b9b0*/  @P6 LOP3.LUT R36, R36, 0x20000000, RZ, 0xfc, !PT ;  /* 0x2000000024246812 */ /* 0x000fc400078efcff */
[----:B------:R-:W-:Y:S01]  /*7b9c0*/  LOP3.LUT P6, RZ, R56, 0x2, RZ, 0xc0, !PT ;  /* 0x0000000238ff7812 */ /* 0x000fe200078cc0ff */
[----:B0-----:R-:W4:Y:S01]  /*7b9d0*/  LDL.LU.64 R48, [R1+0x1498] ;  /* 0x0014980001307983 */ /* 0x001f220000300a00 */
[----:B------:R-:W-:-:S03]  /*7b9e0*/  PRMT R20, R57, 0x7773, RZ ;  /* 0x0000777339147816 */ /* 0x000fc600000000ff */
[----:B------:R-:W4:Y:S08]  /*7b9f0*/  LDL.LU R57, [R1+0xb8] ;  /* 0x0000b80001397983 */ /* 0x000f300000300800 */
[----:B------:R0:W-:Y:S01]  /*7ba00*/  @P6 STG.E.U8 desc[UR34][R54.64], R20 ;  /* 0x0000001436006986 */ /* 0x0001e2000c101122 */
[----:B------:R-:W-:Y:S02]  /*7ba10*/  LOP3.LUT P6, RZ, R36, 0x20000000, RZ, 0xc0, !PT ;  /* 0x2000000024ff7812 */ /* 0x000fe400078cc0ff */
[----:B0-----:R-:W-:Y:S01]  /*7ba20*/  PRMT R20, R2, 0x7770, RZ ;  /* 0x0000777002147816 */ /* 0x001fe200000000ff */
[----:B------:R-:W4:Y:S10]  /*7ba30*/  LDL.LU.64 R54, [R1+0x1480] ;  /* 0x0014800001367983 */ /* 0x000f340000300a00 */
[----:B------:R0:W-:Y:S01]  /*7ba40*/  @P6 STG.E.U8 desc[UR34][R58.64], R20 ;  /* 0x000000143a006986 */ /* 0x0001e2000c101122 */
[----:B------:R-:W-:-:S02]  /*7ba50*/  LOP3.LUT P6, RZ, R36, 0x10000000, RZ, 0xc0, !PT ;  /* 0x1000000024ff7812 */ /* 0x000fc400078cc0ff */
[----:B0-----:R-:W-:Y:S01]  /*7ba60*/  PRMT R20, R2, 0x7771, RZ ;  /* 0x0000777102147816 */ /* 0x001fe200000000ff */
[----:B------:R-:W4:Y:S10]  /*7ba70*/  LDL.LU.64 R58, [R1+0x1478] ;  /* 0x00147800013a7983 */ /* 0x000f340000300a00 */
[----:B--2---:R0:W-:Y:S01]  /*7ba80*/  @P6 STG.E.U8 desc[UR34][R60.64], R20 ;  /* 0x000000143c006986 */ /* 0x0041e2000c101122 */
[----:B------:R-:W-:-:S02]  /*7ba90*/  LOP3.LUT P6, RZ, R36, 0x8000000, RZ, 0xc0, !PT ;  /* 0x0800000024ff7812 */ /* 0x000fc400078cc0ff */
[C---:B0-----:R-:W-:Y:S01]  /*7baa0*/  PRMT R20, R2.reuse, 0x7772, RZ ;  /* 0x0000777202147816 */ /* 0x041fe200000000ff */
[----:B------:R-:W2:Y:S10]  /*7bab0*/  LDL.LU.64 R60, [R1+0x1470] ;  /* 0x00147000013c7983 */ /* 0x000eb40000300a00 */
[----:B------:R0:W-:Y:S02]  /*7bac0*/  @P6 STG.E.U8 desc[UR34][R22.64], R20 ;  /* 0x0000001416006986 */ /* 0x0001e4000c101122 */
[----:B0-----:R-:W-:-:S02]  /*7bad0*/  PRMT R20, R2, 0x7773, RZ ;  /* 0x0000777302147816 */ /* 0x001fc400000000ff */
[----:B------:R-:W4:Y:S01]  /*7bae0*/  LDL.LU R2, [R1+0x2adc] ;  /* 0x002adc0001027983 */ /* 0x000f220000300800 */
[----:B------:R-:W-:-:S13]  /*7baf0*/  LOP3.LUT P6, RZ, R36, 0x4000000, RZ, 0xc0, !PT ;  /* 0x0400000024ff7812 */ /* 0x000fda00078cc0ff */
[----:B------:R0:W-:Y:S01]  /*7bb00*/  @P6 STG.E.U8 desc[UR34][R34.64], R20 ;  /* 0x0000001422006986 */ /* 0x0001e2000c101122 */
[----:B------:R-:W-:Y:S02]  /*7bb10*/  LOP3.LUT P6, RZ, R36, 0x2000000, RZ, 0xc0, !PT ;  /* 0x0200000024ff7812 */ /* 0x000fe400078cc0ff */
[----:B0-----:R-:W-:-:S11]  /*7bb20*/  PRMT R20, R41, 0x7770, RZ ;  /* 0x0000777029147816 */ /* 0x001fd600000000ff */
[----:B---3--:R0:W-:Y:S01]  /*7bb30*/  @P6 STG.E.U8 desc[UR34][R32.64], R20 ;  /* 0x0000001420006986 */ /* 0x0081e2000c101122 */
[----:B------:R-:W-:Y:S02]  /*7bb40*/  LOP3.LUT P6, RZ, R36, 0x1000000, RZ, 0xc0, !PT ;  /* 0x0100000024ff7812 */ /* 0x000fe400078cc0ff */
[----:B0-----:R-:W-:-:S11]  /*7bb50*/  PRMT R20, R41, 0x7771, RZ ;  /* 0x0000777129147816 */ /* 0x001fd600000000ff */
[----:B------:R0:W-:Y:S01]  /*7bb60*/  @P6 STG.E.U8 desc[UR34][R38.64], R20 ;  /* 0x0000001426006986 */ /* 0x0001e2000c101122 */
[----:B------:R-:W-:Y:S02]  /*7bb70*/  LOP3.LUT P6, RZ, R36, 0x800000, RZ, 0xc0, !PT ;  /* 0x0080000024ff7812 */ /* 0x000fe400078cc0ff */
[C---:B------:R-:W-:Y:S02]  /*7bb80*/  LOP3.LUT P1, RZ, R56.reuse, 0x800, RZ, 0xc0, !PT ;  /* 0x0000080038ff7812 */ /* 0x040fe4000782c0ff */
[----:B------:R-:W-:Y:S02]  /*7bb90*/  LOP3.LUT P2, RZ, R56, 0x1000, RZ, 0xc0, !PT ;  /* 0x0000100038ff7812 */ /* 0x000fe4000784c0ff */
[----:B0-----:R-:W-:-:S07]  /*7bba0*/  PRMT R20, R41, 0x7772, RZ ;  /* 0x0000777229147816 */ /* 0x001fce00000000ff */
[----:B------:R0:W-:Y:S01]  /*7bbb0*/  @P6 STG.E.U8 desc[UR34][R42.64], R20 ;  /* 0x000000142a006986 */ /* 0x0001e2000c101122 */
[----:B------:R-:W-:Y:S02]  /*7bbc0*/  LOP3.LUT P3, RZ, R56, 0x2000, RZ, 0xc0, !PT ;  /* 0x0000200038ff7812 */ /* 0x000fe4000786c0ff */
[----:B0-----:R-:W-:-:S05]  /*7bbd0*/  PRMT R20, R41, 0x7773, RZ ;  /* 0x0000777329147816 */ /* 0x001fca00000000ff */
[----:B------:R4:W-:Y:S01]  /*7bbe0*/  @P1 STG.E.U8 desc[UR34][R46.64], R20 ;  /* 0x000000142e001986 */ /* 0x0009e2000c101122 */
[C---:B------:R-:W-:Y:S02]  /*7bbf0*/  LOP3.LUT P4, RZ, R56.reuse, 0x4000, RZ, 0xc0, !PT ;  /* 0x0000400038ff7812 */ /* 0x040fe4000788c0ff */
[----:B------:R-:W-:Y:S02]  /*7bc00*/  LOP3.LUT P5, RZ, R56, 0x8000, RZ, 0xc0, !PT ;  /* 0x0000800038ff7812 */ /* 0x000fe400078ac0ff */
[----:B------:R-:W-:Y:S02]  /*7bc10*/  LOP3.LUT P6, RZ, R36, 0x400000, RZ, 0xc0, !PT ;  /* 0x0040000024ff7812 */ /* 0x000fe400078cc0ff */
[----:B------:R-:W-:Y:S02]  /*7bc20*/  LOP3.LUT P0, RZ, R56, 0x20000, RZ, 0xc0, !PT ;  /* 0x0002000038ff7812 */ /* 0x000fe4000780c0ff */
[----:B----4-:R-:W-:-:S05]  /*7bc30*/  PRMT R20, R2, 0x7770, RZ ;  /* 0x0000777002147816 */ /* 0x010fca00000000ff */
[----:B------:R0:W-:Y:S02]  /*7bc40*/  @P2 STG.E.U8 desc[UR34][R44.64], R20 ;  /* 0x000000142c002986 */ /* 0x0001e4000c101122 */
[----:B0-----:R-:W-:-:S05]  /*7bc50*/  PRMT R20, R2, 0x7771, RZ ;  /* 0x0000777102147816 */ /* 0x001fca00000000ff */
[----:B------:R0:W-:Y:S02]  /*7bc60*/  @P3 STG.E.U8 desc[UR34][R50.64], R20 ;  /* 0x0000001432003986 */ /* 0x0001e4000c101122 */
[----:B0-----:R-:W-:-:S05]  /*7bc70*/  PRMT R20, R2, 0x7772, RZ ;  /* 0x0000777202147816 */ /* 0x001fca00000000ff */
[----:B------:R0:W-:Y:S02]  /*7bc80*/  @P4 STG.E.U8 desc[UR34][R48.64], R20 ;  /* 0x0000001430004986 */ /* 0x0001e4000c101122 */
[----:B0-----:R-:W-:Y:S02]  /*7bc90*/  PRMT R20, R2, 0x7773, RZ ;  /* 0x0000777302147816 */ /* 0x001fe400000000ff */
[----:B------:R-:W3:Y:S04]  /*7bca0*/  LDL.LU R2, [R1+0x2ad8] ;  /* 0x002ad80001027983 */ /* 0x000ee80000300800 */
[----:B------:R-:W4:Y:S04]  /*7bcb0*/  LDL.LU.64 R44, [R1+0x1460] ;  /* 0x00146000012c7983 */ /* 0x000f280000300a00 */
[----:B------:R0:W-:Y:S01]  /*7bcc0*/  @P5 STG.E.U8 desc[UR34][R54.64], R20 ;  /* 0x0000001436005986 */ /* 0x0001e2000c101122 */
[----:B------:R-:W-:-:S02]  /*7bcd0*/  LOP3.LUT P1, RZ, R56, 0x40000000, RZ, 0xc0, !PT ;  /* 0x4000000038ff7812 */ /* 0x000fc4000782c0ff */
[----:B0-----:R-:W-:-:S05]  /*7bce0*/  PRMT R20, R57, 0x7770, RZ ;  /* 0x0000777039147816 */ /* 0x001fca00000000ff */
[----:B------:R0:W-:Y:S01]  /*7bcf0*/  @P6 STG.E.U8 desc[UR34][R58.64], R20 ;  /* 0x000000143a006986 */ /* 0x0001e2000c101122 */
[----:B------:R-:W-:Y:S02]  /*7bd00*/  LOP3.LUT R36, R36, 0xffffbfff, RZ, 0xc0, !PT ;  /* 0xffffbfff24247812 */ /* 0x000fe400078ec0ff */
[----:B0-----:R-:W-:-:S05]  /*7bd10*/  PRMT R20, R57, 0x7771, RZ ;  /* 0x0000777139147816 */ /* 0x001fca00000000ff */
[----:B--2---:R0:W-:Y:S01]  /*7bd20*/  @P0 STG.E.U8 desc[UR34][R60.64], R20 ;  /* 0x000000143c000986 */ /* 0x0041e2000c101122 */
[----:B------:R-:W-:Y:S02]  /*7bd30*/  @P1 LOP3.LUT R36, R36, 0x4000, RZ, 0xfc, !PT ;  /* 0x0000400024241812 */ /* 0x000fe400078efcff */
[----:B------:R-:W-:Y:S01]  /*7bd40*/  LOP3.LUT P1, RZ, R56, 0x20000000, RZ, 0xc0, !PT ;  /* 0x2000000038ff7812 */ /* 0x000fe2000782c0ff */
[----:B0-----:R-:W2:Y:S01]  /*7bd50*/  LDL.LU.64 R60, [R1+0x1458] ;  /* 0x00145800013c7983 */ /* 0x001ea20000300a00 */
[----:B------:R-:W-:-:S03]  /*7bd60*/  LOP3.LUT R36, R36, 0xffff7fff, RZ, 0xc0, !PT ;  /* 0xffff7fff24247812 */ /* 0x000fc600078ec0ff */
[----:B------:R-:W3:Y:S08]  /*7bd70*/  LDL.LU.64 R54, [R1+0x1450] ;  /* 0x0014500001367983 */ /* 0x000ef00000300a00 */
[----:B------:R-:W-:Y:S02]  /*7bd80*/  @P1 LOP3.LUT R36, R36, 0x8000, RZ, 0xfc, !PT ;  /* 0x0000800024241812 */ /* 0x000fe400078efcff */
[----:B------:R-:W-:Y:S01]  /*7bd90*/  LOP3.LUT P1, RZ, R56, 0x10000000, RZ, 0xc0, !PT ;  /* 0x1000000038ff7812 */ /* 0x000fe2000782c0ff */
[----:B------:R-:W3:Y:S01]  /*7bda0*/  LDL.LU.64 R46, [R1+0x1448] ;  /* 0x00144800012e7983 */ /* 0x000ee20000300a00 */
[----:B------:R-:W-:-:S03]  /*7bdb0*/  LOP3.LUT R36, R36, 0xfffeffff, RZ, 0xc0, !PT ;  /* 0xfffeffff24247812 */ /* 0x000fc600078ec0ff */
[----:B------:R-:W3:Y:S04]  /*7bdc0*/  LDL.LU.64 R50, [R1+0x1440] ;  /* 0x0014400001327983 */ /* 0x000ee80000300a00 */
[----:B------:R-:W3:Y:S04]  /*7bdd0*/  LDL.LU R49, [R1+0xa8] ;  /* 0x0000a80001317983 */ /* 0x000ee80000300800 */
[----:B------:R-:W-:Y:S01]  /*7bde0*/  @P1 LOP3.LUT R36, R36, 0x10000, RZ, 0xfc, !PT ;  /* 0x0001000024241812 */ /* 0x000fe200078efcff */
[----:B------:R-:W3:Y:S01]  /*7bdf0*/  LDL.LU.64 R58, [R1+0x1428] ;  /* 0x00142800013a7983 */ /* 0x000ee20000300a00 */
[----:B------:R-:W-:-:S02]  /*7be00*/  LOP3.LUT P1, RZ, R56, 0x8000000, RZ, 0xc0, !PT ;  /* 0x0800000038ff7812 */ /* 0x000fc4000782c0ff */
[----:B------:R-:W-:-:S11]  /*7be10*/  LOP3.LUT R36, R36, 0xfffdffff, RZ, 0xc0, !PT ;  /* 0xfffdffff24247812 */ /* 0x000fd600078ec0ff */
        /* <DEDUP_REMOVED lines=8> */
[----:B------:R-:W-:Y:S02]  /*7bea0*/  LOP3.LUT R36, R36, 0xffefffff, RZ, 0xc0, !PT ;  /* 0xffefffff24247812 */ /* 0x000fe400078ec0ff */
[----:B------:R-:W-:Y:S02]  /*7beb0*/  LOP3.LUT P4, RZ, R56, 0x40000, RZ, 0xc0, !PT ;  /* 0x0004000038ff7812 */ /* 0x000fe4000788c0ff */
[----:B------:R-:W-:-:S07]  /*7bec0*/  PRMT R20, R57, 0x7772, RZ ;  /* 0x0000777239147816 */ /* 0x000fce00000000ff */
[----:B------:R-:W-:Y:S02]  /*7bed0*/  @P1 LOP3.LUT R36, R36, 0x100000, RZ, 0xfc, !PT ;  /* 0x0010000024241812 */ /* 0x000fe400078efcff */
[----:B------:R-:W-:Y:S02]  /*7bee0*/  LOP3.LUT P1, RZ, R56, 0x800000, RZ, 0xc0, !PT ;  /* 0x0080000038ff7812 */ /* 0x000fe4000782c0ff */
[----:B------:R-:W-:Y:S02]  /*7bef0*/  LOP3.LUT R36, R36, 0xffdfffff, RZ, 0xc0, !PT ;  /* 0xffdfffff24247812 */ /* 0x000fe400078ec0ff */
[C---:B------:R-:W-:Y:S02]  /*7bf00*/  LOP3.LUT P5, RZ, R56.reuse, 0x80000, RZ, 0xc0, !PT ;  /* 0x0008000038ff7812 */ /* 0x040fe400078ac0ff */
[C---:B------:R-:W-:Y:S02]  /*7bf10*/  LOP3.LUT P6, RZ, R56.reuse, 0x100000, RZ, 0xc0, !PT ;  /* 0x0010000038ff7812 */ /* 0x040fe400078cc0ff */
[----:B------:R-:W-:-:S02]  /*7bf20*/  LOP3.LUT P0, RZ, R56, 0x200000, RZ, 0xc0, !PT ;  /* 0x0020000038ff7812 */ /* 0x000fc4000780c0ff */
[----:B------:R-:W-:-:S03]  /*7bf30*/  LOP3.LUT P2, RZ, R56, 0x80000000, RZ, 0xc0, !PT ;  /* 0x8000000038ff7812 */ /* 0x000fc6000784c0ff */
[----:B------:R-:W-:Y:S02]  /*7bf40*/  @P1 LOP3.LUT R36, R36, 0x200000, RZ, 0xfc, !PT ;  /* 0x0020000024241812 */ /* 0x000fe400078efcff */
[----:B------:R-:W-:Y:S01]  /*7bf50*/  LOP3.LUT P1, RZ, R56, 0x400000, RZ, 0xc0, !PT ;  /* 0x0040000038ff7812 */ /* 0x000fe2000782c0ff */
[----:B----4-:R0:W-:Y:S04]  /*7bf60*/  @P4 STG.E.U8 desc[UR34][R44.64], R20 ;  /* 0x000000142c004986 */ /* 0x0101e8000c101122 */
[----:B0-----:R-:W4:Y:S01]  /*7bf70*/  LDL.LU R44, [R1+0xdc] ;  /* 0x0000dc00012c7983 */ /* 0x001f220000300800 */
[----:B------:R-:W-:-:S03]  /*7bf80*/  PRMT R20, R57, 0x7773, RZ ;  /* 0x0000777339147816 */ /* 0x000fc600000000ff */
[----:B------:R-:W4:Y:S04]  /*7bf90*/  LDL.LU.64 R56, [R1+0x1420] ;  /* 0x0014200001387983 */ /* 0x000f280000300a00 */
[----:B--2---:R0:W-:Y:S04]  /*7bfa0*/  @P5 STG.E.U8 desc[UR34][R60.64], R20 ;  /* 0x000000143c005986 */ /* 0x0041e8000c101122 */
[----:B0-----:R-:W2:Y:S04]  /*7bfb0*/  LDL.LU.64 R60, [R1+0x1418] ;  /* 0x00141800013c7983 */ /* 0x001ea80000300a00 */
[----:B------:R-:W2:Y:S01]  /*7bfc0*/  LDL.LU.64 R22, [R1+0x1408] ;  /* 0x0014080001167983 */ /* 0x000ea20000300a00 */
[----:B---3--:R-:W-:-:S03]  /*7bfd0*/  PRMT R20, R49, 0x7770, RZ ;  /* 0x0000777031147816 */ /* 0x008fc600000000ff */
[----:B------:R-:W3:Y:S04]  /*7bfe0*/  LDL.LU.64 R34, [R1+0x1400] ;  /* 0x0014000001227983 */ /* 0x000ee80000300a00 */
[----:B------:R0:W-:Y:S04]  /*7bff0*/  @P6 STG.E.U8 desc[UR34][R54.64], R20 ;  /* 0x0000001436006986 */ /* 0x0001e8000c101122 */
[----:B0-----:R-:W3:Y:S04]  /*7c000*/  LDL.LU R54, [R1+0xcc] ;  /* 0x0000cc0001367983 */ /* 0x001ee80000300800 */
[----:B------:R-:W3:Y:S04]  /*7c010*/  LDL.LU.64 R32, [R1+0x13f8] ;  /* 0x0013f80001207983 */ /* 0x000ee80000300a00 */
[----:B------:R-:W3:Y:S01]  /*7c020*/  LDL.LU.64 R38, [R1+0x13f0] ;  /* 0x0013f00001267983 */ /* 0x000ee20000300a00 */
[----:B------:R-:W-:-:S03]  /*7c030*/  PRMT R20, R49, 0x7771, RZ ;  /* 0x0000777131147816 */ /* 0x000fc600000000ff */
[----:B------:R-:W3:Y:S04]  /*7c040*/  LDL.LU R55, [R1+0xbc] ;  /* 0x0000bc0001377983 */ /* 0x000ee80000300800 */
[----:B------:R-:W3:Y:S04]  /*7c050*/  LDL.LU.64 R42, [R1+0x13e8] ;  /* 0x0013e800012a7983 */ /* 0x000ee80000300a00 */
[----:B------:R0:W-:Y:S04]  /*7c060*/  @P0 STG.E.U8 desc[UR34][R46.64], R20 ;  /* 0x000000142e000986 */ /* 0x0001e8000c101122 */
[----:B------:R-:W3:Y:S01]  /*7c070*/  LDL.LU.64 R40, [R1+0x13d8] ;  /* 0x0013d80001287983 */ /* 0x000ee20000300a00 */
[----:B0-----:R-:W-:-:S03]  /*7c080*/  PRMT R20, R49, 0x7772, RZ ;  /* 0x0000777231147816 */ /* 0x001fc600000000ff */
[----:B------:R-:W3:Y:S04]  /*7c090*/  LDL.LU.64 R46, [R1+0x13d0] ;  /* 0x0013d000012e7983 */ /* 0x000ee80000300a00 */
[----:B------:R0:W-:Y:S01]  /*7c0a0*/  @P1 STG.E.U8 desc[UR34][R50.64], R20 ;  /* 0x0000001432001986 */ /* 0x0001e2000c101122 */
[C---:B------:R-:W-:Y:S02]  /*7c0b0*/  LOP3.LUT P1, RZ, R36.reuse, 0x200000, RZ, 0xc0, !PT ;  /* 0x0020000024ff7812 */ /* 0x040fe4000782c0ff */
[----:B0-----:R-:W-:Y:S01]  /*7c0c0*/  PRMT R20, R49, 0x7773, RZ ;  /* 0x0000777331147816 */ /* 0x001fe200000000ff */
[----:B------:R-:W3:Y:S10]  /*7c0d0*/  LDL.LU.64 R50, [R1+0x13c8] ;  /* 0x0013c80001327983 */ /* 0x000ef40000300a00 */
[----:B------:R0:W-:Y:S01]  /*7c0e0*/  @P1 STG.E.U8 desc[UR34][R58.64], R20 ;  /* 0x000000143a001986 */ /* 0x0001e2000c101122 */
[----:B------:R-:W-:-:S03]  /*7c0f0*/  LOP3.LUT P1, RZ, R36, 0x100000, RZ, 0xc0, !PT ;  /* 0x0010000024ff7812 */ /* 0x000fc6000782c0ff */
[----:B------:R-:W3:Y:S04]  /*7c100*/  LDL.LU.64 R48, [R1+0x13b8] ;  /* 0x0013b80001307983 */ /* 0x000ee80000300a00 */
[----:B0-----:R-:W3:Y:S04]  /*7c110*/  LDL.LU.64 R58, [R1+0x13b0] ;  /* 0x0013b000013a7983 */ /* 0x001ee80000300a00 */
[----:B------:R-:W3:Y:S01]  /*7c120*/  LDL.LU R45, [R1+0xac] ;  /* 0x0000ac00012d7983 */ /* 0x000ee20000300800 */
[----:B----4-:R-:W-:-:S05]  /*7c130*/  PRMT R20, R44, 0x7770, RZ ;  /* 0x000077702c147816 */ /* 0x010fca00000000ff */
[----:B------:R0:W-:Y:S04]  /*7c140*/  @P1 STG.E.U8 desc[UR34][R56.64], R20 ;  /* 0x0000001438001986 */ /* 0x0001e8000c101122 */
[----:B0-----:R-:W4:Y:S01]  /*7c150*/  LDL.LU.64 R56, [R1+0x13a8] ;  /* 0x0013a80001387983 */ /* 0x001f220000300a00 */
[----:B------:R-:W-:Y:S02]  /*7c160*/  LOP3.LUT P1, RZ, R36, 0x80000, RZ, 0xc0, !PT ;  /* 0x0008000024ff7812 */ /* 0x000fe4000782c0ff */
[----:B------:R-:W-:-:S11]  /*7c170*/  PRMT R20, R44, 0x7771, RZ ;  /* 0x000077712c147816 */ /* 0x000fd600000000ff */
[----:B--2---:R0:W-:Y:S01]  /*7c180*/  @P1 STG.E.U8 desc[UR34][R60.64], R20 ;  /* 0x000000143c001986 */ /* 0x0041e2000c101122 */
[----:B------:R-:W-:Y:S02]  /*7c190*/  LOP3.LUT P1, RZ, R36, 0x40000, RZ, 0xc0, !PT ;  /* 0x0004000024ff7812 */ /* 0x000fe4000782c0ff */
[----:B0-----:R-:W-:Y:S01]  /*7c1a0*/  PRMT R20, R44, 0x7772, RZ ;  /* 0x000077722c147816 */ /* 0x001fe200000000ff */
[----:B------:R-:W2:Y:S10]  /*7c1b0*/  LDL.LU.64 R60, [R1+0x2ad0] ;  /* 0x002ad000013c7983 */ /* 0x000eb40000300a00 */
[----:B------:R0:W-:Y:S01]  /*7c1c0*/  @P1 STG.E.U8 desc[UR34][R22.64], R20 ;  /* 0x0000001416001986 */ /* 0x0001e2000c101122 */
[----:B------:R-:W-:-:S02]  /*7c1d0*/  LOP3.LUT P1, RZ, R36, 0x20000, RZ, 0xc0, !PT ;  /* 0x0002000024ff7812 */ /* 0x000fc4000782c0ff */
[----:B0-----:R-:W-:-:S11]  /*7c1e0*/  PRMT R20, R44, 0x7773, RZ ;  /* 0x000077732c147816 */ /* 0x001fd600000000ff */
[----:B---3--:R0:W-:Y:S01]  /*7c1f0*/  @P1 STG.E.U8 desc[UR34][R34.64], R20 ;  /* 0x0000001422001986 */ /* 0x0081e2000c101122 */
[----:B------:R-:W-:Y:S02]  /*7c200*/  LOP3.LUT P1, RZ, R36, 0x10000, RZ, 0xc0, !PT ;  /* 0x0001000024ff7812 */ /* 0x000fe4000782c0ff */
[----:B0-----:R-:W-:-:S11]  /*7c210*/  PRMT R20, R54, 0x7770, RZ ;  /* 0x0000777036147816 */ /* 0x001fd600000000ff */
[----:B------:R0:W-:Y:S01]  /*7c220*/  @P1 STG.E.U8 desc[UR34][R32.64], R20 ;  /* 0x0000001420001986 */ /* 0x0001e2000c101122 */
[----:B------:R-:W-:Y:S02]  /*7c230*/  LOP3.LUT P1, RZ, R36, 0x8000, RZ, 0xc0, !PT ;  /* 0x0000800024ff7812 */ /* 0x000fe4000782c0ff */
[----:B0-----:R-:W-:-:S11]  /*7c240*/  PRMT R20, R54, 0x7771, RZ ;  /* 0x0000777136147816 */ /* 0x001fd600000000ff */
[----:B------:R0:W-:Y:S01]  /*7c250*/  @P1 STG.E.U8 desc[UR34][R38.64], R20 ;  /* 0x0000001426001986 */ /* 0x0001e2000c101122 */
[----:B------:R-:W-:Y:S02]  /*7c260*/  LOP3.LUT P1, RZ, R36, 0x4000, RZ, 0xc0, !PT ;  /* 0x0000400024ff7812 */ /* 0x000fe4000782c0ff */
[----:B------:R-:W-:Y:S02]  /*7c270*/  LOP3.LUT P3, RZ, R2, 0x1, RZ, 0xc0, !PT ;  /* 0x0000000102ff7812 */ /* 0x000fe4000786c0ff */
[----:B0-----:R-:W-:-:S09]  /*7c280*/  PRMT R20, R54, 0x7772, RZ ;  /* 0x0000777236147816 */ /* 0x001fd200000000ff */
[----:B------:R0:W-:Y:S01]  /*7c290*/  @P1 STG.E.U8 desc[UR34][R42.64], R20 ;  /* 0x000000142a001986 */ /* 0x0001e2000c101122 */
[----:B------:R-:W-:Y:S02]  /*7c2a0*/  LOP3.LUT P4, RZ, R2, 0x2, RZ, 0xc0, !PT ;  /* 0x0000000202ff7812 */ /* 0x000fe4000788c0ff */
[----:B0-----:R-:W-:-:S05]  /*7c2b0*/  PRMT R20, R54, 0x7773, RZ ;  /* 0x0000777336147816 */ /* 0x001fca00000000ff */
        /* <DEDUP_REMOVED lines=9> */
[----:B------:R0:W-:Y:S02]  /*7c350*/  @P5 STG.E.U8 desc[UR34][R48.64], R20 ;  /* 0x0000001430005986 */ /* 0x0001e4000c101122 */
[----:B0-----:R-:W-:-:S05]  /*7c360*/  PRMT R20, R55, 0x7773, RZ ;  /* 0x0000777337147816 */ /* 0x001fca00000000ff */
[----:B------:R0:W-:Y:S02]  /*7c370*/  @P6 STG.E.U8 desc[UR34][R58.64], R20 ;  /* 0x000000143a006986 */ /* 0x0001e4000c101122 */
[----:B0-----:R-:W-:-:S05]  /*7c380*/  PRMT R20, R45, 0x7770, RZ ;  /* 0x000077702d147816 */ /* 0x001fca00000000ff */
[----:B----4-:R0:W-:Y:S04]  /*7c390*/  @P0 STG.E.U8 desc[UR34][R56.64], R20 ;  /* 0x0000001438000986 */ /* 0x0101e8000c101122 */
[----:B0-----:R-:W3:Y:S04]  /*7c3a0*/  LDL.LU.64 R56, [R1+0x13a0] ;  /* 0x0013a00001387983 */ /* 0x001ee80000300a00 */
[----:B------:R-:W4:Y:S04]  /*7c3b0*/  LDL.LU.64 R46, [R1+0x1398] ;  /* 0x00139800012e7983 */ /* 0x000f280000300a00 */
[----:B------:R-:W2:Y:S04]  /*7c3c0*/  LDL.LU.64 R50, [R1+0x1380] ;  /* 0x0013800001327983 */ /* 0x000ea80000300a00 */
[----:B------:R-:W2:Y:S04]  /*7c3d0*/  LDL.LU.64 R48, [R1+0x1378] ;  /* 0x0013780001307983 */ /* 0x000ea80000300a00 */
[----:B------:R-:W2:Y:S04]  /*7c3e0*/  LDL.LU.64 R54, [R1+0x1370] ;  /* 0x0013700001367983 */ /* 0x000ea80000300a00 */
[----:B------:R-:W2:Y:S04]  /*7c3f0*/  LDL.LU.64 R58, [R1+0x1360] ;  /* 0x00136000013a7983 */ /* 0x000ea80000300a00 */
[----:B------:R-:W2:Y:S01]  /*7c400*/  LDL.LU R37, [R1+0x90] ;  /* 0x0000900001257983 */ /* 0x000ea20000300800 */
[----:B------:R-:W-:-:S02]  /*7c410*/  LOP3.LUT P4, RZ, R2, 0x20, RZ, 0xc0, !PT ;  /* 0x0000002002ff7812 */ /* 0x000fc4000788c0ff */
[----:B------:R-:W-:Y:S02]  /*7c420*/  PRMT R20, R45, 0x7771, RZ ;  /* 0x000077712d147816 */ /* 0x000fe400000000ff */
[----:B------:R-:W-:Y:S02]  /*7c430*/  LOP3.LUT P1, RZ, R2, 0x20000, RZ, 0xc0, !PT ;  /* 0x0002000002ff7812 */ /* 0x000fe4000782c0ff */
        /* <DEDUP_REMOVED lines=11> */
[----:B------:R-:W-:Y:S01]  /*7c4f0*/  LOP3.LUT P1, RZ, R2, 0x2000, RZ, 0xc0, !PT ;  /* 0x0000200002ff7812 */ /* 0x000fe2000782c0ff */
[----:B---3--:R0:W-:Y:S04]  /*7c500*/  @P4 STG.E.U8 desc[UR34][R56.64], R20 ;  /* 0x0000001438004986 */ /* 0x0081e8000c101122 */
[----:B0-----:R-:W3:Y:S04]  /*7c510*/  LDL.LU.64 R56, [R1+0x1358] ;  /* 0x0013580001387983 */ /* 0x001ee80000300a00 */
[----:B------:R-:W3:Y:S04]  /*7c520*/  LDL.LU R44, [R1+0x80] ;  /* 0x00008000012c7983 */ /* 0x000ee80000300800 */
[----:B------:R-:W3:Y:S01]  /*7c530*/  LDL.LU.64 R22, [R1+0x1350] ;  /* 0x0013500001167983 */ /* 0x000ee20000300a00 */
[----:B------:R-:W-:-:S03]  /*7c540*/  LOP3.LUT R36, R36, 0xfffffbff, RZ, 0xc0, !PT ;  /* 0xfffffbff24247812 */ /* 0x000fc600078ec0ff */
[----:B------:R-:W3:Y:S01]  /*7c550*/  LDL.LU.64 R34, [R1+0x1348] ;  /* 0x0013480001227983 */ /* 0x000ee20000300a00 */
[----:B------:R-:W-:Y:S02]  /*7c560*/  @P1 LOP3.LUT R36, R36, 0x400, RZ, 0xfc, !PT ;  /* 0x0000040024241812 */ /* 0x000fe400078efcff */
[----:B------:R-:W-:Y:S01]  /*7c570*/  LOP3.LUT P1, RZ, R2, 0x1000, RZ, 0xc0, !PT ;  /* 0x0000100002ff7812 */ /* 0x000fe2000782c0ff */
[----:B------:R-:W3:Y:S01]  /*7c580*/  LDL.LU.64 R32, [R1+0x1340] ;  /* 0x0013400001207983 */ /* 0x000ee20000300a00 */
[----:B------:R-:W-:Y:S02]  /*7c590*/  LOP3.LUT R36, R36, 0xfffff7ff, RZ, 0xc0, !PT ;  /* 0xfffff7ff24247812 */ /* 0x000fe400078ec0ff */
[----:B------:R-:W-:Y:S01]  /*7c5a0*/  LOP3.LUT P5, RZ, R2, 0x40, RZ, 0xc0, !PT ;  /* 0x0000004002ff7812 */ /* 0x000fe200078ac0ff */
[----:B------:R-:W3:Y:S08]  /*7c5b0*/  LDL.LU.64 R38, [R1+0x1328] ;  /* 0x0013280001267983 */ /* 0x000ef00000300a00 */
[----:B------:R-:W-:-:S02]  /*7c5c0*/  @P1 LOP3.LUT R36, R36, 0x800, RZ, 0xfc, !PT ;  /* 0x0000080024241812 */ /* 0x000fc400078efcff */
[----:B------:R-:W-:Y:S02]  /*7c5d0*/  LOP3.LUT P1, RZ, R2, 0x800, RZ, 0xc0, !PT ;  /* 0x0000080002ff7812 */ /* 0x000fe4000782c0ff */
[----:B------:R-:W-:Y:S02]  /*7c5e0*/  PRMT R20, R45, 0x7772, RZ ;  /* 0x000077722d147816 */ /* 0x000fe400000000ff */
[----:B------:R-:W-:-:S03]  /*7c5f0*/  LOP3.LUT R36, R36, 0xffffefff, RZ, 0xc0, !PT ;  /* 0xffffefff24247812 */ /* 0x000fc600078ec0ff */
[----:B----4-:R0:W-:Y:S01]  /*7c600*/  @P5 STG.E.U8 desc[UR34][R46.64], R20 ;  /* 0x000000142e005986 */ /* 0x0101e2000c101122 */
[----:B------:R-:W-:-:S05]  /*7c610*/  LOP3.LUT P6, RZ, R2, 0x80, RZ, 0xc0, !PT ;  /* 0x0000008002ff7812 */ /* 0x000fca00078cc0ff */
[----:B------:R-:W-:Y:S02]  /*7c620*/  @P1 LOP3.LUT R36, R36, 0x1000, RZ, 0xfc, !PT ;  /* 0x0000100024241812 */ /* 0x000fe400078efcff */
[C---:B------:R-:W-:Y:S02]  /*7c630*/  LOP3.LUT P1, RZ, R2.reuse, 0x400, RZ, 0xc0, !PT ;  /* 0x0000040002ff7812 */ /* 0x040fe4000782c0ff */
[----:B0-----:R-:W-:Y:S02]  /*7c640*/  PRMT R20, R45, 0x7773, RZ ;  /* 0x000077732d147816 */ /* 0x001fe400000000ff */
[----:B------:R-:W4:Y:S01]  /*7c650*/  LDL.LU R45, [R1+0x70] ;  /* 0x00007000012d7983 */ /* 0x000f220000300800 */
[----:B------:R-:W-:-:S03]  /*7c660*/  LOP3.LUT P0, RZ, R2, 0x100, RZ, 0xc0, !PT ;  /* 0x0000010002ff7812 */ /* 0x000fc6000780c0ff */
[----:B------:R-:W4:Y:S01]  /*7c670*/  LDL.LU.64 R42, [R1+0x1320] ;  /* 0x00132000012a7983 */ /* 0x000f220000300a00 */
[----:B------:R-:W-:-:S03]  /*7c680*/  LOP3.LUT R36, R36, 0xffffdfff, RZ, 0xc0, !PT ;  /* 0xffffdfff24247812 */ /* 0x000fc600078ec0ff */
[----:B--2---:R0:W-:Y:S01]  /*7c690*/  @P6 STG.E.U8 desc[UR34][R50.64], R20 ;  /* 0x0000001432006986 */ /* 0x0041e2000c101122 */
[----:B------:R-:W-:Y:S02]  /*7c6a0*/  @P1 LOP3.LUT R36, R36, 0x2000, RZ, 0xfc, !PT ;  /* 0x0000200024241812 */ /* 0x000fe400078efcff */
[----:B------:R-:W-:Y:S01]  /*7c6b0*/  LOP3.LUT P1, RZ, R2, 0x200, RZ, 0xc0, !PT ;  /* 0x0000020002ff7812 */ /* 0x000fe2000782c0ff */
[----:B------:R-:W2:Y:S04]  /*7c6c0*/  LDL.LU.64 R40, [R1+0x1318] ;  /* 0x0013180001287983 */ /* 0x000ea80000300a00 */
[----:B------:R-:W2:Y:S01]  /*7c6d0*/  LDL.LU.64 R46, [R1+0x1308] ;  /* 0x00130800012e7983 */ /* 0x000ea20000300a00 */
[----:B0-----:R-:W-:-:S03]  /*7c6e0*/  PRMT R20, R37, 0x7770, RZ ;  /* 0x0000777025147816 */ /* 0x001fc600000000ff */
[----:B------:R-:W2:Y:S04]  /*7c6f0*/  LDL.LU.64 R50, [R1+0x1300] ;  /* 0x0013000001327983 */ /* 0x000ea80000300a00 */
[----:B------:R0:W-:Y:S02]  /*7c700*/  @P0 STG.E.U8 desc[UR34][R48.64], R20 ;  /* 0x0000001430000986 */ /* 0x0001e4000c101122 */
[----:B0-----:R-:W-:Y:S02]  /*7c710*/  PRMT R20, R37, 0x7771, RZ ;  /* 0x0000777125147816 */ /* 0x001fe400000000ff */
[----:B------:R-:W2:Y:S04]  /*7c720*/  LDL.LU.64 R48, [R1+0x12f8] ;  /* 0x0012f80001307983 */ /* 0x000ea80000300a00 */
[----:B------:R0:W-:Y:S01]  /*7c730*/  @P1 STG.E.U8 desc[UR34][R54.64], R20 ;  /* 0x0000001436001986 */ /* 0x0001e2000c101122 */
[----:B------:R-:W-:-:S02]  /*7c740*/  LOP3.LUT P1, RZ, R36, 0x2000, RZ, 0xc0, !PT ;  /* 0x0000200024ff7812 */ /* 0x000fc4000782c0ff */
[----:B0-----:R-:W-:Y:S01]  /*7c750*/  PRMT R20, R37, 0x7772, RZ ;  /* 0x0000777225147816 */ /* 0x001fe200000000ff */
[----:B------:R-:W2:Y:S10]  /*7c760*/  LDL.LU.64 R54, [R1+0x12f0] ;  /* 0x0012f00001367983 */ /* 0x000eb40000300a00 */
[----:B------:R0:W-:Y:S01]  /*7c770*/  @P1 STG.E.U8 desc[UR34][R58.64], R20 ;  /* 0x000000143a001986 */ /* 0x0001e2000c101122 */
[----:B------:R-:W-:-:S03]  /*7c780*/  LOP3.LUT P1, RZ, R36, 0x1000, RZ, 0xc0, !PT ;  /* 0x0000100024ff7812 */ /* 0x000fc6000782c0ff */
[----:B0-----:R-:W2:Y:S01]  /*7c790*/  LDL.LU.64 R58, [R1+0x12e8] ;  /* 0x0012e800013a7983 */ /* 0x001ea20000300a00 */
[----:B------:R-:W-:-:S09]  /*7c7a0*/  PRMT R20, R37, 0x7773, RZ ;  /* 0x0000777325147816 */ /* 0x000fd200000000ff */
[----:B---3--:R0:W-:Y:S04]  /*7c7b0*/  @P1 STG.E.U8 desc[UR34][R56.64], R20 ;  /* 0x0000001438001986 */ /* 0x0081e8000c101122 */
[----:B0-----:R-:W3:Y:S01]  /*7c7c0*/  LDL.LU.64 R56, [R1+0x12c8] ;  /* 0x0012c80001387983 */ /* 0x001ee20000300a00 */
[----:B------:R-:W-:Y:S02]  /*7c7d0*/  LOP3.LUT P1, RZ, R36, 0x800, RZ, 0xc0, !PT ;  /* 0x0000080024ff7812 */ /* 0x000fe4000782c0ff */
[----:B------:R-:W-:-:S11]  /*7c7e0*/  PRMT R20, R44, 0x7770, RZ ;  /* 0x000077702c147816 */ /* 0x000fd600000000ff */
[----:B------:R0:W-:Y:S01]  /*7c7f0*/  @P1 STG.E.U8 desc[UR34][R22.64], R20 ;  /* 0x0000001416001986 */ /* 0x0001e2000c101122 */
[----:B------:R-:W-:Y:S02]  /*7c800*/  LOP3.LUT P1, RZ, R36, 0x400, RZ, 0xc0, !PT ;  /* 0x0000040024ff7812 */ /* 0x000fe4000782c0ff */
[----:B0-----:R-:W-:-:S11]  /*7c810*/  PRMT R20, R44, 0x7771, RZ ;  /* 0x000077712c147816 */ /* 0x001fd600000000ff */
        /* <DEDUP_REMOVED lines=8> */
[----:B----4-:R-:W-:-:S11]  /*7c8a0*/  PRMT R20, R45, 0x7770, RZ ;  /* 0x000077702d147816 */ /* 0x010fd600000000ff */
[----:B------:R0:W-:Y:S01]  /*7c8b0*/  @P1 STG.E.U8 desc[UR34][R42.64], R20 ;  /* 0x000000142a001986 */ /* 0x0001e2000c101122 */
[----:B------:R-:W-:Y:S02]  /*7c8c0*/  LOP3.LUT P1, RZ, R36, 0x40, RZ, 0xc0, !PT ;  /* 0x0000004024ff7812 */ /* 0x000fe4000782c0ff */
[C---:B------:R-:W-:Y:S02]  /*7c8d0*/  LOP3.LUT P2, RZ, R2.reuse, 0x40000, RZ, 0xc0, !PT ;  /* 0x0004000002ff7812 */ /* 0x040fe4000784c0ff */
[----:B------:R-:W-:Y:S02]  /*7c8e0*/  LOP3.LUT P3, RZ, R2, 0x80000, RZ, 0xc0, !PT ;  /* 0x0008000002ff7812 */ /* 0x000fe4000786c0ff */
[----:B0-----:R-:W-:-:S07]  /*7c8f0*/  PRMT R20, R45, 0x7771, RZ ;  /* 0x000077712d147816 */ /* 0x001fce00000000ff */
[----:B--2---:R0:W-:Y:S01]  /*7c900*/  @P1 STG.E.U8 desc[UR34][R40.64], R20 ;  /* 0x0000001428001986 */ /* 0x0041e2000c101122 */
        /* <DEDUP_REMOVED lines=14> */
[----:B0-----:R-:W-:Y:S02]  /*7c9f0*/  PRMT R20, R3, 0x7773, RZ ;  /* 0x0000777303147816 */ /* 0x001fe400000000ff */
[----:B------:R-:W2:Y:S04]  /*7ca00*/  LDL.LU R3, [R1+0x2acc] ;  /* 0x002acc0001037983 */ /* 0x000ea80000300800 */
[----:B---3--:R0:W-:Y:S04]  /*7ca10*/  @P0 STG.E.U8 desc[UR34][R56.64], R20 ;  /* 0x0000001438000986 */ /* 0x0081e8000c101122 */
[----:B0-----:R-:W3:Y:S04]  /*7ca20*/  LDL.LU.64 R56, [R1+0x12e0] ;  /* 0x0012e00001387983 */ /* 0x001ee80000300a00 */
[----:B------:R-:W4:Y:S04]  /*7ca30*/  LDL.LU.64 R46, [R1+0x12d8] ;  /* 0x0012d800012e7983 */ /* 0x000f280000300a00 */
[----:B------:R-:W4:Y:S04]  /*7ca40*/  LDL.LU.64 R44, [R1+0x12c0] ;  /* 0x0012c000012c7983 */ /* 0x000f280000300a00 */
[----:B------:R-:W2:Y:S04]  /*7ca50*/  LDL.LU R51, [R1+0x94] ;  /* 0x0000940001337983 */ /* 0x000ea80000300800 */
[----:B------:R-:W4:Y:S04]  /*7ca60*/  LDL.LU.64 R54, [R1+0x12b8] ;  /* 0x0012b80001367983 */ /* 0x000f280000300a00 */
[----:B------:R-:W4:Y:S04]  /*7ca70*/  LDL.LU.64 R48, [R1+0x12b0] ;  /* 0x0012b00001307983 */ /* 0x000f280000300a00 */
[----:B------:R-:W4:Y:S04]  /*7ca80*/  LDL.LU.64 R58, [R1+0x12a8] ;  /* 0x0012a800013a7983 */ /* 0x000f280000300a00 */
[----:B------:R-:W4:Y:S01]  /*7ca90*/  LDL.LU R21, [R1+0x84] ;  /* 0x0000840001157983 */ /* 0x000f220000300800 */
[----:B------:R-:W-:-:S02]  /*7caa0*/  LOP3.LUT P4, RZ, R2, 0x1000000, RZ, 0xc0, !PT ;  /* 0x0100000002ff7812 */ /* 0x000fc4000788c0ff */
[----:B------:R-:W-:Y:S02]  /*7cab0*/  LOP3.LUT R0, R0, 0xbfffffff, RZ, 0xc0, !PT ;  /* 0xbfffffff00007812 */ /* 0x000fe400078ec0ff */
[----:B------:R-:W-:Y:S02]  /*7cac0*/  LOP3.LUT R36, R36, 0xfffffffe, RZ, 0xc0, !PT ;  /* 0xfffffffe24247812 */ /* 0x000fe400078ec0ff */
[C---:B------:R-:W-:Y:S02]  /*7cad0*/  LOP3.LUT P5, RZ, R2.reuse, 0x2000000, RZ, 0xc0, !PT ;  /* 0x0200000002ff7812 */ /* 0x040fe400078ac0ff */
[C---:B------:R-:W-:Y:S02]  /*7cae0*/  LOP3.LUT P6, RZ, R2.reuse, 0x4000000, RZ, 0xc0, !PT ;  /* 0x0400000002ff7812 */ /* 0x040fe400078cc0ff */
[----:B------:R-:W-:Y:S02]  /*7caf0*/  LOP3.LUT P0, RZ, R2, 0x8000000, RZ, 0xc0, !PT ;  /* 0x0800000002ff7812 */ /* 0x000fe4000780c0ff */
[----:B--2---:R-:W-:-:S05]  /*7cb00*/  PRMT R20, R51, 0x7770, RZ ;  /* 0x0000777033147816 */ /* 0x004fca00000000ff */
[----:B---3--:R0:W-:Y:S04]  /*7cb10*/  @P4 STG.E.U8 desc[UR34][R56.64], R20 ;  /* 0x0000001438004986 */ /* 0x0081e8000c101122 */
[----:B0-----:R-:W2:Y:S01]  /*7cb20*/  LDL.LU.64 R56, [R1+0x12a0] ;  /* 0x0012a00001387983 */ /* 0x001ea20000300a00 */
[----:B------:R-:W-:-:S03]  /*7cb30*/  LOP3.LUT P1, RZ, R3, 0x10, RZ, 0xc0, !PT ;  /* 0x0000001003ff7812 */ /* 0x000fc6000782c0ff */
[----:B------:R-:W3:Y:S04]  /*7cb40*/  LDL.LU.64 R22, [R1+0x1290] ;  /* 0x0012900001167983 */ /* 0x000ee80000300a00 */
[----:B------:R-:W3:Y:S04]  /*7cb50*/  LDL.LU.64 R34, [R1+0x1288] ;  /* 0x0012880001227983 */ /* 0x000ee80000300a00 */
[----:B------:R-:W3:Y:S02]  /*7cb60*/  LDL.LU R37, [R1+0x74] ;  /* 0x0000740001257983 */ /* 0x000ee40000300800 */
[----:B------:R-:W-:-:S02]  /*7cb70*/  @P1 LOP3.LUT R0, R0, 0x40000000, RZ, 0xfc, !PT ;  /* 0x4000000000001812 */ /* 0x000fc400078efcff */
[----:B------:R-:W-:Y:S01]  /*7cb80*/  LOP3.LUT P1, RZ, R3, 0x8, RZ, 0xc0, !PT ;  /* 0x0000000803ff7812 */ /* 0x000fe2000782c0ff */
[----:B------:R-:W3:Y:S01]  /*7cb90*/  LDL.LU.64 R32, [R1+0x1280] ;  /* 0x0012800001207983 */ /* 0x000ee20000300a00 */
[----:B------:R-:W-:-:S03]  /*7cba0*/  LOP3.LUT R0, R0, 0x7fffffff, RZ, 0xc0, !PT ;  /* 0x7fffffff00007812 */ /* 0x000fc600078ec0ff */
[----:B------:R-:W3:Y:S01]  /*7cbb0*/  LDL.LU.64 R38, [R1+0x1268] ;  /* 0x0012680001267983 */ /* 0x000ee20000300a00 */
[----:B------:R-:W-:-:S03]  /*7cbc0*/  PRMT R20, R51, 0x7771, RZ ;  /* 0x0000777133147816 */ /* 0x000fc600000000ff */
[----:B------:R-:W3:Y:S04]  /*7cbd0*/  LDL.LU.64 R42, [R1+0x1260] ;  /* 0x00126000012a7983 */ /* 0x000ee80000300a00 */
[----:B------:R-:W-:Y:S02]  /*7cbe0*/  @P1 LOP3.LUT R0, R0, 0x80000000, RZ, 0xfc, !PT ;  /* 0x8000000000001812 */ /* 0x000fe400078efcff */
[----:B------:R-:W-:-:S13]  /*7cbf0*/  LOP3.LUT P1, RZ, R3, 0x4, RZ, 0xc0, !PT ;  /* 0x0000000403ff7812 */ /* 0x000fda000782c0ff */
        /* <DEDUP_REMOVED lines=12> */
[----:B----4-:R0:W-:Y:S10]  /*7ccc0*/  @P5 STG.E.U8 desc[UR34][R46.64], R20 ;  /* 0x000000142e005986 */ /* 0x0101f4000c101122 */
[----:B------:R-:W-:-:S02]  /*7ccd0*/  @P1 LOP3.LUT R36, R36, 0x10, RZ, 0xfc, !PT ;  /* 0x0000001024241812 */ /* 0x000fc400078efcff */
[----:B------:R-:W-:Y:S02]  /*7cce0*/  LOP3.LUT P1, RZ, R2, 0x20000000, RZ, 0xc0, !PT ;  /* 0x2000000002ff7812 */ /* 0x000fe4000782c0ff */
[----:B0-----:R-:W-:Y:S02]  /*7ccf0*/  PRMT R20, R51, 0x7772, RZ ;  /* 0x0000777233147816 */ /* 0x001fe400000000ff */
[----:B------:R-:W-:-:S03]  /*7cd00*/  LOP3.LUT R36, R36, 0xffffffdf, RZ, 0xc0, !PT ;  /* 0xffffffdf24247812 */ /* 0x000fc600078ec0ff */
[----:B------:R0:W-:Y:S06]  /*7cd10*/  @P6 STG.E.U8 desc[UR34][R44.64], R20 ;  /* 0x000000142c006986 */ /* 0x0001ec000c101122 */
[----:B------:R-:W-:Y:S02]  /*7cd20*/  @P1 LOP3.LUT R36, R36, 0x20, RZ, 0xfc, !PT ;  /* 0x0000002024241812 */ /* 0x000fe400078efcff */
[----:B0-----:R-:W-:Y:S02]  /*7cd30*/  PRMT R20, R51, 0x7773, RZ ;  /* 0x0000777333147816 */ /* 0x001fe400000000ff */
[----:B------:R-:W-:-:S03]  /*7cd40*/  LOP3.LUT P1, RZ, R2, 0x10000000, RZ, 0xc0, !PT ;  /* 0x1000000002ff7812 */ /* 0x000fc6000782c0ff */
[----:B------:R0:W-:Y:S04]  /*7cd50*/  @P0 STG.E.U8 desc[UR34][R54.64], R20 ;  /* 0x0000001436000986 */ /* 0x0001e8000c101122 */
[----:B0-----:R-:W4:Y:S01]  /*7cd60*/  LDL.LU R54, [R1+0x64] ;  /* 0x0000640001367983 */ /* 0x001f220000300800 */
[----:B------:R-:W-:-:S03]  /*7cd70*/  PRMT R20, R21, 0x7770, RZ ;  /* 0x0000777015147816 */ /* 0x000fc600000000ff */
[----:B------:R-:W4:Y:S04]  /*7cd80*/  LDL.LU.64 R40, [R1+0x1258] ;  /* 0x0012580001287983 */ /* 0x000f280000300a00 */
[----:B------:R-:W4:Y:S04]  /*7cd90*/  LDL.LU.64 R46, [R1+0x1250] ;  /* 0x00125000012e7983 */ /* 0x000f280000300a00 */
[----:B------:R0:W-:Y:S01]  /*7cda0*/  @P1 STG.E.U8 desc[UR34][R48.64], R20 ;  /* 0x0000001430001986 */ /* 0x0001e2000c101122 */
[----:B------:R-:W-:-:S03]  /*7cdb0*/  LOP3.LUT P1, RZ, R36, 0x20, RZ, 0xc0, !PT ;  /* 0x0000002024ff7812 */ /* 0x000fc6000782c0ff */
[----:B------:R-:W4:Y:S04]  /*7cdc0*/  LDL.LU.64 R44, [R1+0x1248] ;  /* 0x00124800012c7983 */ /* 0x000f280000300a00 */
[----:B------:R-:W4:Y:S01]  /*7cdd0*/  LDL.LU.64 R50, [R1+0x1238] ;  /* 0x0012380001327983 */ /* 0x000f220000300a00 */
[----:B0-----:R-:W-:-:S03]  /*7cde0*/  PRMT R20, R21, 0x7771, RZ ;  /* 0x0000777115147816 */ /* 0x001fc600000000ff */
[----:B------:R-:W4:Y:S04]  /*7cdf0*/  LDL.LU R55, [R1+0x98] ;  /* 0x0000980001377983 */ /* 0x000f280000300800 */
[----:B------:R0:W-:Y:S01]  /*7ce00*/  @P1 STG.E.U8 desc[UR34][R58.64], R20 ;  /* 0x000000143a001986 */ /* 0x0001e2000c101122 */
[----:B------:R-:W-:-:S03]  /*7ce10*/  LOP3.LUT P1, RZ, R36, 0x10, RZ, 0xc0, !PT ;  /* 0x0000001024ff7812 */ /* 0x000fc6000782c0ff */
[----:B------:R-:W4:Y:S04]  /*7ce20*/  LDL.LU.64 R48, [R1+0x1230] ;  /* 0x0012300001307983 */ /* 0x000f280000300a00 */
[----:B0-----:R-:W4:Y:S01]  /*7ce30*/  LDL.LU.64 R58, [R1+0x1228] ;  /* 0x00122800013a7983 */ /* 0x001f220000300a00 */
[----:B------:R-:W-:-:S05]  /*7ce40*/  PRMT R20, R21, 0x7772, RZ ;  /* 0x0000777215147816 */ /* 0x000fca00000000ff */
[----:B--2---:R0:W-:Y:S04]  /*7ce50*/  @P1 STG.E.U8 desc[UR34][R56.64], R20 ;  /* 0x0000001438001986 */ /* 0x0041e8000c101122 */
[----:B0-----:R-:W2:Y:S01]  /*7ce60*/  LDL.LU.64 R56, [R1+0x1210] ;  /* 0x0012100001387983 */ /* 0x001ea20000300a00 */
[----:B------:R-:W-:Y:S02]  /*7ce70*/  LOP3.LUT P1, RZ, R36, 0x8, RZ, 0xc0, !PT ;  /* 0x0000000824ff7812 */ /* 0x000fe4000782c0ff */
[----:B------:R-:W-:-:S11]  /*7ce80*/  PRMT R20, R21, 0x7773, RZ ;  /* 0x0000777315147816 */ /* 0x000fd600000000ff */
        /* <DEDUP_REMOVED lines=14> */
[C---:B------:R-:W-:Y:S02]  /*7cf70*/  LOP3.LUT P2, RZ, R3.reuse, 0x20, RZ, 0xc0, !PT ;  /* 0x0000002003ff7812 */ /* 0x040fe4000784c0ff */
[C---:B------:R-:W-:Y:S02]  /*7cf80*/  LOP3.LUT P3, RZ, R3.reuse, 0x40, RZ, 0xc0, !PT ;  /* 0x0000004003ff7812 */ /* 0x040fe4000786c0ff */
[C---:B------:R-:W-:Y:S02]  /*7cf90*/  LOP3.LUT P4, RZ, R3.reuse, 0x80, RZ, 0xc0, !PT ;  /* 0x0000008003ff7812 */ /* 0x040fe4000788c0ff */
[C---:B------:R-:W-:Y:S02]  /*7cfa0*/  LOP3.LUT P5, RZ, R3.reuse, 0x100, RZ, 0xc0, !PT ;  /* 0x0000010003ff7812 */ /* 0x040fe400078ac0ff */
[----:B------:R-:W-:-:S02]  /*7cfb0*/  LOP3.LUT P6, RZ, R3, 0x200, RZ, 0xc0, !PT ;  /* 0x0000020003ff7812 */ /* 0x000fc400078cc0ff */
[----:B------:R-:W-:Y:S02]  /*7cfc0*/  LOP3.LUT P0, RZ, R3, 0x400, RZ, 0xc0, !PT ;  /* 0x0000040003ff7812 */ /* 0x000fe4000780c0ff */
[----:B----4-:R-:W-:-:S05]  /*7cfd0*/  PRMT R20, R54, 0x7770, RZ ;  /* 0x0000777036147816 */ /* 0x010fca00000000ff */
[----:B------:R0:W-:Y:S02]  /*7cfe0*/  @P1 STG.E.U8 desc[UR34][R40.64], R20 ;  /* 0x0000001428001986 */ /* 0x0001e4000c101122 */
[----:B0-----:R-:W-:-:S05]  /*7cff0*/  PRMT R20, R54, 0x7771, RZ ;  /* 0x0000777136147816 */ /* 0x001fca00000000ff */
        /* <DEDUP_REMOVED lines=10> */
[----:B--2---:R0:W-:Y:S04]  /*7d0a0*/  @P0 STG.E.U8 desc[UR34][R56.64], R20 ;  /* 0x0000001438000986 */ /* 0x0041e8000c101122 */
[----:B0-----:R-:W2:Y:S04]  /*7d0b0*/  LDL.LU.64 R56, [R1+0x1208] ;  /* 0x0012080001387983 */ /* 0x001ea80000300a00 */
[----:B------:R-:W3:Y:S04]  /*7d0c0*/  LDL.LU.64 R46, [R1+0x1200] ;  /* 0x00120000012e7983 */ /* 0x000ee80000300a00 */
[----:B------:R-:W4:Y:S04]  /*7d0d0*/  LDL.LU.64 R44, [R1+0x11f8] ;  /* 0x0011f800012c7983 */ /* 0x000f280000300a00 */
[----:B------:R-:W4:Y:S04]  /*7d0e0*/  LDL.LU.64 R50, [R1+0x11f0] ;  /* 0x0011f00001327983 */ /* 0x000f280000300a00 */
[----:B------:R-:W3:Y:S04]  /*7d0f0*/  LDL.LU R54, [R1+0x88] ;  /* 0x0000880001367983 */ /* 0x000ee80000300800 */
[----:B------:R-:W4:Y:S01]  /*7d100*/  LDL.LU.64 R48, [R1+0x11e0] ;  /* 0x0011e00001307983 */ /* 0x000f220000300a00 */
[----:B------:R-:W-:-:S03]  /*7d110*/  LOP3.LUT P4, RZ, R3, 0x800, RZ, 0xc0, !PT ;  /* 0x0000080003ff7812 */ /* 0x000fc6000788c0ff */
[----:B------:R-:W4:Y:S01]  /*7d120*/  LDL.LU.64 R58, [R1+0x11d8] ;  /* 0x0011d800013a7983 */ /* 0x000f220000300a00 */
        /* <DEDUP_REMOVED lines=18> */
[C---:B------:R-:W-:Y:S01]  /*7d250*/  LOP3.LUT P5, RZ, R3.reuse, 0x1000, RZ, 0xc0, !PT ;  /* 0x0000100003ff7812 */ /* 0x040fe200078ac0ff */
[----:B------:R-:W2:Y:S01]  /*7d260*/  LDL.LU.64 R32, [R1+0x11b8] ;  /* 0x0011b80001207983 */ /* 0x000ea20000300a00 */
[----:B------:R-:W-:Y:S02]  /*7d270*/  @P1 LOP3.LUT R0, R0, 0x4000000, RZ, 0xfc, !PT ;  /* 0x0400000000001812 */ /* 0x000fe400078efcff */
[C---:B------:R-:W-:Y:S01]  /*7d280*/  LOP3.LUT P1, RZ, R3.reuse, 0x40000, RZ, 0xc0, !PT ;  /* 0x0004000003ff7812 */ /* 0x040fe2000782c0ff */
[----:B------:R-:W2:Y:S01]  /*7d290*/  LDL.LU R55, [R1+0x68] ;  /* 0x0000680001377983 */ /* 0x000ea20000300800 */
[----:B------:R-:W-:Y:S02]  /*7d2a0*/  LOP3.LUT R0, R0, 0xf7ffffff, RZ, 0xc0, !PT ;  /* 0xf7ffffff00007812 */ /* 0x000fe400078ec0ff */
[----:B------:R-:W-:Y:S01]  /*7d2b0*/  LOP3.LUT P6, RZ, R3, 0x2000, RZ, 0xc0, !PT ;  /* 0x0000200003ff7812 */ /* 0x000fe200078cc0ff */
[----:B------:R-:W2:Y:S01]  /*7d2c0*/  LDL.LU.64 R38, [R1+0x11a8] ;  /* 0x0011a80001267983 */ /* 0x000ea20000300a00 */
[----:B---3--:R-:W-:-:S02]  /*7d2d0*/  PRMT R20, R54, 0x7770, RZ ;  /* 0x0000777036147816 */ /* 0x008fc400000000ff */
[C---:B------:R-:W-:Y:S01]  /*7d2e0*/  LOP3.LUT P0, RZ, R3.reuse, 0x4000, RZ, 0xc0, !PT ;  /* 0x0000400003ff7812 */ /* 0x040fe2000780c0ff */
[----:B------:R-:W3:Y:S04]  /*7d2f0*/  LDL.LU.64 R36, [R1+0x1188] ;  /* 0x0011880001247983 */ /* 0x000ee80000300a00 */
[----:B------:R-:W-:Y:S01]  /*7d300*/  @P1 LOP3.LUT R0, R0, 0x8000000, RZ, 0xfc, !PT ;  /* 0x0800000000001812 */ /* 0x000fe200078efcff */
[----:B------:R0:W-:Y:S01]  /*7d310*/  @P5 STG.E.U8 desc[UR34][R46.64], R20 ;  /* 0x000000142e005986 */ /* 0x0001e2000c101122 */
[----:B------:R-:W-:Y:S02]  /*7d320*/  LOP3.LUT P1, RZ, R3, 0x20000, RZ, 0xc0, !PT ;  /* 0x0002000003ff7812 */ /* 0x000fe4000782c0ff */
[----:B------:R-:W-:Y:S01]  /*7d330*/  LOP3.LUT R0, R0, 0xefffffff, RZ, 0xc0, !PT ;  /* 0xefffffff00007812 */ /* 0x000fe200078ec0ff */
[----:B------:R-:W3:Y:S04]  /*7d340*/  LDL.LU.64 R42, [R1+0x1180] ;  /* 0x00118000012a7983 */ /* 0x000ee80000300a00 */
[----:B------:R-:W3:Y:S01]  /*7d350*/  LDL.LU.64 R40, [R1+0x1170] ;  /* 0x0011700001287983 */ /* 0x000ee20000300a00 */
[----:B0-----:R-:W-:-:S03]  /*7d360*/  PRMT R20, R54, 0x7771, RZ ;  /* 0x0000777136147816 */ /* 0x001fc600000000ff */
[----:B------:R-:W3:Y:S02]  /*7d370*/  LDL.LU.64 R46, [R1+0x1168] ;  /* 0x00116800012e7983 */ /* 0x000ee40000300a00 */
[----:B------:R-:W-:Y:S02]  /*7d380*/  @P1 LOP3.LUT R0, R0, 0x10000000, RZ, 0xfc, !PT ;  /* 0x1000000000001812 */ /* 0x000fe400078efcff */
[----:B------:R-:W-:Y:S02]  /*7d390*/  LOP3.LUT P1, RZ, R3, 0x10000, RZ, 0xc0, !PT ;  /* 0x0001000003ff7812 */ /* 0x000fe4000782c0ff */
[----:B------:R-:W-:Y:S01]  /*7d3a0*/  LOP3.LUT R0, R0, 0xdfffffff, RZ, 0xc0, !PT ;  /* 0xdfffffff00007812 */ /* 0x000fe200078ec0ff */
[----:B----4-:R0:W-:Y:S10]  /*7d3b0*/  @P6 STG.E.U8 desc[UR34][R44.64], R20 ;  /* 0x000000142c006986 */ /* 0x0101f4000c101122 */
[----:B------:R-:W-:-:S02]  /*7d3c0*/  @P1 LOP3.LUT R0, R0, 0x20000000, RZ, 0xfc, !PT ;  /* 0x2000000000001812 */ /* 0x000fc400078efcff */
[----:B------:R-:W-:Y:S01]  /*7d3d0*/  LOP3.LUT P1, RZ, R3, 0x8000, RZ, 0xc0, !PT ;  /* 0x0000800003ff7812 */ /* 0x000fe2000782c0ff */
[----:B0-----:R-:W4:Y:S01]  /*7d3e0*/  LDL.LU.64 R44, [R1+0x1160] ;  /* 0x00116000012c7983 */ /* 0x001f220000300a00 */
[----:B------:R-:W-:-:S05]  /*7d3f0*/  PRMT R20, R54, 0x7772, RZ ;  /* 0x0000777236147816 */ /* 0x000fca00000000ff */
[----:B------:R0:W-:Y:S02]  /*7d400*/  @P0 STG.E.U8 desc[UR34][R50.64], R20 ;  /* 0x0000001432000986 */ /* 0x0001e4000c101122 */
[----:B0-----:R-:W-:Y:S02]  /*7d410*/  PRMT R20, R54, 0x7773, RZ ;  /* 0x0000777336147816 */ /* 0x001fe400000000ff */
[----:B------:R-:W4:Y:S04]  /*7d420*/  LDL.LU.64 R50, [R1+0x1148] ;  /* 0x0011480001327983 */ /* 0x000f280000300a00 */
[----:B------:R0:W-:Y:S01]  /*7d430*/  @P1 STG.E.U8 desc[UR34][R48.64], R20 ;  /* 0x0000001430001986 */ /* 0x0001e2000c101122 */
[----:B------:R-:W-:-:S03]  /*7d440*/  LOP3.LUT P1, RZ, R0, 0x20000000, RZ, 0xc0, !PT ;  /* 0x2000000000ff7812 */ /* 0x000fc6000782c0ff */
[----:B------:R-:W4:Y:S01]  /*7d450*/  LDL.LU R54, [R1+0x8c] ;  /* 0x00008c0001367983 */ /* 0x000f220000300800 */
[----:B0-----:R-:W-:-:S03]  /*7d460*/  PRMT R20, R60, 0x7770, RZ ;  /* 0x000077703c147816 */ /* 0x001fc600000000ff */
[----:B------:R-:W4:Y:S06]  /*7d470*/  LDL.LU.64 R48, [R1+0x1140] ;  /* 0x0011400001307983 */ /* 0x000f2c0000300a00 */
[----:B------:R0:W-:Y:S01]  /*7d480*/  @P1 STG.E.U8 desc[UR34][R58.64], R20 ;  /* 0x000000143a001986 */ /* 0x0001e2000c101122 */
[----:B------:R-:W-:Y:S02]  /*7d490*/  LOP3.LUT P1, RZ, R0, 0x10000000, RZ, 0xc0, !PT ;  /* 0x1000000000ff7812 */ /* 0x000fe4000782c0ff */
        /* <DEDUP_REMOVED lines=25> */
[C---:B------:R-:W-:Y:S02]  /*7d630*/  LOP3.LUT P4, RZ, R3.reuse, 0x4000000, RZ, 0xc0, !PT ;  /* 0x0400000003ff7812 */ /* 0x040fe4000788c0ff */
[C---:B------:R-:W-:Y:S02]  /*7d640*/  LOP3.LUT P5, RZ, R3.reuse, 0x8000000, RZ, 0xc0, !PT ;  /* 0x0800000003ff7812 */ /* 0x040fe400078ac0ff */
[C---:B------:R-:W-:Y:S02]  /*7d650*/  LOP3.LUT P6, RZ, R3.reuse, 0x10000000, RZ, 0xc0, !PT ;  /* 0x1000000003ff7812 */ /* 0x040fe400078cc0ff */
        /* <DEDUP_REMOVED lines=9> */
[----:B------:R0:W-:Y:S02]  /*7d6f0*/  @P5 STG.E.U8 desc[UR34][R48.64], R20 ;  /* 0x0000001430005986 */ /* 0x0001e4000c101122 */
[----:B0-----:R-:W-:-:S05]  /*7d700*/  PRMT R20, R54, 0x7770, RZ ;  /* 0x0000777036147816 */ /* 0x001fca00000000ff */
[----:B------:R0:W-:Y:S02]  /*7d710*/  @P6 STG.E.U8 desc[UR34][R58.64], R20 ;  /* 0x000000143a006986 */ /* 0x0001e4000c101122 */
[----:B0-----:R-:W-:-:S05]  /*7d720*/  PRMT R20, R54, 0x7771, RZ ;  /* 0x0000777136147816 */ /* 0x001fca00000000ff */
[----:B--2---:R0:W-:Y:S04]  /*7d730*/  @P0 STG.E.U8 desc[UR34][R56.64], R20 ;  /* 0x0000001438000986 */ /* 0x0041e8000c101122 */
[----:B0-----:R-:W2:Y:S04]  /*7d740*/  LDL.LU.64 R56, [R1+0x1128] ;  /* 0x0011280001387983 */ /* 0x001ea80000300a00 */
[----:B------:R-:W4:Y:S04]  /*7d750*/  LDL.LU.64 R44, [R1+0x1118] ;  /* 0x00111800012c7983 */ /* 0x000f280000300a00 */
[----:B------:R-:W4:Y:S04]  /*7d760*/  LDL.LU.64 R46, [R1+0x1110] ;  /* 0x00111000012e7983 */ /* 0x000f280000300a00 */
[----:B------:R-:W4:Y:S04]  /*7d770*/  LDL.LU.64 R50, [R1+0x1108] ;  /* 0x0011080001327983 */ /* 0x000f280000300a00 */
[----:B------:R-:W4:Y:S04]  /*7d780*/  LDL.LU.64 R48, [R1+0x10f0] ;  /* 0x0010f00001307983 */ /* 0x000f280000300a00 */
[----:B------:R-:W4:Y:S01]  /*7d790*/  LDL.LU R55, [R1+0x7c] ;  /* 0x00007c0001377983 */ /* 0x000f220000300800 */
[----:B------:R-:W-:-:S03]  /*7d7a0*/  LOP3.LUT P4, RZ, R3, 0x40000000, RZ, 0xc0, !PT ;  /* 0x4000000003ff7812 */ /* 0x000fc6000788c0ff */
[----:B------:R-:W4:Y:S01]  /*7d7b0*/  LDL.LU.64 R58, [R1+0x10e8] ;  /* 0x0010e800013a7983 */ /* 0x000f220000300a00 */
[----:B------:R-:W-:-:S03]  /*7d7c0*/  PRMT R20, R54, 0x7772, RZ ;  /* 0x0000777236147816 */ /* 0x000fc600000000ff */
[----:B------:R-:W4:Y:S01]  /*7d7d0*/  LDL.LU R33, [R1+0x6c] ;  /* 0x00006c0001217983 */ /* 0x000f220000300800 */
[----:B------:R-:W-:Y:S02]  /*7d7e0*/  LOP3.LUT R0, R0, 0xffffbfff, RZ, 0xc0, !PT ;  /* 0xffffbfff00007812 */ /* 0x000fe400078ec0ff */
[----:B------:R-:W-:-:S03]  /*7d7f0*/  LOP3.LUT P5, RZ, R3, 0x80000000, RZ, 0xc0, !PT ;  /* 0x8000000003ff7812 */ /* 0x000fc600078ac0ff */
[----:B--2---:R0:W-:Y:S04]  /*7d800*/  @P4 STG.E.U8 desc[UR34][R56.64], R20 ;  /* 0x0000001438004986 */ /* 0x0041e8000c101122 */
[----:B0-----:R-:W2:Y:S01]  /*7d810*/  LDL.LU.64 R56, [R1+0x10e0] ;  /* 0x0010e00001387983 */ /* 0x001ea20000300a00 */
[----:B---3--:R-:W-:-:S03]  /*7d820*/  LOP3.LUT P1, RZ, R60, 0x400, RZ, 0xc0, !PT ;  /* 0x000004003cff7812 */ /* 0x008fc6000782c0ff */
[----:B------:R-:W3:Y:S04]  /*7d830*/  LDL.LU.64 R22, [R1+0x10d0] ;  /* 0x0010d00001167983 */ /* 0x000ee80000300a00 */
[----:B------:R-:W3:Y:S06]  /*7d840*/  LDL.LU.64 R34, [R1+0x10c8] ;  /* 0x0010c80001227983 */ /* 0x000eec0000300a00 */
[----:B------:R-:W-:-:S02]  /*7d850*/  @P1 LOP3.LUT R0, R0, 0x4000, RZ, 0xfc, !PT ;  /* 0x0000400000001812 */ /* 0x000fc400078efcff */
        /* <DEDUP_REMOVED lines=11> */
[----:B------:R-:W-:-:S09]  /*7d910*/  PRMT R20, R54, 0x7773, RZ ;  /* 0x0000777336147816 */ /* 0x000fd200000000ff */
[----:B------:R-:W-:Y:S02]  /*7d920*/  @P1 LOP3.LUT R0, R0, 0x40000, RZ, 0xfc, !PT ;  /* 0x0004000000001812 */ /* 0x000fe400078efcff */
[----:B------:R-:W-:Y:S01]  /*7d930*/  LOP3.LUT P1, RZ, R60, 0x20, RZ, 0xc0, !PT ;  /* 0x000000203cff7812 */ /* 0x000fe2000782c0ff */
[----:B----4-:R0:W-:Y:S01]  /*7d940*/  @P5 STG.E.U8 desc[UR34][R44.64], R20 ;  /* 0x000000142c005986 */ /* 0x0101e2000c101122 */
[----:B------:R-:W-:-:S03]  /*7d950*/  LOP3.LUT R0, R0, 0xfff7ffff, RZ, 0xc0, !PT ;  /* 0xfff7ffff00007812 */ /* 0x000fc600078ec0ff */
[----:B0-----:R-:W4:Y:S04]  /*7d960*/  LDL.LU R44, [R1+0x50] ;  /* 0x00005000012c7983 */ /* 0x001f280000300800 */
[----:B------:R-:W4:Y:S04]  /*7d970*/  LDL.LU.64 R38, [R1+0x10b8] ;  /* 0x0010b80001267983 */ /* 0x000f280000300a00 */
[----:B------:R-:W-:Y:S02]  /*7d980*/  @P1 LOP3.LUT R0, R0, 0x80000, RZ, 0xfc, !PT ;  /* 0x0008000000001812 */ /* 0x000fe400078efcff */
[----:B------:R-:W-:Y:S01]  /*7d990*/  LOP3.LUT P1, RZ, R60, 0x10, RZ, 0xc0, !PT ;  /* 0x000000103cff7812 */ /* 0x000fe2000782c0ff */
[----:B------:R-:W4:Y:S01]  /*7d9a0*/  LDL.LU.64 R36, [R1+0x10b0] ;  /* 0x0010b00001247983 */ /* 0x000f220000300a00 */
[----:B------:R-:W-:-:S02]  /*7d9b0*/  LOP3.LUT R0, R0, 0xffefffff, RZ, 0xc0, !PT ;  /* 0xffefffff00007812 */ /* 0x000fc400078ec0ff */
[C---:B------:R-:W-:Y:S01]  /*7d9c0*/  LOP3.LUT P6, RZ, R60.reuse, 0x1, RZ, 0xc0, !PT ;  /* 0x000000013cff7812 */ /* 0x040fe200078cc0ff */
[----:B------:R-:W4:Y:S01]  /*7d9d0*/  LDL.LU.64 R42, [R1+0x10a8] ;  /* 0x0010a800012a7983 */ /* 0x000f220000300a00 */
[----:B------:R-:W-:Y:S02]  /*7d9e0*/  LOP3.LUT P0, RZ, R60, 0x2, RZ, 0xc0, !PT ;  /* 0x000000023cff7812 */ /* 0x000fe4000780c0ff */
[----:B------:R-:W-:Y:S01]  /*7d9f0*/  PRMT R20, R55, 0x7770, RZ ;  /* 0x0000777037147816 */ /* 0x000fe200000000ff */
[----:B------:R-:W4:Y:S04]  /*7da00*/  LDL.LU.64 R40, [R1+0x1098] ;  /* 0x0010980001287983 */ /* 0x000f280000300a00 */
[----:B------:R-:W-:Y:S02]  /*7da10*/  @P1 LOP3.LUT R0, R0, 0x100000, RZ, 0xfc, !PT ;  /* 0x0010000000001812 */ /* 0x000fe400078efcff */
[----:B------:R-:W-:-:S02]  /*7da20*/  LOP3.LUT P1, RZ, R60, 0x8, RZ, 0xc0, !PT ;  /* 0x000000083cff7812 */ /* 0x000fc4000782c0ff */
[----:B------:R-:W-:Y:S01]  /*7da30*/  LOP3.LUT R0, R0, 0xffdfffff, RZ, 0xc0, !PT ;  /* 0xffdfffff00007812 */ /* 0x000fe200078ec0ff */
[----:B------:R0:W-:Y:S10]  /*7da40*/  @P6 STG.E.U8 desc[UR34][R46.64], R20 ;  /* 0x000000142e006986 */ /* 0x0001f4000c101122 */
[----:B------:R-:W-:-:S02]  /*7da50*/  @P1 LOP3.LUT R0, R0, 0x200000, RZ, 0xfc, !PT ;  /* 0x0020000000001812 */ /* 0x000fc400078efcff */
[----:B------:R-:W-:Y:S01]  /*7da60*/  LOP3.LUT P1, RZ, R60, 0x4, RZ, 0xc0, !PT ;  /* 0x000000043cff7812 */ /* 0x000fe2000782c0ff */
[----:B0-----:R-:W4:Y:S01]  /*7da70*/  LDL.LU.64 R46, [R1+0x1090] ;  /* 0x00109000012e7983 */ /* 0x001f220000300a00 */
[----:B------:R-:W-:-:S05]  /*7da80*/  PRMT R20, R55, 0x7771, RZ ;  /* 0x0000777137147816 */ /* 0x000fca00000000ff */
[----:B------:R0:W-:Y:S02]  /*7da90*/  @P0 STG.E.U8 desc[UR34][R50.64], R20 ;  /* 0x0000001432000986 */ /* 0x0001e4000c101122 */
[C---:B0-----:R-:W-:Y:S02]  /*7daa0*/  PRMT R20, R55.reuse, 0x7772, RZ ;  /* 0x0000777237147816 */ /* 0x041fe400000000ff */
[----:B------:R-:W4:Y:S04]  /*7dab0*/  LDL.LU.64 R50, [R1+0x1088] ;  /* 0x0010880001327983 */ /* 0x000f280000300a00 */
[----:B------:R0:W-:Y:S01]  /*7dac0*/  @P1 STG.E.U8 desc[UR34][R48.64], R20 ;  /* 0x0000001430001986 */ /* 0x0001e2000c101122 */
[C---:B------:R-:W-:Y:S02]  /*7dad0*/  LOP3.LUT P1, RZ, R0.reuse, 0x200000, RZ, 0xc0, !PT ;  /* 0x0020000000ff7812 */ /* 0x040fe4000782c0ff */
[----:B0-----:R-:W-:Y:S01]  /*7dae0*/  PRMT R20, R55, 0x7773, RZ ;  /* 0x0000777337147816 */ /* 0x001fe200000000ff */
[----:B------:R-:W4:Y:S10]  /*7daf0*/  LDL.LU.64 R48, [R1+0x1080] ;  /* 0x0010800001307983 */ /* 0x000f340000300a00 */
[----:B------:R0:W-:Y:S01]  /*7db00*/  @P1 STG.E.U8 desc[UR34][R58.64], R20 ;  /* 0x000000143a001986 */ /* 0x0001e2000c101122 */
[----:B------:R-:W-:-:S03]  /*7db10*/  LOP3.LUT P1, RZ, R0, 0x100000, RZ, 0xc0, !PT ;  /* 0x0010000000ff7812 */ /* 0x000fc6000782c0ff */
[----:B------:R-:W4:Y:S04]  /*7db20*/  LDL.LU.64 R54, [R1+0x1078] ;  /* 0x0010780001367983 */ /* 0x000f280000300a00 */
[----:B0-----:R-:W4:Y:S01]  /*7db30*/  LDL.LU.64 R58, [R1+0x1068] ;  /* 0x00106800013a7983 */ /* 0x001f220000300a00 */
[----:B------:R-:W-:-:S03]  /*7db40*/  PRMT R20, R33, 0x7770, RZ ;  /* 0x0000777021147816 */ /* 0x000fc600000000ff */
[----:B------:R-:W4:Y:S04]  /*7db50*/  LDL.LU R45, [R1+0x30] ;  /* 0x00003000012d7983 */ /* 0x000f280000300800 */
        /* <DEDUP_REMOVED lines=9> */
[----:B0-----:R-:W-:Y:S02]  /*7dbf0*/  PRMT R20, R33, 0x7773, RZ ;  /* 0x0000777321147816 */ /* 0x001fe400000000ff */
[----:B------:R-:W-:-:S09]  /*7dc00*/  LOP3.LUT P2, RZ, R60, 0x800, RZ, 0xc0, !PT ;  /* 0x000008003cff7812 */ /* 0x000fd2000784c0ff */
[----:B----4-:R0:W-:Y:S01]  /*7dc10*/  @P1 STG.E.U8 desc[UR34][R38.64], R20 ;  /* 0x0000001426001986 */ /* 0x0101e2000c101122 */
        /* <DEDUP_REMOVED lines=22> */
[----:B0-----:R-:W-:Y:S02]  /*7dd80*/  PRMT R20, R61, 0x7773, RZ ;  /* 0x000077733d147816 */ /* 0x001fe400000000ff */
[----:B------:R-:W3:Y:S04]  /*7dd90*/  LDL.LU R61, [R1+0x2ac0] ;  /* 0x002ac000013d7983 */ /* 0x000ee80000300800 */
[----:B------:R0:W-:Y:S02]  /*7dda0*/  @P6 STG.E.U8 desc[UR34][R58.64], R20 ;  /* 0x000000143a006986 */ /* 0x0001e4000c101122 */
[----:B0-----:R-:W-:-:S05]  /*7ddb0*/  PRMT R20, R45, 0x7770, RZ ;  /* 0x000077702d147816 */ /* 0x001fca00000000ff */
[----:B--2---:R0:W-:Y:S04]  /*7ddc0*/  @P0 STG.E.U8 desc[UR34][R56.64], R20 ;  /* 0x0000001438000986 */ /* 0x0041e8000c101122 */
[----:B0-----:R-:W2:Y:S04]  /*7ddd0*/  LDL.LU.64 R56, [R1+0x1058] ;  /* 0x0010580001387983 */ /* 0x001ea80000300a00 */
[----:B------:R-:W4:Y:S04]  /*7dde0*/  LDL.LU.64 R46, [R1+0xf78] ;  /* 0x000f7800012e7983 */ /* 0x000f280000300a00 */
[----:B------:R-:W3:Y:S04]  /*7ddf0*/  LDL.LU.64 R58, [R1+0xf70] ;  /* 0x000f7000013a7983 */ /* 0x000ee80000300a00 */
[----:B------:R-:W3:Y:S04]  /*7de00*/  LDL.LU.64 R50, [R1+0xf68] ;  /* 0x000f680001327983 */ /* 0x000ee80000300a00 */
[----:B------:R-:W3:Y:S04]  /*7de10*/  LDL.LU.64 R48, [R1+0xf60] ;  /* 0x000f600001307983 */ /* 0x000ee80000300a00 */
[----:B------:R-:W3:Y:S04]  /*7de20*/  LDL.LU.64 R54, [R1+0xf58] ;  /* 0x000f580001367983 */ /* 0x000ee80000300a00 */
[----:B------:R-:W3:Y:S01]  /*7de30*/  LDL.LU R38, [R1+0x20] ;  /* 0x0000200001267983 */ /* 0x000ee20000300800 */
        /* <DEDUP_REMOVED lines=17> */
[----:B------:R-:W2:Y:S04]  /*7df50*/  LDL.LU R39, [R1+0x54] ;  /* 0x0000540001277983 */ /* 0x000ea80000300800 */
[----:B------:R-:W2:Y:S01]  /*7df60*/  LDL.LU.64 R22, [R1+0xf40] ;  /* 0x000f400001167983 */ /* 0x000ea20000300a00 */
[----:B------:R-:W-:-:S03]  /*7df70*/  LOP3.LUT R0, R0, 0xfffffbff, RZ, 0xc0, !PT ;  /* 0xfffffbff00007812 */ /* 0x000fc600078ec0ff */
[----:B------:R-:W2:Y:S01]  /*7df80*/  LDL.LU.64 R34, [R1+0xf38] ;  /* 0x000f380001227983 */ /* 0x000ea20000300a00 */
[----:B------:R-:W-:Y:S02]  /*7df90*/  @P1 LOP3.LUT R0, R0, 0x400, RZ, 0xfc, !PT ;  /* 0x0000040000001812 */ /* 0x000fe400078efcff */
[C---:B------:R-:W-:Y:S01]  /*7dfa0*/  LOP3.LUT P1, RZ, R60.reuse, 0x1000000, RZ, 0xc0, !PT ;  /* 0x010000003cff7812 */ /* 0x040fe2000782c0ff */
[----:B------:R-:W2:Y:S01]  /*7dfb0*/  LDL.LU.64 R32, [R1+0xf20] ;  /* 0x000f200001207983 */ /* 0x000ea20000300a00 */
[----:B------:R-:W-:Y:S02]  /*7dfc0*/  LOP3.LUT P5, RZ, R60, 0x40000, RZ, 0xc0, !PT ;  /* 0x000400003cff7812 */ /* 0x000fe400078ac0ff */
[----:B------:R-:W-:Y:S01]  /*7dfd0*/  LOP3.LUT R0, R0, 0xfffff7ff, RZ, 0xc0, !PT ;  /* 0xfffff7ff00007812 */ /* 0x000fe200078ec0ff */
[----:B------:R-:W2:Y:S01]  /*7dfe0*/  LDL.LU.64 R36, [R1+0xf18] ;  /* 0x000f180001247983 */ /* 0x000ea20000300a00 */
[----:B------:R-:W-:Y:S02]  /*7dff0*/  LOP3.LUT P6, RZ, R60, 0x80000, RZ, 0xc0, !PT ;  /* 0x000800003cff7812 */ /* 0x000fe400078cc0ff */
[----:B------:R-:W-:-:S05]  /*7e000*/  PRMT R20, R45, 0x7772, RZ ;  /* 0x000077722d147816 */ /* 0x000fca00000000ff */
[----:B------:R-:W-:Y:S02]  /*7e010*/  @P1 LOP3.LUT R0, R0, 0x800, RZ, 0xfc, !PT ;  /* 0x0000080000001812 */ /* 0x000fe400078efcff */
[----:B------:R-:W-:Y:S01]  /*7e020*/  LOP3.LUT P1, RZ, R60, 0x800000, RZ, 0xc0, !PT ;  /* 0x008000003cff7812 */ /* 0x000fe2000782c0ff */
[----:B----4-:R0:W-:Y:S01]  /*7e030*/  @P5 STG.E.U8 desc[UR34][R46.64], R20 ;  /* 0x000000142e005986 */ /* 0x0101e2000c101122 */
[----:B------:R-:W-:Y:S02]  /*7e040*/  LOP3.LUT R0, R0, 0xffffefff, RZ, 0xc0, !PT ;  /* 0xffffefff00007812 */ /* 0x000fe400078ec0ff */
[----:B0-----:R-:W-:-:S09]  /*7e050*/  PRMT R20, R45, 0x7773, RZ ;  /* 0x000077732d147816 */ /* 0x001fd200000000ff */
[----:B------:R-:W-:Y:S02]  /*7e060*/  @P1 LOP3.LUT R0, R0, 0x1000, RZ, 0xfc, !PT ;  /* 0x0000100000001812 */ /* 0x000fe400078efcff */
[C---:B------:R-:W-:Y:S01]  /*7e070*/  LOP3.LUT P1, RZ, R60.reuse, 0x400000, RZ, 0xc0, !PT ;  /* 0x004000003cff7812 */ /* 0x040fe2000782c0ff */
[----:B---3--:R0:W-:Y:S01]  /*7e080*/  @P6 STG.E.U8 desc[UR34][R58.64], R20 ;  /* 0x000000143a006986 */ /* 0x0081e2000c101122 */
[----:B------:R-:W-:Y:S02]  /*7e090*/  LOP3.LUT P0, RZ, R60, 0x100000, RZ, 0xc0, !PT ;  /* 0x001000003cff7812 */ /* 0x000fe4000780c0ff */
[----:B------:R-:W-:Y:S01]  /*7e0a0*/  LOP3.LUT R0, R0, 0xffffdfff, RZ, 0xc0, !PT ;  /* 0xffffdfff00007812 */ /* 0x000fe200078ec0ff */
[----:B0-----:R-:W3:Y:S04]  /*7e0b0*/  LDL.LU R58, [R1+0x44] ;  /* 0x00004400013a7983 */ /* 0x001ee80000300800 */
[----:B------:R-:W4:Y:S04]  /*7e0c0*/  LDL.LU.64 R42, [R1+0xf10] ;  /* 0x000f1000012a7983 */ /* 0x000f280000300a00 */
[----:B------:R-:W-:-:S02]  /*7e0d0*/  @P1 LOP3.LUT R0, R0, 0x2000, RZ, 0xfc, !PT ;  /* 0x0000200000001812 */ /* 0x000fc400078efcff */
[----:B------:R-:W-:Y:S01]  /*7e0e0*/  LOP3.LUT P1, RZ, R60, 0x200000, RZ, 0xc0, !PT ;  /* 0x002000003cff7812 */ /* 0x000fe2000782c0ff */
[----:B------:R-:W4:Y:S01]  /*7e0f0*/  LDL.LU.64 R40, [R1+0xf08] ;  /* 0x000f080001287983 */ /* 0x000f220000300a00 */
[----:B------:R-:W-:-:S03]  /*7e100*/  PRMT R20, R38, 0x7770, RZ ;  /* 0x0000777026147816 */ /* 0x000fc600000000ff */
[----:B------:R-:W4:Y:S04]  /*7e110*/  LDL.LU R59, [R1+0x34] ;  /* 0x00003400013b7983 */ /* 0x000f280000300800 */
[----:B------:R0:W-:Y:S04]  /*7e120*/  @P0 STG.E.U8 desc[UR34][R50.64], R20 ;  /* 0x0000001432000986 */ /* 0x0001e8000c101122 */
[----:B------:R-:W4:Y:S04]  /*7e130*/  LDL.LU.64 R46, [R1+0xf00] ;  /* 0x000f0000012e7983 */ /* 0x000f280000300a00 */
[----:B------:R-:W4:Y:S01]  /*7e140*/  LDL.LU.64 R44, [R1+0xef0] ;  /* 0x000ef000012c7983 */ /* 0x000f220000300a00 */
[----:B0-----:R-:W-:-:S03]  /*7e150*/  PRMT R20, R38, 0x7771, RZ ;  /* 0x0000777126147816 */ /* 0x001fc600000000ff */
[----:B------:R-:W4:Y:S04]  /*7e160*/  LDL.LU.64 R50, [R1+0xee8] ;  /* 0x000ee80001327983 */ /* 0x000f280000300a00 */
[----:B------:R0:W-:Y:S01]  /*7e170*/  @P1 STG.E.U8 desc[UR34][R48.64], R20 ;  /* 0x0000001430001986 */ /* 0x0001e2000c101122 */
[----:B------:R-:W-:Y:S02]  /*7e180*/  LOP3.LUT P1, RZ, R0, 0x2000, RZ, 0xc0, !PT ;  /* 0x0000200000ff7812 */ /* 0x000fe4000782c0ff */
[----:B0-----:R-:W-:Y:S01]  /*7e190*/  PRMT R20, R38, 0x7772, RZ ;  /* 0x0000777226147816 */ /* 0x001fe200000000ff */
[----:B------:R-:W4:Y:S10]  /*7e1a0*/  LDL.LU.64 R48, [R1+0xee0] ;  /* 0x000ee00001307983 */ /* 0x000f340000300a00 */
[----:B------:R0:W-:Y:S01]  /*7e1b0*/  @P1 STG.E.U8 desc[UR34][R54.64], R20 ;  /* 0x0000001436001986 */ /* 0x0001e2000c101122 */
[----:B------:R-:W-:-:S03]  /*7e1c0*/  LOP3.LUT P1, RZ, R0, 0x1000, RZ, 0xc0, !PT ;  /* 0x0000100000ff7812 */ /* 0x000fc6000782c0ff */
[----:B0-----:R-:W4:Y:S01]  /*7e1d0*/  LDL.LU.64 R54, [R1+0xeb8] ;  /* 0x000eb80001367983 */ /* 0x001f220000300a00 */
[----:B------:R-:W-:-:S09]  /*7e1e0*/  PRMT R20, R38, 0x7773, RZ ;  /* 0x0000777326147816 */ /* 0x000fd200000000ff */
[----:B--2---:R0:W-:Y:S04]  /*7e1f0*/  @P1 STG.E.U8 desc[UR34][R56.64], R20 ;  /* 0x0000001438001986 */ /* 0x0041e8000c101122 */
[----:B0-----:R-:W2:Y:S01]  /*7e200*/  LDL.LU.64 R56, [R1+0xeb0] ;  /* 0x000eb00001387983 */ /* 0x001ea20000300a00 */
        /* <DEDUP_REMOVED lines=13> */
[----:B---3--:R-:W-:-:S11]  /*7e2e0*/  PRMT R20, R58, 0x7770, RZ ;  /* 0x000077703a147816 */ /* 0x008fd600000000ff */
[----:B----4-:R0:W-:Y:S01]  /*7e2f0*/  @P1 STG.E.U8 desc[UR34][R42.64], R20 ;  /* 0x000000142a001986 */ /* 0x0101e2000c101122 */
        /* <DEDUP_REMOVED lines=24> */
[----:B------:R-:W2:Y:S04]  /*7e480*/  LDL.LU R58, [R1+0x24] ;  /* 0x00002400013a7983 */ /* 0x000ea80000300800 */
[----:B------:R-:W4:Y:S04]  /*7e490*/  LDL.LU.64 R44, [R1+0xea8] ;  /* 0x000ea800012c7983 */ /* 0x000f280000300a00 */
[----:B------:R-:W4:Y:S04]  /*7e4a0*/  LDL.LU.64 R50, [R1+0xea0] ;  /* 0x000ea00001327983 */ /* 0x000f280000300a00 */
[----:B------:R-:W4:Y:S04]  /*7e4b0*/  LDL.LU.64 R54, [R1+0xe98] ;  /* 0x000e980001367983 */ /* 0x000f280000300a00 */
[----:B------:R-:W4:Y:S01]  /*7e4c0*/  LDL.LU R59, [R1+0x58] ;  /* 0x00005800013b7983 */ /* 0x000f220000300800 */
[----:B------:R-:W-:-:S02]  /*7e4d0*/  LOP3.LUT P4, RZ, R61, 0x10, RZ, 0xc0, !PT ;  /* 0x000000103dff7812 */ /* 0x000fc4000788c0ff */
[----:B------:R-:W-:Y:S02]  /*7e4e0*/  LOP3.LUT P1, RZ, R61, 0x10000, RZ, 0xc0, !PT ;  /* 0x000100003dff7812 */ /* 0x000fe4000782c0ff */
[----:B------:R-:W-:-:S11]  /*7e4f0*/  LOP3.LUT R2, R2, 0xbfffffff, RZ, 0xc0, !PT ;  /* 0xbfffffff02027812 */ /* 0x000fd600078ec0ff */
[----:B------:R-:W-:Y:S02]  /*7e500*/  @P1 LOP3.LUT R2, R2, 0x40000000, RZ, 0xfc, !PT ;  /* 0x4000000002021812 */ /* 0x000fe400078efcff */
[----:B------:R-:W-:Y:S02]  /*7e510*/  LOP3.LUT P1, RZ, R61, 0x8000, RZ, 0xc0, !PT ;  /* 0x000080003dff7812 */ /* 0x000fe4000782c0ff */
[----:B------:R-:W-:-:S11]  /*7e520*/  LOP3.LUT R2, R2, 0x7fffffff, RZ, 0xc0, !PT ;  /* 0x7fffffff02027812 */ /* 0x000fd600078ec0ff */
[----:B------:R-:W-:Y:S02]  /*7e530*/  @P1 LOP3.LUT R2, R2, 0x80000000, RZ, 0xfc, !PT ;  /* 0x8000000002021812 */ /* 0x000fe400078efcff */
[C---:B------:R-:W-:Y:S02]  /*7e540*/  LOP3.LUT P1, RZ, R61.reuse, 0x4000, RZ, 0xc0, !PT ;  /* 0x000040003dff7812 */ /* 0x040fe4000782c0ff */
[----:B------:R-:W-:Y:S02]  /*7e550*/  LOP3.LUT R0, R0, 0xfffffffe, RZ, 0xc0, !PT ;  /* 0xfffffffe00007812 */ /* 0x000fe400078ec0ff */
[----:B------:R-:W-:-:S09]  /*7e560*/  LOP3.LUT P5, RZ, R61, 0x20, RZ, 0xc0, !PT ;  /* 0x000000203dff7812 */ /* 0x000fd200078ac0ff */
[----:B------:R-:W-:Y:S02]  /*7e570*/  @P1 LOP3.LUT R0, R0, 0x1, RZ, 0xfc, !PT ;  /* 0x0000000100001812 */ /* 0x000fe400078efcff */
[----:B------:R-:W-:Y:S02]  /*7e580*/  LOP3.LUT P1, RZ, R61, 0x2000, RZ, 0xc0, !PT ;  /* 0x000020003dff7812 */ /* 0x000fe4000782c0ff */
[----:B------:R-:W-:-:S11]  /*7e590*/  LOP3.LUT R0, R0, 0xfffffffd, RZ, 0xc0, !PT ;  /* 0xfffffffd00007812 */ /* 0x000fd600078ec0ff */
[----:B------:R-:W-:Y:S02]  /*7e5a0*/  @P1 LOP3.LUT R0, R0, 0x2, RZ, 0xfc, !PT ;  /* 0x0000000200001812 */ /* 0x000fe400078efcff */
[----:B------:R-:W-:Y:S02]  /*7e5b0*/  LOP3.LUT P1, RZ, R61, 0x1000, RZ, 0xc0, !PT ;  /* 0x000010003dff7812 */ /* 0x000fe4000782c0ff */
[----:B------:R-:W-:Y:S02]  /*7e5c0*/  LOP3.LUT R0, R0, 0xfffffffb, RZ, 0xc0, !PT ;  /* 0xfffffffb00007812 */ /* 0x000fe400078ec0ff */
[----:B--2---:R-:W-:-:S05]  /*7e5d0*/  PRMT R20, R58, 0x7770, RZ ;  /* 0x000077703a147816 */ /* 0x004fca00000000ff */
[----:B------:R0:W-:Y:S04]  /*7e5e0*/  @P4 STG.E.U8 desc[UR34][R56.64], R20 ;  /* 0x0000001438004986 */ /* 0x0001e8000c101122 */
[----:B0-----:R-:W2:Y:S01]  /*7e5f0*/  LDL.LU.64 R56, [R1+0xe88] ;  /* 0x000e880001387983 */ /* 0x001ea20000300a00 */
[----:B------:R-:W-:-:S03]  /*7e600*/  PRMT R20, R58, 0x7771, RZ ;  /* 0x000077713a147816 */ /* 0x000fc600000000ff */
[----:B------:R-:W2:Y:S04]  /*7e610*/  LDL.LU.64 R22, [R1+0xe80] ;  /* 0x000e800001167983 */ /* 0x000ea80000300a00 */
[----:B---3--:R0:W-:Y:S04]  /*7e620*/  @P5 STG.E.U8 desc[UR34][R48.64], R20 ;  /* 0x0000001430005986 */ /* 0x0081e8000c101122 */
[----:B0-----:R-:W3:Y:S04]  /*7e630*/  LDL.LU R48, [R1+0x48] ;  /* 0x0000480001307983 */ /* 0x001ee80000300800 */
[----:B------:R-:W3:Y:S01]  /*7e640*/  LDL.LU.64 R34, [R1+0xe78] ;  /* 0x000e780001227983 */ /* 0x000ee20000300a00 */
[----:B------:R-:W-:-:S02]  /*7e650*/  @P1 LOP3.LUT R0, R0, 0x4, RZ, 0xfc, !PT ;  /* 0x0000000400001812 */ /* 0x000fc400078efcff */
[----:B------:R-:W-:Y:S01]  /*7e660*/  LOP3.LUT P1, RZ, R61, 0x800, RZ, 0xc0, !PT ;  /* 0x000008003dff7812 */ /* 0x000fe2000782c0ff */
[----:B------:R-:W3:Y:S01]  /*7e670*/  LDL.LU.64 R32, [R1+0xe70] ;  /* 0x000e700001207983 */ /* 0x000ee20000300a00 */
[----:B------:R-:W-:-:S03]  /*7e680*/  LOP3.LUT R0, R0, 0xfffffff7, RZ, 0xc0, !PT ;  /* 0xfffffff700007812 */ /* 0x000fc600078ec0ff */
[----:B------:R-:W3:Y:S01]  /*7e690*/  LDL.LU.64 R38, [R1+0xe68] ;  /* 0x000e680001267983 */ /* 0x000ee20000300a00 */
[----:B------:R-:W-:-:S03]  /*7e6a0*/  LOP3.LUT P6, RZ, R61, 0x40, RZ, 0xc0, !PT ;  /* 0x000000403dff7812 */ /* 0x000fc600078cc0ff */
[----:B------:R-:W3:Y:S04]  /*7e6b0*/  LDL.LU.64 R36, [R1+0xe50] ;  /* 0x000e500001247983 */ /* 0x000ee80000300a00 */
[----:B------:R-:W-:Y:S02]  /*7e6c0*/  @P1 LOP3.LUT R0, R0, 0x8, RZ, 0xfc, !PT ;  /* 0x0000000800001812 */ /* 0x000fe400078efcff */
[C---:B------:R-:W-:Y:S02]  /*7e6d0*/  LOP3.LUT P1, RZ, R61.reuse, 0x400, RZ, 0xc0, !PT ;  /* 0x000004003dff7812 */ /* 0x040fe4000782c0ff */
[----:B------:R-:W-:Y:S02]  /*7e6e0*/  LOP3.LUT R0, R0, 0xffffffef, RZ, 0xc0, !PT ;  /* 0xffffffef00007812 */ /* 0x000fe400078ec0ff */
[----:B------:R-:W-:-:S09]  /*7e6f0*/  LOP3.LUT P0, RZ, R61, 0x80, RZ, 0xc0, !PT ;  /* 0x000000803dff7812 */ /* 0x000fd2000780c0ff */
[----:B------:R-:W-:Y:S02]  /*7e700*/  @P1 LOP3.LUT R0, R0, 0x10, RZ, 0xfc, !PT ;  /* 0x0000001000001812 */ /* 0x000fe400078efcff */
[----:B------:R-:W-:Y:S02]  /*7e710*/  LOP3.LUT P1, RZ, R61, 0x200, RZ, 0xc0, !PT ;  /* 0x000002003dff7812 */ /* 0x000fe4000782c0ff */
[----:B------:R-:W-:Y:S02]  /*7e720*/  PRMT R20, R58, 0x7772, RZ ;  /* 0x000077723a147816 */ /* 0x000fe400000000ff */
[----:B------:R-:W-:-:S03]  /*7e730*/  LOP3.LUT R0, R0, 0xffffffdf, RZ, 0xc0, !PT ;  /* 0xffffffdf00007812 */ /* 0x000fc600078ec0ff */
[----:B----4-:R0:W-:Y:S06]  /*7e740*/  @P6 STG.E.U8 desc[UR34][R46.64], R20 ;  /* 0x000000142e006986 */ /* 0x0101ec000c101122 */
[----:B------:R-:W-:Y:S02]  /*7e750*/  @P1 LOP3.LUT R0, R0, 0x20, RZ, 0xfc, !PT ;  /* 0x0000002000001812 */ /* 0x000fe400078efcff */
[----:B------:R-:W-:Y:S02]  /*7e760*/  LOP3.LUT P1, RZ, R61, 0x100, RZ, 0xc0, !PT ;  /* 0x000001003dff7812 */ /* 0x000fe4000782c0ff */
[----:B0-----:R-:W-:-:S02]  /*7e770*/  PRMT R20, R58, 0x7773, RZ ;  /* 0x000077733a147816 */ /* 0x001fc400000000ff */
[----:B------:R-:W4:Y:S04]  /*7e780*/  LDL.LU R58, [R1+0x38] ;  /* 0x00003800013a7983 */ /* 0x000f280000300800 */
[----:B------:R-:W4:Y:S04]  /*7e790*/  LDL.LU.64 R42, [R1+0xd98] ;  /* 0x000d9800012a7983 */ /* 0x000f280000300a00 */
[----:B------:R0:W-:Y:S04]  /*7e7a0*/  @P0 STG.E.U8 desc[UR34][R44.64], R20 ;  /* 0x000000142c000986 */ /* 0x0001e8000c101122 */
[----:B------:R-:W4:Y:S04]  /*7e7b0*/  LDL.LU.64 R40, [R1+0xd90] ;  /* 0x000d900001287983 */ /* 0x000f280000300a00 */
[----:B------:R-:W4:Y:S01]  /*7e7c0*/  LDL.LU.64 R46, [R1+0xca0] ;  /* 0x000ca000012e7983 */ /* 0x000f220000300a00 */
[----:B0-----:R-:W-:-:S03]  /*7e7d0*/  PRMT R20, R59, 0x7770, RZ ;  /* 0x000077703b147816 */ /* 0x001fc600000000ff */
[----:B------:R-:W4:Y:S04]  /*7e7e0*/  LDL.LU R49, [R1+0x28] ;  /* 0x0000280001317983 */ /* 0x000f280000300800 */
[----:B------:R0:W-:Y:S01]  /*7e7f0*/  @P1 STG.E.U8 desc[UR34][R50.64], R20 ;  /* 0x0000001432001986 */ /* 0x0001e2000c101122 */
[----:B------:R-:W-:-:S03]  /*7e800*/  LOP3.LUT P1, RZ, R0, 0x20, RZ, 0xc0, !PT ;  /* 0x0000002000ff7812 */ /* 0x000fc6000782c0ff */
[----:B------:R-:W4:Y:S01]  /*7e810*/  LDL.LU.64 R44, [R1+0xbb8] ;  /* 0x000bb800012c7983 */ /* 0x000f220000300a00 */
[----:B0-----:R-:W-:-:S03]  /*7e820*/  PRMT R20, R59, 0x7771, RZ ;  /* 0x000077713b147816 */ /* 0x001fc600000000ff */
[----:B------:R-:W4:Y:S06]  /*7e830*/  LDL.LU.64 R50, [R1+0xbb0] ;  /* 0x000bb00001327983 */ /* 0x000f2c0000300a00 */
[----:B------:R0:W-:Y:S01]  /*7e840*/  @P1 STG.E.U8 desc[UR34][R54.64], R20 ;  /* 0x0000001436001986 */ /* 0x0001e2000c101122 */
[----:B------:R-:W-:-:S03]  /*7e850*/  LOP3.LUT P1, RZ, R0, 0x10, RZ, 0xc0, !PT ;  /* 0x0000001000ff7812 */ /* 0x000fc6000782c0ff */
[----:B0-----:R-:W4:Y:S01]  /*7e860*/  LDL.LU.64 R54, [R1+0xac8] ;  /* 0x000ac80001367983 */ /* 0x001f220000300a00 */
[----:B------:R-:W-:-:S09]  /*7e870*/  PRMT R20, R59, 0x7772, RZ ;  /* 0x000077723b147816 */ /* 0x000fd200000000ff */
[----:B--2---:R0:W-:Y:S04]  /*7e880*/  @P1 STG.E.U8 desc[UR34][R56.64], R20 ;  /* 0x0000001438001986 */ /* 0x0041e8000c101122 */
[----:B0-----:R-:W2:Y:S01]  /*7e890*/  LDL.LU.64 R56, [R1+0xac0] ;  /* 0x000ac00001387983 */ /* 0x001ea20000300a00 */
[C---:B------:R-:W-:Y:S02]  /*7e8a0*/  LOP3.LUT P1, RZ, R0.reuse, 0x8, RZ, 0xc0, !PT ;  /* 0x0000000800ff7812 */ /* 0x040fe4000782c0ff */
[----:B------:R-:W-:Y:S02]  /*7e8b0*/  PRMT R20, R59, 0x7773, RZ ;  /* 0x000077733b147816 */ /* 0x000fe400000000ff */
[----:B------:R-:W-:Y:S01]  /*7e8c0*/  LOP3.LUT P2, RZ, R61, 0x20000, RZ, 0xc0, !PT ;  /* 0x000200003dff7812 */ /* 0x000fe2000784c0ff */
[----:B------:R-:W2:Y:S08]  /*7e8d0*/  LDL.LU R59, [R1+0x298] ;  /* 0x00029800013b7983 */ /* 0x000eb00000300800 */
[----:B------:R3:W-:Y:S01]  /*7e8e0*/  @P1 STG.E.U8 desc[UR34][R22.64], R20 ;  /* 0x0000001416001986 */ /* 0x0007e2000c101122 */
[----:B------:R-:W-:-:S02]  /*7e8f0*/  LOP3.LUT P1, RZ, R0, 0x4, RZ, 0xc0, !PT ;  /* 0x0000000400ff7812 */ /* 0x000fc4000782c0ff */
[----:B---3--:R-:W-:-:S11]  /*7e900*/  PRMT R20, R48, 0x7770, RZ ;  /* 0x0000777030147816 */ /* 0x008fd600000000ff */
[----:B------:R0:W-:Y:S01]  /*7e910*/  @P1 STG.E.U8 desc[UR34][R34.64], R20 ;  /* 0x0000001422001986 */ /* 0x0001e2000c101122 */
[----:B------:R-:W-:Y:S02]  /*7e920*/  LOP3.LUT P1, RZ, R0, 0x2, RZ, 0xc0, !PT ;  /* 0x0000000200ff7812 */ /* 0x000fe4000782c0ff */
[----:B0-----:R-:W-:-:S11]  /*7e930*/  PRMT R20, R48, 0x7771, RZ ;  /* 0x0000777130147816 */ /* 0x001fd600000000ff */
[----:B------:R-:W-:Y:S01]  /*7e940*/  @P1 STG.E.U8 desc[UR34][R32.64], R20 ;  /* 0x0000001420001986 */ /* 0x000fe2000c101122 */
[----:B------:R-:W-:Y:S02]  /*7e950*/  LOP3.LUT P1, RZ, R0, 0x1, RZ, 0xc0, !PT ;  /* 0x0000000100ff7812 */ /* 0x000fe4000782c0ff */
[----:B------:R-:W-:-:S11]  /*7e960*/  PRMT R0, R48, 0x7772, RZ ;  /* 0x0000777230007816 */ /* 0x000fd600000000ff */
[----:B------:R0:W-:Y:S01]  /*7e970*/  @P1 STG.E.U8 desc[UR34][R38.64], R0 ;  /* 0x0000000026001986 */ /* 0x0001e2000c101122 */
[----:B------:R-:W-:Y:S02]  /*7e980*/  LOP3.LUT P1, RZ, R2, 0x80000000, RZ, 0xc0, !PT ;  /* 0x8000000002ff7812 */ /* 0x000fe4000782c0ff */
[----:B0-----:R-:W-:-:S11]  /*7e990*/  PRMT R0, R48, 0x7773, RZ ;  /* 0x0000777330007816 */ /* 0x001fd600000000ff */
[----:B------:R4:W-:Y:S01]  /*7e9a0*/  @P1 STG.E.U8 desc[UR34][R36.64], R0 ;  /* 0x0000000024001986 */ /* 0x0009e2000c101122 */
[----:B------:R-:W-:Y:S02]  /*7e9b0*/  LOP3.LUT P1, RZ, R2, 0x40000000, RZ, 0xc0, !PT ;  /* 0x4000000002ff7812 */ /* 0x000fe4000782c0ff */
[----:B------:R-:W-:Y:S02]  /*7e9c0*/  LOP3.LUT P3, RZ, R61, 0x40000, RZ, 0xc0, !PT ;  /* 0x000400003dff7812 */ /* 0x000fe4000786c0ff */
[----:B----4-:R-:W-:-:S09]  /*7e9d0*/  PRMT R0, R58, 0x7770, RZ ;  /* 0x000077703a007816 */ /* 0x010fd200000000ff */
        /* <DEDUP_REMOVED lines=15> */
[C---:B0-----:R-:W-:Y:S02]  /*7ead0*/  PRMT R0, R49.reuse, 0x7772, RZ ;  /* 0x0000777231007816 */ /* 0x041fe400000000ff */
[----:B------:R-:W3:Y:S04]  /*7eae0*/  LDL.LU.64 R54, [R1+0x9d8] ;  /* 0x0009d80001367983 */ /* 0x000ee80000300a00 */
[----:B--2---:R0:W-:Y:S04]  /*7eaf0*/  @P0 STG.E.U8 desc[UR34][R56.64], R0 ;  /* 0x0000000038000986 */ /* 0x0041e8000c101122 */
[----:B0-----:R-:W2:Y:S04]  /*7eb00*/  LDL.LU.64 R56, [R1+0xca8] ;  /* 0x000ca80001387983 */ /* 0x001ea80000300a00 */
[----:B------:R-:W4:Y:S04]  /*7eb10*/  LDL.LU.64 R40, [R1+0xe60] ;  /* 0x000e600001287983 */ /* 0x000f280000300a00 */
[----:B------:R-:W4:Y:S04]  /*7eb20*/  LDL.LU.64 R46, [R1+0xe58] ;  /* 0x000e5800012e7983 */ /* 0x000f280000300a00 */
[----:B------:R-:W2:Y:S04]  /*7eb30*/  LDL.LU R58, [R1+0x5c] ;  /* 0x00005c00013a7983 */ /* 0x000ea80000300800 */
[----:B------:R-:W4:Y:S04]  /*7eb40*/  LDL.LU.64 R50, [R1+0xe90] ;  /* 0x000e900001327983 */ /* 0x000f280000300a00 */
[----:B------:R-:W4:Y:S01]  /*7eb50*/  LDL.LU R23, [R1+0x4c] ;  /* 0x00004c0001177983 */ /* 0x000f220000300800 */
[----:B------:R-:W-:-:S03]  /*7eb60*/  PRMT R0, R49, 0x7773, RZ ;  /* 0x0000777331007816 */ /* 0x000fc600000000ff */
[----:B------:R-:W4:Y:S01]  /*7eb70*/  LDL.LU.64 R48, [R1+0xec0] ;  /* 0x000ec00001307983 */ /* 0x000f220000300a00 */
[----:B------:R-:W-:Y:S02]  /*7eb80*/  LOP3.LUT P1, RZ, R59, 0x8, RZ, 0xc0, !PT ;  /* 0x000000083bff7812 */ /* 0x000fe4000782c0ff */
[----:B------:R-:W-:Y:S02]  /*7eb90*/  LOP3.LUT R2, R2, 0xffbfffff, RZ, 0xc0, !PT ;  /* 0xffbfffff02027812 */ /* 0x000fe400078ec0ff */
[----:B------:R-:W-:-:S09]  /*7eba0*/  LOP3.LUT P4, RZ, R61, 0x800000, RZ, 0xc0, !PT ;  /* 0x008000003dff7812 */ /* 0x000fd2000788c0ff */
[----:B------:R-:W-:Y:S02]  /*7ebb0*/  @P1 LOP3.LUT R2, R2, 0x400000, RZ, 0xfc, !PT ;  /* 0x0040000002021812 */ /* 0x000fe400078efcff */
[----:B------:R-:W-:Y:S02]  /*7ebc0*/  LOP3.LUT P1, RZ, R59, 0x4, RZ, 0xc0, !PT ;  /* 0x000000043bff7812 */ /* 0x000fe4000782c0ff */
[----:B------:R-:W-:Y:S02]  /*7ebd0*/  LOP3.LUT R2, R2, 0xff7fffff, RZ, 0xc0, !PT ;  /* 0xff7fffff02027812 */ /* 0x000fe400078ec0ff */
[----:B------:R-:W-:-:S09]  /*7ebe0*/  LOP3.LUT P5, RZ, R61, 0x1000000, RZ, 0xc0, !PT ;  /* 0x010000003dff7812 */ /* 0x000fd200078ac0ff */
        /* <DEDUP_REMOVED lines=15> */
[----:B0-----:R-:W3:Y:S01]  /*7ece0*/  LDL.LU.64 R54, [R1+0xef8] ;  /* 0x000ef80001367983 */ /* 0x001ee20000300a00 */
[----:B------:R-:W-:-:S07]  /*7ecf0*/  LOP3.LUT R2, R2, 0xefffffff, RZ, 0xc0, !PT ;  /* 0xefffffff02027812 */ /* 0x000fce00078ec0ff */
[----:B------:R-:W-:Y:S02]  /*7ed00*/  @P1 LOP3.LUT R2, R2, 0x10000000, RZ, 0xfc, !PT ;  /* 0x1000000002021812 */ /* 0x000fe400078efcff */
[C---:B------:R-:W-:Y:S02]  /*7ed10*/  LOP3.LUT P1, RZ, R61.reuse, 0x10000000, RZ, 0xc0, !PT ;  /* 0x100000003dff7812 */ /* 0x040fe4000782c0ff */
[C---:B------:R-:W-:Y:S02]  /*7ed20*/  LOP3.LUT P6, RZ, R61.reuse, 0x2000000, RZ, 0xc0, !PT ;  /* 0x020000003dff7812 */ /* 0x040fe400078cc0ff */
[----:B------:R-:W-:Y:S02]  /*7ed30*/  LOP3.LUT P0, RZ, R61, 0x4000000, RZ, 0xc0, !PT ;  /* 0x040000003dff7812 */ /* 0x000fe4000780c0ff */
[----:B------:R-:W-:-:S07]  /*7ed40*/  LOP3.LUT R2, R2, 0xdfffffff, RZ, 0xc0, !PT ;  /* 0xdfffffff02027812 */ /* 0x000fce00078ec0ff */
[----:B------:R-:W-:Y:S02]  /*7ed50*/  @P1 LOP3.LUT R2, R2, 0x20000000, RZ, 0xfc, !PT ;  /* 0x2000000002021812 */ /* 0x000fe400078efcff */
[----:B------:R-:W-:Y:S02]  /*7ed60*/  LOP3.LUT P1, RZ, R61, 0x8000000, RZ, 0xc0, !PT ;  /* 0x080000003dff7812 */ /* 0x000fe4000782c0ff */
[----:B--2---:R-:W-:-:S05]  /*7ed70*/  PRMT R0, R58, 0x7770, RZ ;  /* 0x000077703a007816 */ /* 0x004fca00000000ff */
[----:B------:R0:W-:Y:S04]  /*7ed80*/  @P5 STG.E.U8 desc[UR34][R56.64], R0 ;  /* 0x0000000038005986 */ /* 0x0001e8000c101122 */
[----:B0-----:R-:W2:Y:S04]  /*7ed90*/  LDL.LU.64 R56, [R1+0xf30] ;  /* 0x000f300001387983 */ /* 0x001ea80000300a00 */
[----:B------:R-:W2:Y:S04]  /*7eda0*/  LDL.LU.64 R20, [R1+0xf28] ;  /* 0x000f280001147983 */ /* 0x000ea80000300a00 */
[----:B------:R-:W2:Y:S04]  /*7edb0*/  LDL.LU R44, [R1+0x3c] ;  /* 0x00003c00012c7983 */ /* 0x000ea80000300800 */
[----:B------:R-:W2:Y:S04]  /*7edc0*/  LDL.LU.64 R34, [R1+0xf50] ;  /* 0x000f500001227983 */ /* 0x000ea80000300a00 */
[----:B------:R-:W2:Y:S04]  /*7edd0*/  LDL.LU.64 R32, [R1+0x1050] ;  /* 0x0010500001207983 */ /* 0x000ea80000300a00 */
[----:B------:R-:W2:Y:S01]  /*7ede0*/  LDL.LU.64 R38, [R1+0x1048] ;  /* 0x0010480001267983 */ /* 0x000ea20000300a00 */
[----:B------:R-:W-:-:S03]  /*7edf0*/  PRMT R0, R58, 0x7771, RZ ;  /* 0x000077713a007816 */ /* 0x000fc600000000ff */
[----:B------:R-:W2:Y:S04]  /*7ee00*/  LDL.LU R45, [R1+0x2c] ;  /* 0x00002c00012d7983 */ /* 0x000ea80000300800 */
[----:B------:R-:W2:Y:S04]  /*7ee10*/  LDL.LU.64 R36, [R1+0x1070] ;  /* 0x0010700001247983 */ /* 0x000ea80000300a00 */
[----:B----4-:R0:W-:Y:S04]  /*7ee20*/  @P6 STG.E.U8 desc[UR34][R40.64], R0 ;  /* 0x0000000028006986 */ /* 0x0101e8000c101122 */
[----:B------:R-:W4:Y:S01]  /*7ee30*/  LDL.LU.64 R42, [R1+0x10a0] ;  /* 0x0010a000012a7983 */ /* 0x000f220000300a00 */
[----:B0-----:R-:W-:-:S03]  /*7ee40*/  PRMT R0, R58, 0x7772, RZ ;  /* 0x000077723a007816 */ /* 0x001fc600000000ff */
[----:B------:R-:W4:Y:S04]  /*7ee50*/  LDL.LU.64 R40, [R1+0x10c0] ;  /* 0x0010c00001287983 */ /* 0x000f280000300a00 */
        /* <DEDUP_REMOVED lines=8> */
[----:B------:R0:W-:Y:S04]  /*7eee0*/  @P1 STG.E.U8 desc[UR34][R48.64], R0 ;  /* 0x0000000030001986 */ /* 0x0001e8000c101122 */
[----:B0-----:R-:W4:Y:S01]  /*7eef0*/  LDL.LU.64 R48, [R1+0x1120] ;  /* 0x0011200001307983 */ /* 0x001f220000300a00 */
[----:B------:R-:W-:-:S02]  /*7ef00*/  LOP3.LUT P1, RZ, R2, 0x10000000, RZ, 0xc0, !PT ;  /* 0x1000000002ff7812 */ /* 0x000fc4000782c0ff */
[----:B------:R-:W-:-:S11]  /*7ef10*/  PRMT R0, R23, 0x7771, RZ ;  /* 0x0000777117007816 */ /* 0x000fd600000000ff */
[----:B---3--:R0:W-:Y:S01]  /*7ef20*/  @P1 STG.E.U8 desc[UR34][R54.64], R0 ;  /* 0x0000000036001986 */ /* 0x0081e2000c101122 */
[----:B------:R-:W-:Y:S02]  /*7ef30*/  LOP3.LUT P1, RZ, R2, 0x8000000, RZ, 0xc0, !PT ;  /* 0x0800000002ff7812 */ /* 0x000fe4000782c0ff */
[----:B0-----:R-:W-:Y:S01]  /*7ef40*/  PRMT R0, R23, 0x7772, RZ ;  /* 0x0000777217007816 */ /* 0x001fe200000000ff */
[----:B------:R-:W3:Y:S01]  /*7ef50*/  LDL.LU.64 R54, [R1+0x1158] ;  /* 0x0011580001367983 */ /* 0x000ee20000300a00 */
[C---:B------:R-:W-:Y:S02]  /*7ef60*/  LOP3.LUT P2, RZ, R59.reuse, 0x10, RZ, 0xc0, !PT ;  /* 0x000000103bff7812 */ /* 0x040fe4000784c0ff */
[C---:B------:R-:W-:Y:S02]  /*7ef70*/  LOP3.LUT P3, RZ, R59.reuse, 0x20, RZ, 0xc0, !PT ;  /* 0x000000203bff7812 */ /* 0x040fe4000786c0ff */
[C---:B------:R-:W-:Y:S02]  /*7ef80*/  LOP3.LUT P4, RZ, R59.reuse, 0x40, RZ, 0xc0, !PT ;  /* 0x000000403bff7812 */ /* 0x040fe4000788c0ff */
[----:B------:R-:W-:-:S02]  /*7ef90*/  LOP3.LUT P5, RZ, R59, 0x80, RZ, 0xc0, !PT ;  /* 0x000000803bff7812 */ /* 0x000fc400078ac0ff */
[----:B------:R-:W-:Y:S01]  /*7efa0*/  LOP3.LUT P6, RZ, R59, 0x100, RZ, 0xc0, !PT ;  /* 0x000001003bff7812 */ /* 0x000fe200078cc0ff */
[----:B--2---:R0:W-:Y:S01]  /*7efb0*/  @P1 STG.E.U8 desc[UR34][R56.64], R0 ;  /* 0x0000000038001986 */ /* 0x0041e2000c101122 */
[C---:B------:R-:W-:Y:S02]  /*7efc0*/  LOP3.LUT P1, RZ, R2.reuse, 0x4000000, RZ, 0xc0, !PT ;  /* 0x0400000002ff7812 */ /* 0x040fe4000782c0ff */
[----:B0-----:R-:W-:Y:S01]  /*7efd0*/  PRMT R0, R23, 0x7773, RZ ;  /* 0x0000777317007816 */ /* 0x001fe200000000ff */
[----:B------:R-:W2:Y:S10]  /*7efe0*/  LDL.LU.64 R56, [R1+0x2ab8] ;  /* 0x002ab80001387983 */ /* 0x000eb40000300a00 */
[----:B------:R0:W-:Y:S01]  /*7eff0*/  @P1 STG.E.U8 desc[UR34][R20.64], R0 ;  /* 0x0000000014001986 */ /* 0x0001e2000c101122 */
[----:B------:R-:W-:-:S02]  /*7f000*/  LOP3.LUT P1, RZ, R2, 0x2000000, RZ, 0xc0, !PT ;  /* 0x0200000002ff7812 */ /* 0x000fc4000782c0ff */
        /* <DEDUP_REMOVED lines=10> */
[----:B------:R0:W-:Y:S02]  /*7f0b0*/  @P1 STG.E.U8 desc[UR34][R36.64], R0 ;  /* 0x0000000024001986 */ /* 0x0001e4000c101122 */
[----:B0-----:R-:W-:-:S05]  /*7f0c0*/  PRMT R0, R45, 0x7770, RZ ;  /* 0x000077702d007816 */ /* 0x001fca00000000ff */
[----:B----4-:R0:W-:Y:S02]  /*7f0d0*/  @P2 STG.E.U8 desc[UR34][R42.64], R0 ;  /* 0x000000002a002986 */ /* 0x0101e4000c101122 */
[----:B0-----:R-:W-:-:S05]  /*7f0e0*/  PRMT R0, R45, 0x7771, RZ ;  /* 0x000077712d007816 */ /* 0x001fca00000000ff */
[----:B------:R0:W-:Y:S02]  /*7f0f0*/  @P3 STG.E.U8 desc[UR34][R40.64], R0 ;  /* 0x0000000028003986 */ /* 0x0001e4000c101122 */
[----:B0-----:R-:W-:-:S05]  /*7f100*/  PRMT R0, R45, 0x7772, RZ ;  /* 0x000077722d007816 */ /* 0x001fca00000000ff */
[----:B------:R0:W-:Y:S02]  /*7f110*/  @P4 STG.E.U8 desc[UR34][R46.64], R0 ;  /* 0x000000002e004986 */ /* 0x0001e4000c101122 */
[----:B0-----:R-:W-:-:S05]  /*7f120*/  PRMT R0, R45, 0x7773, RZ ;  /* 0x000077732d007816 */ /* 0x001fca00000000ff */
[----:B------:R0:W-:Y:S02]  /*7f130*/  @P5 STG.E.U8 desc[UR34][R50.64], R0 ;  /* 0x0000000032005986 */ /* 0x0001e4000c101122 */
[----:B0-----:R-:W-:-:S05]  /*7f140*/  PRMT R0, R58, 0x7770, RZ ;  /* 0x000077703a007816 */ /* 0x001fca00000000ff */
[----:B------:R0:W-:Y:S04]  /*7f150*/  @P6 STG.E.U8 desc[UR34][R48.64], R0 ;  /* 0x0000000030006986 */ /* 0x0001e8000c101122 */
[----:B0-----:R-:W4:Y:S01]  /*7f160*/  LDL.LU.64 R48, [R1+0x1150] ;  /* 0x0011500001307983 */ /* 0x001f220000300a00 */
[----:B------:R-:W-:Y:S02]  /*7f170*/  LOP3.LUT P0, RZ, R59, 0x200, RZ, 0xc0, !PT ;  /* 0x000002003bff7812 */ /* 0x000fe4000780c0ff */
[----:B------:R-:W-:-:S11]  /*7f180*/  PRMT R0, R58, 0x7771, RZ ;  /* 0x000077713a007816 */ /* 0x000fd600000000ff */
[----:B---3--:R0:W-:Y:S04]  /*7f190*/  @P0 STG.E.U8 desc[UR34][R54.64], R0 ;  /* 0x0000000036000986 */ /* 0x0081e8000c101122 */
[----:B0-----:R-:W3:Y:S04]  /*7f1a0*/  LDL.LU.64 R54, [R1+0x1178] ;  /* 0x0011780001367983 */ /* 0x001ee80000300a00 */
[----:B------:R-:W2:Y:S04]  /*7f1b0*/  LDL.LU.64 R42, [R1+0x11c8] ;  /* 0x0011c800012a7983 */ /* 0x000ea80000300a00 */
[----:B------:R-:W2:Y:S04]  /*7f1c0*/  LDL.LU.64 R40, [R1+0x11e8] ;  /* 0x0011e80001287983 */ /* 0x000ea80000300a00 */
[----:B------:R-:W2:Y:S04]  /*7f1d0*/  LDL.LU.64 R46, [R1+0x1220] ;  /* 0x00122000012e7983 */ /* 0x000ea80000300a00 */
[----:B------:R-:W2:Y:S01]  /*7f1e0*/  LDL.LU R45, [R1] ;  /* 0x00000000012d7983 */ /* 0x000ea20000300800 */
[----:B------:R-:W-:-:S03]  /*7f1f0*/  LOP3.LUT P4, RZ, R59, 0x400, RZ, 0xc0, !PT ;  /* 0x000004003bff7812 */ /* 0x000fc6000788c0ff */
[----:B------:R-:W2:Y:S01]  /*7f200*/  LDL.LU.64 R50, [R1+0x1218] ;  /* 0x0012180001327983 */ /* 0x000ea20000300a00 */
[----:B------:R-:W-:Y:S02]  /*7f210*/  PRMT R0, R58, 0x7772, RZ ;  /* 0x000077723a007816 */ /* 0x000fe400000000ff */
        /* <DEDUP_REMOVED lines=11> */
[----:B------:R-:W-:Y:S01]  /*7f2d0*/  LOP3.LUT R2, R2, 0xfffdffff, RZ, 0xc0, !PT ;  /* 0xfffdffff02027812 */ /* 0x000fe200078ec0ff */
[----:B----4-:R0:W-:Y:S04]  /*7f2e0*/  @P4 STG.E.U8 desc[UR34][R48.64], R0 ;  /* 0x0000000030004986 */ /* 0x0101e8000c101122 */
[----:B0-----:R-:W4:Y:S01]  /*7f2f0*/  LDL.LU.64 R48, [R1+0x1240] ;  /* 0x0012400001307983 */ /* 0x001f220000300a00 */
[----:B------:R-:W-:-:S05]  /*7f300*/  PRMT R0, R58, 0x7773, RZ ;  /* 0x000077733a007816 */ /* 0x000fca00000000ff */
[----:B------:R-:W-:Y:S02]  /*7f310*/  @P1 LOP3.LUT R2, R2, 0x20000, RZ, 0xfc, !PT ;  /* 0x0002000002021812 */ /* 0x000fe400078efcff */
[----:B------:R-:W-:Y:S02]  /*7f320*/  LOP3.LUT P1, RZ, R59, 0x40000, RZ, 0xc0, !PT ;  /* 0x000400003bff7812 */ /* 0x000fe4000782c0ff */
[----:B------:R-:W-:Y:S01]  /*7f330*/  LOP3.LUT R2, R2, 0xfffbffff, RZ, 0xc0, !PT ;  /* 0xfffbffff02027812 */ /* 0x000fe200078ec0ff */
[----:B---3--:R0:W-:Y:S04]  /*7f340*/  @P5 STG.E.U8 desc[UR34][R54.64], R0 ;  /* 0x0000000036005986 */ /* 0x0081e8000c101122 */
[----:B0-----:R-:W3:Y:S06]  /*7f350*/  LDL.LU.64 R54, [R1+0x1278] ;  /* 0x0012780001367983 */ /* 0x001eec0000300a00 */
[----:B------:R-:W-:-:S02]  /*7f360*/  @P1 LOP3.LUT R2, R2, 0x40000, RZ, 0xfc, !PT ;  /* 0x0004000002021812 */ /* 0x000fc400078efcff */
[----:B------:R-:W-:Y:S01]  /*7f370*/  LOP3.LUT P1, RZ, R59, 0x20000, RZ, 0xc0, !PT ;  /* 0x000200003bff7812 */ /* 0x000fe2000782c0ff */
[----:B------:R-:W3:Y:S01]  /*7f380*/  LDL.LU.64 R22, [R1+0x1270] ;  /* 0x0012700001167983 */ /* 0x000ee20000300a00 */
[----:B------:R-:W-:-:S03]  /*7f390*/  LOP3.LUT R2, R2, 0xfff7ffff, RZ, 0xc0, !PT ;  /* 0xfff7ffff02027812 */ /* 0x000fc600078ec0ff */
[----:B------:R-:W3:Y:S01]  /*7f3a0*/  LDL.LU.64 R20, [R1+0x1298] ;  /* 0x0012980001147983 */ /* 0x000ee20000300a00 */
[----:B------:R-:W-:-:S03]  /*7f3b0*/  LOP3.LUT P6, RZ, R59, 0x1000, RZ, 0xc0, !PT ;  /* 0x000010003bff7812 */ /* 0x000fc600078cc0ff */
[----:B------:R-:W3:Y:S04]  /*7f3c0*/  LDL.LU.64 R34, [R1+0x12d0] ;  /* 0x0012d00001227983 */ /* 0x000ee80000300a00 */
[----:B------:R-:W-:Y:S01]  /*7f3d0*/  @P1 LOP3.LUT R2, R2, 0x80000, RZ, 0xfc, !PT ;  /* 0x0008000002021812 */ /* 0x000fe200078efcff */
[----:B------:R-:W3:Y:S01]  /*7f3e0*/  LDL.LU.64 R32, [R1+0x1310] ;  /* 0x0013100001207983 */ /* 0x000ee20000300a00 */
[C---:B------:R-:W-:Y:S02]  /*7f3f0*/  LOP3.LUT P1, RZ, R59.reuse, 0x10000, RZ, 0xc0, !PT ;  /* 0x000100003bff7812 */ /* 0x040fe4000782c0ff */
[----:B------:R-:W-:Y:S01]  /*7f400*/  LOP3.LUT R2, R2, 0xffefffff, RZ, 0xc0, !PT ;  /* 0xffefffff02027812 */ /* 0x000fe200078ec0ff */
[----:B------:R-:W3:Y:S01]  /*7f410*/  LDL.LU.64 R38, [R1+0x1338] ;  /* 0x0013380001267983 */ /* 0x000ee20000300a00 */
[----:B------:R-:W-:-:S02]  /*7f420*/  LOP3.LUT P0, RZ, R59, 0x2000, RZ, 0xc0, !PT ;  /* 0x000020003bff7812 */ /* 0x000fc4000780c0ff */
[----:B--2---:R-:W-:Y:S01]  /*7f430*/  PRMT R0, R45, 0x7770, RZ ;  /* 0x000077702d007816 */ /* 0x004fe200000000ff */
[----:B------:R-:W2:Y:S06]  /*7f440*/  LDL.LU R58, [R1+0x14] ;  /* 0x00001400013a7983 */ /* 0x000eac0000300800 */
[----:B------:R-:W-:Y:S01]  /*7f450*/  @P1 LOP3.LUT R2, R2, 0x100000, RZ, 0xfc, !PT ;  /* 0x0010000002021812 */ /* 0x000fe200078efcff */
[----:B------:R0:W-:Y:S01]  /*7f460*/  @P6 STG.E.U8 desc[UR34][R42.64], R0 ;  /* 0x000000002a006986 */ /* 0x0001e2000c101122 */
[----:B------:R-:W-:Y:S02]  /*7f470*/  LOP3.LUT P1, RZ, R59, 0x8000, RZ, 0xc0, !PT ;  /* 0x000080003bff7812 */ /* 0x000fe4000782c0ff */
[----:B------:R-:W-:Y:S01]  /*7f480*/  LOP3.LUT R2, R2, 0xffdfffff, RZ, 0xc0, !PT ;  /* 0xffdfffff02027812 */ /* 0x000fe200078ec0ff */
[----:B------:R-:W2:Y:S01]  /*7f490*/  LDL.LU.64 R36, [R1+0x1330] ;  /* 0x0013300001247983 */ /* 0x000ea20000300a00 */
[----:B0-----:R-:W-:-:S03]  /*7f4a0*/  PRMT R0, R45, 0x7771, RZ ;  /* 0x000077712d007816 */ /* 0x001fc600000000ff */
[----:B------:R-:W2:Y:S06]  /*7f4b0*/  LDL.LU.64 R42, [R1+0x1368] ;  /* 0x00136800012a7983 */ /* 0x000eac0000300a00 */
[----:B------:R-:W-:Y:S02]  /*7f4c0*/  @P1 LOP3.LUT R2, R2, 0x200000, RZ, 0xfc, !PT ;  /* 0x0020000002021812 */ /* 0x000fe400078efcff */
[----:B------:R-:W-:Y:S01]  /*7f4d0*/  LOP3.LUT P1, RZ, R59, 0x4000, RZ, 0xc0, !PT ;  /* 0x000040003bff7812 */ /* 0x000fe2000782c0ff */
[----:B------:R0:W-:Y:S02]  /*7f4e0*/  @P0 STG.E.U8 desc[UR34][R40.64], R0 ;  /* 0x0000000028000986 */ /* 0x0001e4000c101122 */
[----:B0-----:R-:W-:-:S10]  /*7f4f0*/  PRMT R0, R45, 0x7772, RZ ;  /* 0x000077722d007816 */ /* 0x001fd400000000ff */
[----:B------:R0:W-:Y:S01]  /*7f500*/  @P1 STG.E.U8 desc[UR34][R46.64], R0 ;  /* 0x000000002e001986 */ /* 0x0001e2000c101122 */
[C---:B------:R-:W-:Y:S02]  /*7f510*/  LOP3.LUT P1, RZ, R2.reuse, 0x200000, RZ, 0xc0, !PT ;  /* 0x0020000002ff7812 */ /* 0x040fe4000782c0ff */
[----:B0-----:R-:W-:Y:S01]  /*7f520*/  PRMT R0, R45, 0x7773, RZ ;  /* 0x000077732d007816 */ /* 0x001fe200000000ff */
[----:B------:R-:W2:Y:S10]  /*7f530*/  LDL.LU.64 R46, [R1+0x1390] ;  /* 0x00139000012e7983 */ /* 0x000eb40000300a00 */
[----:B------:R0:W-:Y:S01]  /*7f540*/  @P1 STG.E.U8 desc[UR34][R50.64], R0 ;  /* 0x0000000032001986 */ /* 0x0001e2000c101122 */
[----:B------:R-:W-:-:S03]  /*7f550*/  LOP3.LUT P1, RZ, R2, 0x100000, RZ, 0xc0, !PT ;  /* 0x0010000002ff7812 */ /* 0x000fc6000782c0ff */
[----:B------:R-:W2:Y:S01]  /*7f560*/  LDL.LU.64 R44, [R1+0x1388] ;  /* 0x00138800012c7983 */ /* 0x000ea20000300a00 */
[----:B0-----:R-:W-:-:S03]  /*7f570*/  PRMT R0, R56, 0x7770, RZ ;  /* 0x0000777038007816 */ /* 0x001fc600000000ff */
[----:B------:R-:W2:Y:S06]  /*7f580*/  LDL.LU.64 R50, [R1+0x13c0] ;  /* 0x0013c00001327983 */ /* 0x000eac0000300a00 */
[----:B----4-:R0:W-:Y:S04]  /*7f590*/  @P1 STG.E.U8 desc[UR34][R48.64], R0 ;  /* 0x0000000030001986 */ /* 0x0101e8000c101122 */
[----:B0-----:R-:W4:Y:S04]  /*7f5a0*/  LDL.LU.64 R48, [R1+0x13e0] ;  /* 0x0013e00001307983 */ /* 0x001f280000300a00 */
[----:B------:R-:W4:Y:S01]  /*7f5b0*/  LDL.LU R40, [R1+0x4] ;  /* 0x0000040001287983 */ /* 0x000f220000300800 */
[----:B------:R-:W-:-:S02]  /*7f5c0*/  LOP3.LUT P1, RZ, R2, 0x80000, RZ, 0xc0, !PT ;  /* 0x0008000002ff7812 */ /* 0x000fc4000782c0ff */
[----:B------:R-:W-:-:S11]  /*7f5d0*/  PRMT R0, R56, 0x7771, RZ ;  /* 0x0000777138007816 */ /* 0x000fd600000000ff */
[----:B---3--:R0:W-:Y:S01]  /*7f5e0*/  @P1 STG.E.U8 desc[UR34][R54.64], R0 ;  /* 0x0000000036001986 */ /* 0x0081e2000c101122 */
[----:B------:R-:W-:Y:S02]  /*7f5f0*/  LOP3.LUT P1, RZ, R2, 0x40000, RZ, 0xc0, !PT ;  /* 0x0004000002ff7812 */ /* 0x000fe4000782c0ff */
[----:B0-----:R-:W-:Y:S01]  /*7f600*/  PRMT R0, R56, 0x7772, RZ ;  /* 0x0000777238007816 */ /* 0x001fe200000000ff */
[----:B------:R-:W3:Y:S10]  /*7f610*/  LDL.LU.64 R54, [R1+0x2ab0] ;  /* 0x002ab00001367983 */ /* 0x000ef40000300a00 */
[----:B------:R0:W-:Y:S01]  /*7f620*/  @P1 STG.E.U8 desc[UR34][R22.64], R0 ;  /* 0x0000000016001986 */ /* 0x0001e2000c101122 */
[----:B------:R-:W-:-:S02]  /*7f630*/  LOP3.LUT P1, RZ, R2, 0x20000, RZ, 0xc0, !PT ;  /* 0x0002000002ff7812 */ /* 0x000fc4000782c0ff */
[----:B------:R-:W-:Y:S01]  /*7f640*/  PRMT R56, R56, 0x7773, RZ ;  /* 0x0000777338387816 */ /* 0x000fe200000000ff */
[----:B------:R-:W3:Y:S10]  /*7f650*/  LDL.LU R41, [R1+0x29c] ;  /* 0x00029c0001297983 */ /* 0x000ef40000300800 */
[----:B------:R-:W-:Y:S01]  /*7f660*/  @P1 STG.E.U8 desc[UR34][R20.64], R56 ;  /* 0x0000003814001986 */ /* 0x000fe2000c101122 */
[----:B------:R-:W-:-:S02]  /*7f670*/  LOP3.LUT P1, RZ, R2, 0x10000, RZ, 0xc0, !PT ;  /* 0x0001000002ff7812 */ /* 0x000fc4000782c0ff */
        /* <DEDUP_REMOVED lines=8> */
[----:B------:R-:W-:Y:S02]  /*7f700*/  LOP3.LUT P4, RZ, R59, 0x2000000, RZ, 0xc0, !PT ;  /* 0x020000003bff7812 */ /* 0x000fe4000788c0ff */
[C---:B0-----:R-:W-:Y:S02]  /*7f710*/  PRMT R0, R52.reuse, 0x7772, RZ ;  /* 0x0000777234007816 */ /* 0x041fe400000000ff */
[----:B------:R-:W-:-:S03]  /*7f720*/  PRMT R52, R52, 0x7773, RZ ;  /* 0x0000777334347816 */ /* 0x000fc600000000ff */
[----:B------:R0:W-:Y:S01]  /*7f730*/  @P1 STG.E.U8 desc[UR34][R38.64], R0 ;  /* 0x0000000026001986 */ /* 0x0001e2000c101122 */
[----:B------:R-:W-:-:S03]  /*7f740*/  LOP3.LUT P5, RZ, R59, 0x4000000, RZ, 0xc0, !PT ;  /* 0x040000003bff7812 */ /* 0x000fc600078ac0ff */
[----:B--2---:R-:W-:Y:S01]  /*7f750*/  @P2 STG.E.U8 desc[UR34][R36.64], R52 ;  /* 0x0000003424002986 */ /* 0x004fe2000c101122 */
        /* <DEDUP_REMOVED lines=10> */
[----:B----4-:R-:W-:-:S05]  /*7f800*/  PRMT R0, R40, 0x7770, RZ ;  /* 0x0000777028007816 */ /* 0x010fca00000000ff */
[----:B------:R0:W-:Y:S04]  /*7f810*/  @P0 STG.E.U8 desc[UR34][R48.64], R0 ;  /* 0x0000000030000986 */ /* 0x0001e8000c101122 */
[----:B0-----:R-:W2:Y:S01]  /*7f820*/  LDL.LU.64 R48, [R1+0x1410] ;  /* 0x0014100001307983 */ /* 0x001ea20000300a00 */
[C---:B------:R-:W-:Y:S02]  /*7f830*/  LOP3.LUT P4, RZ, R59.reuse, 0x20000000, RZ, 0xc0, !PT ;  /* 0x200000003bff7812 */ /* 0x040fe4000788c0ff */
[C---:B------:R-:W-:Y:S02]  /*7f840*/  LOP3.LUT P5, RZ, R59.reuse, 0x40000000, RZ, 0xc0, !PT ;  /* 0x400000003bff7812 */ /* 0x040fe400078ac0ff */
[----:B------:R-:W-:Y:S02]  /*7f850*/  LOP3.LUT P6, RZ, R59, 0x80000000, RZ, 0xc0, !PT ;  /* 0x800000003bff7812 */ /* 0x000fe400078cc0ff */
[----:B------:R-:W4:Y:S04]  /*7f860*/  LDL.LU.64 R58, [R1+0x1438] ;  /* 0x00143800013a7983 */ /* 0x000f280000300a00 */
[----:B------:R-:W4:Y:S04]  /*7f870*/  LDL.LU.64 R50, [R1+0x1430] ;  /* 0x0014300001327983 */ /* 0x000f280000300a00 */
[----:B------:R-:W4:Y:S04]  /*7f880*/  LDL.LU.64 R42, [R1+0x1468] ;  /* 0x00146800012a7983 */ /* 0x000f280000300a00 */
[----:B------:R-:W4:Y:S04]  /*7f890*/  LDL.LU.64 R46, [R1+0x1490] ;  /* 0x00149000012e7983 */ /* 0x000f280000300a00 */
[----:B------:R-:W4:Y:S01]  /*7f8a0*/  LDL.LU.64 R44, [R1+0x1488] ;  /* 0x00148800012c7983 */ /* 0x000f220000300a00 */
[----:B------:R-:W-:-:S02]  /*7f8b0*/  PRMT R0, R40, 0x7771, RZ ;  /* 0x0000777128007816 */ /* 0x000fc400000000ff */
[----:B---3--:R-:W-:Y:S02]  /*7f8c0*/  LOP3.LUT P1, RZ, R41, 0x200, RZ, 0xc0, !PT ;  /* 0x0000020029ff7812 */ /* 0x008fe4000782c0ff */
        /* <DEDUP_REMOVED lines=13> */
[----:B0-----:R-:W2:Y:S01]  /*7f9a0*/  LDL.LU.64 R48, [R1+0x14c0] ;  /* 0x0014c00001307983 */ /* 0x001ea20000300a00 */
[----:B------:R-:W-:-:S07]  /*7f9b0*/  LOP3.LUT R2, R2, 0xfffffbff, RZ, 0xc0, !PT ;  /* 0xfffffbff02027812 */ /* 0x000fce00078ec0ff */
        /* <DEDUP_REMOVED lines=8> */
[C---:B------:R-:W-:Y:S01]  /*7fa40*/  LOP3.LUT P1, RZ, R41.reuse, 0x4, RZ, 0xc0, !PT ;  /* 0x0000000429ff7812 */ /* 0x040fe2000782c0ff */
[----:B----4-:R0:W-:Y:S01]  /*7fa50*/  @P5 STG.E.U8 desc[UR34][R58.64], R0 ;  /* 0x000000003a005986 */ /* 0x0101e2000c101122 */
[----:B------:R-:W-:Y:S02]  /*7fa60*/  LOP3.LUT P0, RZ, R41, 0x1, RZ, 0xc0, !PT ;  /* 0x0000000129ff7812 */ /* 0x000fe4000780c0ff */
[----:B------:R-:W-:Y:S02]  /*7fa70*/  LOP3.LUT R2, R2, 0xffffdfff, RZ, 0xc0, !PT ;  /* 0xffffdfff02027812 */ /* 0x000fe400078ec0ff */
[----:B0-----:R-:W-:Y:S01]  /*7fa80*/  PRMT R0, R40, 0x7773, RZ ;  /* 0x0000777328007816 */ /* 0x001fe200000000ff */
[----:B------:R-:W3:Y:S06]  /*7fa90*/  LDL.LU.64 R58, [R1+0x14e0] ;  /* 0x0014e000013a7983 */ /* 0x000eec0000300a00 */
[----:B------:R-:W-:-:S02]  /*7faa0*/  @P1 LOP3.LUT R2, R2, 0x2000, RZ, 0xfc, !PT ;  /* 0x0000200002021812 */ /* 0x000fc400078efcff */
[----:B------:R-:W-:Y:S01]  /*7fab0*/  LOP3.LUT P1, RZ, R41, 0x2, RZ, 0xc0, !PT ;  /* 0x0000000229ff7812 */ /* 0x000fe2000782c0ff */
[----:B------:R0:W-:Y:S04]  /*7fac0*/  @P6 STG.E.U8 desc[UR34][R50.64], R0 ;  /* 0x0000000032006986 */ /* 0x0001e8000c101122 */
[----:B------:R-:W4:Y:S04]  /*7fad0*/  LDL.LU.64 R22, [R1+0x1538] ;  /* 0x0015380001167983 */ /* 0x000f280000300a00 */
[----:B------:R-:W4:Y:S01]  /*7fae0*/  LDL.LU.64 R20, [R1+0x1530] ;  /* 0x0015300001147983 */ /* 0x000f220000300a00 */
[----:B0-----:R-:W-:-:S03]  /*7faf0*/  PRMT R0, R57, 0x7770, RZ ;  /* 0x0000777039007816 */ /* 0x001fc600000000ff */
[----:B------:R-:W4:Y:S04]  /*7fb00*/  LDL.LU R50, [R1+0x18] ;  /* 0x0000180001327983 */ /* 0x000f280000300800 */
[----:B------:R0:W-:Y:S04]  /*7fb10*/  @P0 STG.E.U8 desc[UR34][R42.64], R0 ;  /* 0x000000002a000986 */ /* 0x0001e8000c101122 */
[----:B------:R-:W4:Y:S04]  /*7fb20*/  LDL.LU.64 R34, [R1+0x1568] ;  /* 0x0015680001227983 */ /* 0x000f280000300a00 */
[----:B------:R-:W4:Y:S01]  /*7fb30*/  LDL.LU.64 R32, [R1+0x1590] ;  /* 0x0015900001207983 */ /* 0x000f220000300a00 */
[----:B0-----:R-:W-:-:S03]  /*7fb40*/  PRMT R0, R57, 0x7771, RZ ;  /* 0x0000777139007816 */ /* 0x001fc600000000ff */
[----:B------:R-:W4:Y:S04]  /*7fb50*/  LDL.LU R51, [R1+0x8] ;  /* 0x0000080001337983 */ /* 0x000f280000300800 */
[----:B------:R0:W-:Y:S01]  /*7fb60*/  @P1 STG.E.U8 desc[UR34][R46.64], R0 ;  /* 0x000000002e001986 */ /* 0x0001e2000c101122 */
[----:B------:R-:W-:-:S03]  /*7fb70*/  LOP3.LUT P1, RZ, R2, 0x2000, RZ, 0xc0, !PT ;  /* 0x0000200002ff7812 */ /* 0x000fc6000782c0ff */
[----:B------:R-:W4:Y:S04]  /*7fb80*/  LDL.LU.64 R38, [R1+0x1588] ;  /* 0x0015880001267983 */ /* 0x000f280000300a00 */
[----:B------:R-:W4:Y:S01]  /*7fb90*/  LDL.LU.64 R36, [R1+0x15c0] ;  /* 0x0015c00001247983 */ /* 0x000f220000300a00 */
[----:B0-----:R-:W-:-:S03]  /*7fba0*/  PRMT R0, R57, 0x7772, RZ ;  /* 0x0000777239007816 */ /* 0x001fc600000000ff */
[----:B------:R-:W4:Y:S04]  /*7fbb0*/  LDL.LU.64 R42, [R1+0x15e0] ;  /* 0x0015e000012a7983 */ /* 0x000f280000300a00 */
[----:B------:R0:W-:Y:S01]  /*7fbc0*/  @P1 STG.E.U8 desc[UR34][R44.64], R0 ;  /* 0x000000002c001986 */ /* 0x0001e2000c101122 */
[C---:B------:R-:W-:Y:S02]  /*7fbd0*/  LOP3.LUT P1, RZ, R2.reuse, 0x1000, RZ, 0xc0, !PT ;  /* 0x0000100002ff7812 */ /* 0x040fe4000782c0ff */
[----:B------:R-:W-:Y:S01]  /*7fbe0*/  PRMT R57, R57, 0x7773, RZ ;  /* 0x0000777339397816 */ /* 0x000fe200000000ff */
[----:B------:R-:W4:Y:S04]  /*7fbf0*/  LDL.LU.64 R46, [R1+0x1610] ;  /* 0x00161000012e7983 */ /* 0x000f280000300a00 */
[----:B0-----:R-:W4:Y:S06]  /*7fc00*/  LDL.LU.64 R44, [R1+0x1638] ;  /* 0x00163800012c7983 */ /* 0x001f2c0000300a00 */
[----:B--2---:R0:W-:Y:S04]  /*7fc10*/  @P1 STG.E.U8 desc[UR34][R48.64], R57 ;  /* 0x0000003930001986 */ /* 0x0041e8000c101122 */
[----:B0-----:R-:W2:Y:S01]  /*7fc20*/  LDL.LU.64 R56, [R1+0x1510] ;  /* 0x0015100001387983 */ /* 0x001ea20000300a00 */
[----:B------:R-:W-:-:S02]  /*7fc30*/  LOP3.LUT P1, RZ, R2, 0x800, RZ, 0xc0, !PT ;  /* 0x0000080002ff7812 */ /* 0x000fc4000782c0ff */
[----:B------:R-:W-:Y:S01]  /*7fc40*/  PRMT R0, R53, 0x7770, RZ ;  /* 0x0000777035007816 */ /* 0x000fe200000000ff */
[----:B------:R-:W4:Y:S10]  /*7fc50*/  LDL.LU.64 R48, [R1+0x1630] ;  /* 0x0016300001307983 */ /* 0x000f340000300a00 */
[----:B---3--:R0:W-:Y:S01]  /*7fc60*/  @P1 STG.E.U8 desc[UR34][R58.64], R0 ;  /* 0x000000003a001986 */ /* 0x0081e2000c101122 */
[----:B------:R-:W-:-:S02]  /*7fc70*/  LOP3.LUT P1, RZ, R2, 0x400, RZ, 0xc0, !PT ;  /* 0x0000040002ff7812 */ /* 0x000fc4000782c0ff */
[----:B0-----:R-:W-:Y:S01]  /*7fc80*/  PRMT R0, R53, 0x7771, RZ ;  /* 0x0000777135007816 */ /* 0x001fe200000000ff */
[----:B------:R-:W3:Y:S01]  /*7fc90*/  LDL.LU.64 R58, [R1+0x2aa8] ;  /* 0x002aa800013a7983 */ /* 0x000ee20000300a00 */
[C---:B------:R-:W-:Y:S02]  /*7fca0*/  LOP3.LUT P2, RZ, R41.reuse, 0x400, RZ, 0xc0, !PT ;  /* 0x0000040029ff7812 */ /* 0x040fe4000784c0ff */
[C---:B------:R-:W-:Y:S02]  /*7fcb0*/  LOP3.LUT P3, RZ, R41.reuse, 0x800, RZ, 0xc0, !PT ;  /* 0x0000080029ff7812 */ /* 0x040fe4000786c0ff */
[C---:B------:R-:W-:Y:S02]  /*7fcc0*/  LOP3.LUT P4, RZ, R41.reuse, 0x1000, RZ, 0xc0, !PT ;  /* 0x0000100029ff7812 */ /* 0x040fe4000788c0ff */
[C---:B------:R-:W-:Y:S02]  /*7fcd0*/  LOP3.LUT P5, RZ, R41.reuse, 0x2000, RZ, 0xc0, !PT ;  /* 0x0000200029ff7812 */ /* 0x040fe400078ac0ff */
[----:B------:R-:W-:Y:S01]  /*7fce0*/  LOP3.LUT P6, RZ, R41, 0x4000, RZ, 0xc0, !PT ;  /* 0x0000400029ff7812 */ /* 0x000fe200078cc0ff */
[----:B--2---:R0:W-:Y:S01]  /*7fcf0*/  @P1 STG.E.U8 desc[UR34][R56.64], R0 ;  /* 0x0000000038001986 */ /* 0x0041e2000c101122 */
[----:B------:R-:W-:-:S02]  /*7fd00*/  LOP3.LUT P1, RZ, R2, 0x200, RZ, 0xc0, !PT ;  /* 0x0000020002ff7812 */ /* 0x000fc4000782c0ff */
[----:B0-----:R-:W-:-:S11]  /*7fd10*/  PRMT R0, R53, 0x7772, RZ ;  /* 0x0000777235007816 */ /* 0x001fd600000000ff */
[----:B----4-:R0:W-:Y:S01]  /*7fd20*/  @P1 STG.E.U8 desc[UR34][R22.64], R0 ;  /* 0x0000000016001986 */ /* 0x0101e2000c101122 */
[----:B------:R-:W-:Y:S02]  /*7fd30*/  LOP3.LUT P1, RZ, R2, 0x100, RZ, 0xc0, !PT ;  /* 0x0000010002ff7812 */ /* 0x000fe4000782c0ff */
[----:B------:R-:W-:-:S11]  /*7fd40*/  PRMT R53, R53, 0x7773, RZ ;  /* 0x0000777335357816 */ /* 0x000fd600000000ff */
[----:B------:R-:W-:Y:S01]  /*7fd50*/  @P1 STG.E.U8 desc[UR34][R20.64], R53 ;  /* 0x0000003514001986 */ /* 0x000fe2000c101122 */
[----:B------:R-:W-:Y:S02]  /*7fd60*/  LOP3.LUT P1, RZ, R2, 0x80, RZ, 0xc0, !PT ;  /* 0x0000008002ff7812 */ /* 0x000fe4000782c0ff */
[----:B0-----:R-:W-:-:S11]  /*7fd70*/  PRMT R0, R50, 0x7770, RZ ;  /* 0x0000777032007816 */ /* 0x001fd600000000ff */
[----:B------:R0:W-:Y:S01]  /*7fd80*/  @P1 STG.E.U8 desc[UR34][R34.64], R0 ;  /* 0x0000000022001986 */ /* 0x0001e2000c101122 */
[----:B------:R-:W-:Y:S02]  /*7fd90*/  LOP3.LUT P1, RZ, R2, 0x40, RZ, 0xc0, !PT ;  /* 0x0000004002ff7812 */ /* 0x000fe4000782c0ff */
[----:B0-----:R-:W-:-:S11]  /*7fda0*/  PRMT R0, R50, 0x7771, RZ ;  /* 0x0000777132007816 */ /* 0x001fd600000000ff */
        /* <DEDUP_REMOVED lines=11> */
[----:B0-----:R-:W-:Y:S02]  /*7fe60*/  PRMT R0, R51, 0x7773, RZ ;  /* 0x0000777333007816 */ /* 0x001fe400000000ff */
[----:B------:R-:W2:Y:S04]  /*7fe70*/  LDL.LU.64 R50, [R1+0x1680] ;  /* 0x0016800001327983 */ /* 0x000ea80000300a00 */
[----:B------:R-:W4:Y:S01]  /*7fe80*/  LDL.LU.64 R36, [R1+0x16b8] ;  /* 0x0016b80001247983 */ /* 0x000f220000300a00 */
[----:B------:R-:W-:-:S13]  /*7fe90*/  LOP3.LUT P0, RZ, R41, 0x8000, RZ, 0xc0, !PT ;  /* 0x0000800029ff7812 */ /* 0x000fda000780c0ff */
[----:B------:R0:W-:Y:S04]  /*7fea0*/  @P0 STG.E.U8 desc[UR34][R48.64], R0 ;  /* 0x0000000030000986 */ /* 0x0001e8000c101122 */
[----:B0-----:R-:W4:Y:S04]  /*7feb0*/  LDL.LU.64 R48, [R1+0x16b0] ;  /* 0x0016b00001307983 */ /* 0x001f280000300a00 */
[----:B------:R-:W4:Y:S04]  /*7fec0*/  LDL.LU.64 R38, [R1+0x16d8] ;  /* 0x0016d80001267983 */ /* 0x000f280000300a00 */
[----:B------:R-:W4:Y:S01]  /*7fed0*/  LDL.LU.64 R46, [R1+0x1708] ;  /* 0x00170800012e7983 */ /* 0x000f220000300a00 */
[----:B------:R-:W-:-:S03]  /*7fee0*/  LOP3.LUT P4, RZ, R41, 0x10000, RZ, 0xc0, !PT ;  /* 0x0001000029ff7812 */ /* 0x000fc6000788c0ff */
[----:B------:R-:W4:Y:S01]  /*7fef0*/  LDL.LU.64 R44, [R1+0x1728] ;  /* 0x00172800012c7983 */ /* 0x000f220000300a00 */
[----:B---3--:R-:W-:-:S03]  /*7ff00*/  PRMT R0, R58, 0x7770, RZ ;  /* 0x000077703a007816 */ /* 0x008fc600000000ff */
[----:B------:R-:W3:Y:S01]  /*7ff10*/  LDL.LU R43, [R1+0x2a0] ;  /* 0x0002a000012b7983 */ /* 0x000ee20000300800 */
        /* <DEDUP_REMOVED lines=17> */
[----:B--2---:R0:W-:Y:S04]  /*80030*/  @P4 STG.E.U8 desc[UR34][R50.64], R0 ;  /* 0x0000000032004986 */ /* 0x0041e8000c101122 */
[----:B0-----:R-:W2:Y:S06]  /*80040*/  LDL.LU.64 R50, [R1+0x1760] ;  /* 0x0017600001327983 */ /* 0x001eac0000300a00 */
[----:B------:R-:W-:-:S02]  /*80050*/  @P1 LOP3.LUT R2, R2, 0x8, RZ, 0xfc, !PT ;  /* 0x0000000802021812 */ /* 0x000fc400078efcff */
[C---:B------:R-:W-:Y:S01]  /*80060*/  LOP3.LUT P1, RZ, R41.reuse, 0x400000, RZ, 0xc0, !PT ;  /* 0x0040000029ff7812 */ /* 0x040fe2000782c0ff */
[----:B------:R-:W3:Y:S01]  /*80070*/  LDL.LU R56, [R1+0x1c] ;  /* 0x00001c0001387983 */ /* 0x000ee20000300800 */
[----:B------:R-:W-:Y:S02]  /*80080*/  LOP3.LUT P5, RZ, R41, 0x20000, RZ, 0xc0, !PT ;  /* 0x0002000029ff7812 */ /* 0x000fe400078ac0ff */
[----:B------:R-:W-:Y:S02]  /*80090*/  LOP3.LUT R2, R2, 0xffffffef, RZ, 0xc0, !PT ;  /* 0xffffffef02027812 */ /* 0x000fe400078ec0ff */
[----:B------:R-:W-:-:S07]  /*800a0*/  PRMT R0, R58, 0x7771, RZ ;  /* 0x000077713a007816 */ /* 0x000fce00000000ff */
[----:B------:R-:W-:Y:S02]  /*800b0*/  @P1 LOP3.LUT R2, R2, 0x10, RZ, 0xfc, !PT ;  /* 0x0000001002021812 */ /* 0x000fe400078efcff */
[----:B------:R-:W-:Y:S01]  /*800c0*/  LOP3.LUT P1, RZ, R41, 0x200000, RZ, 0xc0, !PT ;  /* 0x0020000029ff7812 */ /* 0x000fe2000782c0ff */
[----:B----4-:R0:W-:Y:S01]  /*800d0*/  @P5 STG.E.U8 desc[UR34][R36.64], R0 ;  /* 0x0000000024005986 */ /* 0x0101e2000c101122 */
[----:B------:R-:W-:-:S03]  /*800e0*/  LOP3.LUT R2, R2, 0xffffffdf, RZ, 0xc0, !PT ;  /* 0xffffffdf02027812 */ /* 0x000fc600078ec0ff */
[----:B0-----:R-:W4:Y:S08]  /*800f0*/  LDL.LU.64 R36, [R1+0x1758] ;  /* 0x0017580001247983 */ /* 0x001f300000300a00 */
[----:B------:R-:W-:Y:S02]  /*80100*/  @P1 LOP3.LUT R2, R2, 0x20, RZ, 0xfc, !PT ;  /* 0x0000002002021812 */ /* 0x000fe400078efcff */
[----:B------:R-:W-:-:S02]  /*80110*/  LOP3.LUT P6, RZ, R41, 0x40000, RZ, 0xc0, !PT ;  /* 0x0004000029ff7812 */ /* 0x000fc400078cc0ff */
[C---:B------:R-:W-:Y:S02]  /*80120*/  LOP3.LUT P0, RZ, R41.reuse, 0x80000, RZ, 0xc0, !PT ;  /* 0x0008000029ff7812 */ /* 0x040fe4000780c0ff */
[C---:B------:R-:W-:Y:S02]  /*80130*/  LOP3.LUT P1, RZ, R41.reuse, 0x100000, RZ, 0xc0, !PT ;  /* 0x0010000029ff7812 */ /* 0x040fe4000782c0ff */
[C---:B------:R-:W-:Y:S02]  /*80140*/  LOP3.LUT P2, RZ, R41.reuse, 0x20000000, RZ, 0xc0, !PT ;  /* 0x2000000029ff7812 */ /* 0x040fe4000784c0ff */
[C---:B------:R-:W-:Y:S02]  /*80150*/  LOP3.LUT P3, RZ, R41.reuse, 0x40000000, RZ, 0xc0, !PT ;  /* 0x4000000029ff7812 */ /* 0x040fe4000786c0ff */
[----:B------:R-:W-:Y:S02]  /*80160*/  LOP3.LUT P4, RZ, R41, 0x80000000, RZ, 0xc0, !PT ;  /* 0x8000000029ff7812 */ /* 0x000fe4000788c0ff */
[----:B------:R-:W4:Y:S01]  /*80170*/  LDL.LU.64 R40, [R1+0x1780] ;  /* 0x0017800001287983 */ /* 0x000f220000300a00 */
[----:B------:R-:W-:-:S05]  /*80180*/  PRMT R0, R58, 0x7772, RZ ;  /* 0x000077723a007816 */ /* 0x000fca00000000ff */
[----:B------:R0:W-:Y:S04]  /*80190*/  @P6 STG.E.U8 desc[UR34][R48.64], R0 ;  /* 0x0000000030006986 */ /* 0x0001e8000c101122 */
[----:B0-----:R-:W4:Y:S04]  /*801a0*/  LDL.LU.64 R48, [R1+0x17b8] ;  /* 0x0017b80001307983 */ /* 0x001f280000300a00 */
[----:B------:R-:W4:Y:S04]  /*801b0*/  LDL.LU.64 R52, [R1+0x17b0] ;  /* 0x0017b00001347983 */ /* 0x000f280000300a00 */
[----:B------:R-:W4:Y:S04]  /*801c0*/  LDL.LU R42, [R1+0xc] ;  /* 0x00000c00012a7983 */ /* 0x000f280000300800 */
[----:B------:R-:W4:Y:S01]  /*801d0*/  LDL.LU.64 R22, [R1+0x17d8] ;  /* 0x0017d80001167983 */ /* 0x000f220000300a00 */
[----:B------:R-:W-:-:S03]  /*801e0*/  PRMT R58, R58, 0x7773, RZ ;  /* 0x000077733a3a7816 */ /* 0x000fc600000000ff */
[----:B------:R-:W4:Y:S01]  /*801f0*/  LDL.LU.64 R20, [R1+0x1808] ;  /* 0x0018080001147983 */ /* 0x000f220000300a00 */
[----:B------:R-:W-:-:S03]  /*80200*/  PRMT R0, R54, 0x7770, RZ ;  /* 0x0000777036007816 */ /* 0x000fc600000000ff */
[----:B------:R0:W-:Y:S04]  /*80210*/  @P0 STG.E.U8 desc[UR34][R38.64], R58 ;  /* 0x0000003a26000986 */ /* 0x0001e8000c101122 */
[----:B------:R-:W4:Y:S04]  /*80220*/  LDL.LU.64 R34, [R1+0x1828] ;  /* 0x0018280001227983 */ /* 0x000f280000300a00 */
[----:B------:R1:W-:Y:S01]  /*80230*/  @P1 STG.E.U8 desc[UR34][R46.64], R0 ;  /* 0x000000002e001986 */ /* 0x0003e2000c101122 */
[----:B------:R-:W-:-:S03]  /*80240*/  LOP3.LUT P1, RZ, R2, 0x20, RZ, 0xc0, !PT ;  /* 0x0000002002ff7812 */ /* 0x000fc6000782c0ff */
[----:B------:R-:W4:Y:S04]  /*80250*/  LDL.LU.64 R32, [R1+0x1860] ;  /* 0x0018600001207983 */ /* 0x000f280000300a00 */
[----:B0-----:R-:W4:Y:S01]  /*80260*/  LDL.LU.64 R38, [R1+0x1858] ;  /* 0x0018580001267983 */ /* 0x001f220000300a00 */
[----:B-1----:R-:W-:-:S03]  /*80270*/  PRMT R0, R54, 0x7771, RZ ;  /* 0x0000777136007816 */ /* 0x002fc600000000ff */
[----:B------:R-:W4:Y:S04]  /*80280*/  LDL.LU.64 R46, [R1+0x1880] ;  /* 0x00188000012e7983 */ /* 0x000f280000300a00 */
[----:B------:R0:W-:Y:S01]  /*80290*/  @P1 STG.E.U8 desc[UR34][R44.64], R0 ;  /* 0x000000002c001986 */ /* 0x0001e2000c101122 */
[----:B------:R-:W-:-:S03]  /*802a0*/  LOP3.LUT P1, RZ, R2, 0x10, RZ, 0xc0, !PT ;  /* 0x0000001002ff7812 */ /* 0x000fc6000782c0ff */
[----:B0-----:R-:W4:Y:S01]  /*802b0*/  LDL.LU.64 R44, [R1+0x18b8] ;  /* 0x0018b800012c7983 */ /* 0x001f220000300a00 */
[----:B------:R-:W-:-:S09]  /*802c0*/  PRMT R0, R54, 0x7772, RZ ;  /* 0x0000777236007816 */ /* 0x000fd200000000ff */
[----:B--2---:R0:W-:Y:S04]  /*802d0*/  @P1 STG.E.U8 desc[UR34][R50.64], R0 ;  /* 0x0000000032001986 */ /* 0x0041e8000c101122 */
[----:B0-----:R-:W2:Y:S01]  /*802e0*/  LDL.LU.64 R50, [R1+0x18b0] ;  /* 0x0018b00001327983 */ /* 0x001ea20000300a00 */
[----:B------:R-:W-:Y:S02]  /*802f0*/  LOP3.LUT P1, RZ, R2, 0x8, RZ, 0xc0, !PT ;  /* 0x0000000802ff7812 */ /* 0x000fe4000782c0ff */
[----:B------:R-:W-:Y:S02]  /*80300*/  PRMT R54, R54, 0x7773, RZ ;  /* 0x0000777336367816 */ /* 0x000fe400000000ff */
[----:B---3--:R-:W-:-:S09]  /*80310*/  PRMT R0, R56, 0x7770, RZ ;  /* 0x0000777038007816 */ /* 0x008fd200000000ff */
[----:B----4-:R0:W-:Y:S01]  /*80320*/  @P1 STG.E.U8 desc[UR34][R36.64], R54 ;  /* 0x0000003624001986 */ /* 0x0101e2000c101122 */
[C---:B------:R-:W-:Y:S02]  /*80330*/  LOP3.LUT P1, RZ, R2.reuse, 0x4, RZ, 0xc0, !PT ;  /* 0x0000000402ff7812 */ /* 0x040fe4000782c0ff */
[C---:B------:R-:W-:Y:S02]  /*80340*/  LOP3.LUT P5, RZ, R43.reuse, 0x1, RZ, 0xc0, !PT ;  /* 0x000000012bff7812 */ /* 0x040fe400078ac0ff */
[C---:B------:R-:W-:Y:S02]  /*80350*/  LOP3.LUT P6, RZ, R43.reuse, 0x2, RZ, 0xc0, !PT ;  /* 0x000000022bff7812 */ /* 0x040fe400078cc0ff */
[----:B------:R-:W-:Y:S01]  /*80360*/  LOP3.LUT P0, RZ, R43, 0x4, RZ, 0xc0, !PT ;  /* 0x000000042bff7812 */ /* 0x000fe2000780c0ff */
[----:B0-----:R-:W3:Y:S06]  /*80370*/  LDL.LU.64 R36, [R1+0x2aa0] ;  /* 0x002aa00001247983 */ /* 0x001eec0000300a00 */
[----:B------:R0:W-:Y:S01]  /*80380*/  @P1 STG.E.U8 desc[UR34][R40.64], R0 ;  /* 0x0000000028001986 */ /* 0x0001e2000c101122 */
[----:B------:R-:W-:-:S02]  /*80390*/  LOP3.LUT P1, RZ, R2, 0x2, RZ, 0xc0, !PT ;  /* 0x0000000202ff7812 */ /* 0x000fc4000782c0ff */
[----:B0-----:R-:W-:Y:S01]  /*803a0*/  PRMT R0, R56, 0x7771, RZ ;  /* 0x0000777138007816 */ /* 0x001fe200000000ff */
[----:B------:R-:W4:Y:S10]  /*803b0*/  LDL.LU.64 R40, [R1+0x2a98] ;  /* 0x002a980001287983 */ /* 0x000f340000300a00 */
[----:B------:R0:W-:Y:S01]  /*803c0*/  @P1 STG.E.U8 desc[UR34][R48.64], R0 ;  /* 0x0000000030001986 */ /* 0x0001e2000c101122 */
[----:B------:R-:W-:-:S02]  /*803d0*/  LOP3.LUT P1, RZ, R2, 0x1, RZ, 0xc0, !PT ;  /* 0x0000000102ff7812 */ /* 0x000fc4000782c0ff */
[----:B0-----:R-:W-:Y:S01]  /*803e0*/  PRMT R0, R56, 0x7772, RZ ;  /* 0x0000777238007816 */ /* 0x001fe200000000ff */
[----:B------:R-:W3:Y:S10]  /*803f0*/  LDL.LU.64 R48, [R1+0x2a90] ;  /* 0x002a900001307983 */ /* 0x000ef40000300a00 */
[----:B------:R0:W-:Y:S01]  /*80400*/  @P1 STG.E.U8 desc[UR34][R52.64], R0 ;  /* 0x0000000034001986 */ /* 0x0001e2000c101122 */
[----:B------:R-:W-:-:S02]  /*80410*/  LOP3.LUT P1, RZ, R3, 0x80000000, RZ, 0xc0, !PT ;  /* 0x8000000003ff7812 */ /* 0x000fc4000782c0ff */
        /* <DEDUP_REMOVED lines=18> */
[----:B------:R-:W4:Y:S04]  /*80540*/  LDL.LU.64 R44, [R1+0x1908] ;  /* 0x00190800012c7983 */ /* 0x000f280000300a00 */
[----:B------:R-:W3:Y:S04]  /*80550*/  LDL.LU.64 R20, [R1+0x1928] ;  /* 0x0019280001147983 */ /* 0x000ee80000300a00 */
[----:B------:R-:W3:Y:S04]  /*80560*/  LDL.LU.64 R34, [R1+0x1960] ;  /* 0x0019600001227983 */ /* 0x000ee80000300a00 */
[----:B------:R-:W3:Y:S01]  /*80570*/  LDL.LU.64 R38, [R1+0x1958] ;  /* 0x0019580001267983 */ /* 0x000ee20000300a00 */
[----:B------:R-:W-:-:S03]  /*80580*/  LOP3.LUT P4, RZ, R43, 0x8, RZ, 0xc0, !PT ;  /* 0x000000082bff7812 */ /* 0x000fc6000788c0ff */
[----:B------:R-:W3:Y:S01]  /*80590*/  LDL.LU.64 R46, [R1+0x1980] ;  /* 0x00198000012e7983 */ /* 0x000ee20000300a00 */
[----:B------:R-:W-:Y:S02]  /*805a0*/  PRMT R59, R59, 0x7773, RZ ;  /* 0x000077733b3b7816 */ /* 0x000fe400000000ff */
[----:B------:R-:W-:Y:S02]  /*805b0*/  LOP3.LUT P5, RZ, R43, 0x10, RZ, 0xc0, !PT ;  /* 0x000000102bff7812 */ /* 0x000fe400078ac0ff */
        /* <DEDUP_REMOVED lines=16> */
[----:B------:R-:W2:Y:S04]  /*806c0*/  LDL.LU.64 R32, [R1+0x19b0] ;  /* 0x0019b00001207983 */ /* 0x000ea80000300a00 */
[----:B----4-:R0:W-:Y:S04]  /*806d0*/  @P5 STG.E.U8 desc[UR34][R44.64], R0 ;  /* 0x000000002c005986 */ /* 0x0101e8000c101122 */
[----:B0-----:R-:W4:Y:S01]  /*806e0*/  LDL.LU.64 R44, [R1+0x19d8] ;  /* 0x0019d800012c7983 */ /* 0x001f220000300a00 */
[----:B------:R-:W-:-:S02]  /*806f0*/  LOP3.LUT R3, R3, 0xfbffffff, RZ, 0xc0, !PT ;  /* 0xfbffffff03037812 */ /* 0x000fc400078ec0ff */
[----:B------:R-:W-:Y:S01]  /*80700*/  LOP3.LUT P6, RZ, R43, 0x20, RZ, 0xc0, !PT ;  /* 0x000000202bff7812 */ /* 0x000fe200078cc0ff */
[----:B------:R-:W4:Y:S01]  /*80710*/  LDL.LU.64 R58, [R1+0x1a28] ;  /* 0x001a2800013a7983 */ /* 0x000f220000300a00 */
[----:B------:R-:W-:Y:S02]  /*80720*/  @P1 LOP3.LUT R3, R3, 0x4000000, RZ, 0xfc, !PT ;  /* 0x0400000003031812 */ /* 0x000fe400078efcff */
[----:B------:R-:W-:Y:S01]  /*80730*/  LOP3.LUT P1, RZ, R43, 0x400, RZ, 0xc0, !PT ;  /* 0x000004002bff7812 */ /* 0x000fe2000782c0ff */
[----:B------:R-:W4:Y:S01]  /*80740*/  LDL.LU.64 R52, [R1+0x1a60] ;  /* 0x001a600001347983 */ /* 0x000f220000300a00 */
        /* <DEDUP_REMOVED lines=10> */
[----:B------:R-:W-:Y:S01]  /*807f0*/  LOP3.LUT P1, RZ, R43, 0x80, RZ, 0xc0, !PT ;  /* 0x000000802bff7812 */ /* 0x000fe2000782c0ff */
[----:B---3--:R0:W-:Y:S02]  /*80800*/  @P6 STG.E.U8 desc[UR34][R20.64], R0 ;  /* 0x0000000014006986 */ /* 0x0081e4000c101122 */
[C---:B0-----:R-:W-:Y:S02]  /*80810*/  PRMT R0, R55.reuse, 0x7772, RZ ;  /* 0x0000777237007816 */ /* 0x041fe400000000ff */
[----:B------:R-:W-:-:S03]  /*80820*/  PRMT R55, R55, 0x7773, RZ ;  /* 0x0000777337377816 */ /* 0x000fc600000000ff */
[----:B------:R0:W-:Y:S05]  /*80830*/  @P0 STG.E.U8 desc[UR34][R34.64], R0 ;  /* 0x0000000022000986 */ /* 0x0001ea000c101122 */
[----:B------:R1:W-:Y:S01]  /*80840*/  @P1 STG.E.U8 desc[UR34][R38.64], R55 ;  /* 0x0000003726001986 */ /* 0x0003e2000c101122 */
[C---:B------:R-:W-:Y:S02]  /*80850*/  LOP3.LUT P1, RZ, R3.reuse, 0x20000000, RZ, 0xc0, !PT ;  /* 0x2000000003ff7812 */ /* 0x040fe4000782c0ff */
[----:B0-----:R-:W-:Y:S01]  /*80860*/  PRMT R0, R48, 0x7770, RZ ;  /* 0x0000777030007816 */ /* 0x001fe200000000ff */
[----:B-1----:R-:W3:Y:S10]  /*80870*/  LDL.LU.64 R54, [R1+0x1a08] ;  /* 0x001a080001367983 */ /* 0x002ef40000300a00 */
[----:B------:R0:W-:Y:S01]  /*80880*/  @P1 STG.E.U8 desc[UR34][R46.64], R0 ;  /* 0x000000002e001986 */ /* 0x0001e2000c101122 */
[----:B------:R-:W-:-:S03]  /*80890*/  LOP3.LUT P1, RZ, R3, 0x10000000, RZ, 0xc0, !PT ;  /* 0x1000000003ff7812 */ /* 0x000fc6000782c0ff */
[----:B------:R-:W3:Y:S04]  /*808a0*/  LDL.LU.64 R56, [R1+0x1a58] ;  /* 0x001a580001387983 */ /* 0x000ee80000300a00 */
[----:B------:R-:W3:Y:S01]  /*808b0*/  LDL.LU.64 R22, [R1+0x1a80] ;  /* 0x001a800001167983 */ /* 0x000ee20000300a00 */
[----:B0-----:R-:W-:-:S03]  /*808c0*/  PRMT R0, R48, 0x7771, RZ ;  /* 0x0000777130007816 */ /* 0x001fc600000000ff */
[----:B------:R-:W3:Y:S04]  /*808d0*/  LDL.LU.64 R20, [R1+0x1ab8] ;  /* 0x001ab80001147983 */ /* 0x000ee80000300a00 */
[----:B------:R-:W3:Y:S04]  /*808e0*/  LDL.LU.64 R34, [R1+0x1ab0] ;  /* 0x001ab00001227983 */ /* 0x000ee80000300a00 */
[----:B------:R-:W3:Y:S04]  /*808f0*/  LDL.LU.64 R38, [R1+0x1ad8] ;  /* 0x001ad80001267983 */ /* 0x000ee80000300a00 */
[----:B------:R-:W3:Y:S04]  /*80900*/  LDL.LU.64 R46, [R1+0x1b08] ;  /* 0x001b0800012e7983 */ /* 0x000ee80000300a00 */
[----:B--2---:R0:W-:Y:S01]  /*80910*/  @P1 STG.E.U8 desc[UR34][R50.64], R0 ;  /* 0x0000000032001986 */ /* 0x0041e2000c101122 */
[----:B------:R-:W-:-:S02]  /*80920*/  LOP3.LUT P1, RZ, R3, 0x8000000, RZ, 0xc0, !PT ;  /* 0x0800000003ff7812 */ /* 0x000fc4000782c0ff */
[----:B0-----:R-:W-:Y:S01]  /*80930*/  PRMT R0, R48, 0x7772, RZ ;  /* 0x0000777230007816 */ /* 0x001fe200000000ff */
[----:B------:R-:W2:Y:S10]  /*80940*/  LDL.LU.64 R50, [R1+0x1b28] ;  /* 0x001b280001327983 */ /* 0x000eb40000300a00 */
[----:B------:R0:W-:Y:S01]  /*80950*/  @P1 STG.E.U8 desc[UR34][R32.64], R0 ;  /* 0x0000000020001986 */ /* 0x0001e2000c101122 */
[----:B------:R-:W-:-:S02]  /*80960*/  LOP3.LUT P1, RZ, R3, 0x4000000, RZ, 0xc0, !PT ;  /* 0x0400000003ff7812 */ /* 0x000fc4000782c0ff */
[----:B------:R-:W-:Y:S01]  /*80970*/  PRMT R48, R48, 0x7773, RZ ;  /* 0x0000777330307816 */ /* 0x000fe200000000ff */
[----:B0-----:R-:W2:Y:S10]  /*80980*/  LDL.LU R33, [R1+0x2a4] ;  /* 0x0002a40001217983 */ /* 0x001eb40000300800 */
[----:B----4-:R0:W-:Y:S04]  /*80990*/  @P1 STG.E.U8 desc[UR34][R44.64], R48 ;  /* 0x000000302c001986 */ /* 0x0101e8000c101122 */
[----:B0-----:R-:W4:Y:S01]  /*809a0*/  LDL.LU.64 R44, [R1+0x2a88] ;  /* 0x002a8800012c7983 */ /* 0x001f220000300a00 */
[----:B------:R-:W-:-:S02]  /*809b0*/  LOP3.LUT P1, RZ, R3, 0x2000000, RZ, 0xc0, !PT ;  /* 0x0200000003ff7812 */ /* 0x000fc4000782c0ff */
[C---:B------:R-:W-:Y:S02]  /*809c0*/  LOP3.LUT P2, RZ, R43.reuse, 0x10000, RZ, 0xc0, !PT ;  /* 0x000100002bff7812 */ /* 0x040fe4000784c0ff */
[C---:B------:R-:W-:Y:S02]  /*809d0*/  LOP3.LUT P3, RZ, R43.reuse, 0x20000, RZ, 0xc0, !PT ;  /* 0x000200002bff7812 */ /* 0x040fe4000786c0ff */
[C---:B------:R-:W-:Y:S02]  /*809e0*/  LOP3.LUT P4, RZ, R43.reuse, 0x40000, RZ, 0xc0, !PT ;  /* 0x000400002bff7812 */ /* 0x040fe4000788c0ff */
[C---:B------:R-:W-:Y:S02]  /*809f0*/  LOP3.LUT P5, RZ, R43.reuse, 0x80000, RZ, 0xc0, !PT ;  /* 0x000800002bff7812 */ /* 0x040fe400078ac0ff */
[C---:B------:R-:W-:Y:S02]  /*80a00*/  LOP3.LUT P6, RZ, R43.reuse, 0x100000, RZ, 0xc0, !PT ;  /* 0x001000002bff7812 */ /* 0x040fe400078cc0ff */
[----:B------:R-:W-:-:S02]  /*80a10*/  LOP3.LUT P0, RZ, R43, 0x200000, RZ, 0xc0, !PT ;  /* 0x002000002bff7812 */ /* 0x000fc4000780c0ff */
[----:B----4-:R-:W-:-:S05]  /*80a20*/  PRMT R0, R44, 0x7770, RZ ;  /* 0x000077702c007816 */ /* 0x010fca00000000ff */
        /* <DEDUP_REMOVED lines=8> */
[----:B------:R-:W-:Y:S02]  /*80ab0*/  PRMT R44, R44, 0x7773, RZ ;  /* 0x000077732c2c7816 */ /* 0x000fe400000000ff */
[----:B0-----:R-:W-:-:S09]  /*80ac0*/  PRMT R0, R40, 0x7770, RZ ;  /* 0x0000777028007816 */ /* 0x001fd200000000ff */
[----:B------:R-:W-:Y:S04]  /*80ad0*/  @P1 STG.E.U8 desc[UR34][R56.64], R44 ;  /* 0x0000002c38001986 */ /* 0x000fe8000c101122 */
[----:B------:R0:W-:Y:S02]  /*80ae0*/  @P2 STG.E.U8 desc[UR34][R22.64], R0 ;  /* 0x0000000016002986 */ /* 0x0001e4000c101122 */
[----:B0-----:R-:W-:-:S05]  /*80af0*/  PRMT R0, R40, 0x7771, RZ ;  /* 0x0000777128007816 */ /* 0x001fca00000000ff */
[----:B------:R0:W-:Y:S02]  /*80b00*/  @P3 STG.E.U8 desc[UR34][R20.64], R0 ;  /* 0x0000000014003986 */ /* 0x0001e4000c101122 */
[C---:B0-----:R-:W-:Y:S02]  /*80b10*/  PRMT R0, R40.reuse, 0x7772, RZ ;  /* 0x0000777228007816 */ /* 0x041fe400000000ff */
[----:B------:R-:W-:-:S03]  /*80b20*/  PRMT R40, R40, 0x7773, RZ ;  /* 0x0000777328287816 */ /* 0x000fc600000000ff */
[----:B------:R0:W-:Y:S04]  /*80b30*/  @P4 STG.E.U8 desc[UR34][R34.64], R0 ;  /* 0x0000000022004986 */ /* 0x0001e8000c101122 */
[----:B------:R-:W-:Y:S01]  /*80b40*/  @P5 STG.E.U8 desc[UR34][R38.64], R40 ;  /* 0x0000002826005986 */ /* 0x000fe2000c101122 */
[----:B0-----:R-:W-:-:S05]  /*80b50*/  PRMT R0, R36, 0x7770, RZ ;  /* 0x0000777024007816 */ /* 0x001fca00000000ff */
[----:B------:R0:W-:Y:S04]  /*80b60*/  @P6 STG.E.U8 desc[UR34][R46.64], R0 ;  /* 0x000000002e006986 */ /* 0x0001e8000c101122 */
[----:B0-----:R-:W3:Y:S01]  /*80b70*/  LDL.LU.64 R46, [R1+0x1b60] ;  /* 0x001b6000012e7983 */ /* 0x001ee20000300a00 */
[----:B------:R-:W-:-:S05]  /*80b80*/  PRMT R0, R36, 0x7771, RZ ;  /* 0x0000777124007816 */ /* 0x000fca00000000ff */
[----:B--2---:R0:W-:Y:S04]  /*80b90*/  @P0 STG.E.U8 desc[UR34][R50.64], R0 ;  /* 0x0000000032000986 */ /* 0x0041e8000c101122 */
[----:B0-----:R-:W2:Y:S01]  /*80ba0*/  LDL.LU.64 R50, [R1+0x1b58] ;  /* 0x001b580001327983 */ /* 0x001ea20000300a00 */
[----:B------:R-:W-:Y:S02]  /*80bb0*/  LOP3.LUT P1, RZ, R33, 0x4, RZ, 0xc0, !PT ;  /* 0x0000000421ff7812 */ /* 0x000fe4000782c0ff */
[----:B------:R-:W-:Y:S01]  /*80bc0*/  LOP3.LUT R3, R3, 0xffffbfff, RZ, 0xc0, !PT ;  /* 0xffffbfff03037812 */ /* 0x000fe200078ec0ff */
[----:B------:R-:W4:Y:S04]  /*80bd0*/  LDL.LU.64 R56, [R1+0x1b80] ;  /* 0x001b800001387983 */ /* 0x000f280000300a00 */
[----:B------:R-:W4:Y:S04]  /*80be0*/  LDL.LU.64 R22, [R1+0x1b90] ;  /* 0x001b900001167983 */ /* 0x000f280000300a00 */
[----:B------:R-:W4:Y:S02]  /*80bf0*/  LDL.LU.64 R20, [R1+0x1b88] ;  /* 0x001b880001147983 */ /* 0x000f240000300a00 */
[----:B------:R-:W-:-:S02]  /*80c00*/  @P1 LOP3.LUT R3, R3, 0x4000, RZ, 0xfc, !PT ;  /* 0x0000400003031812 */ /* 0x000fc400078efcff */
[----:B------:R-:W-:Y:S01]  /*80c10*/  LOP3.LUT P1, RZ, R33, 0x2, RZ, 0xc0, !PT ;  /* 0x0000000221ff7812 */ /* 0x000fe2000782c0ff */
[----:B------:R-:W4:Y:S01]  /*80c20*/  LDL.LU.64 R34, [R1+0x1ba8] ;  /* 0x001ba80001227983 */ /* 0x000f220000300a00 */
[----:B------:R-:W-:-:S03]  /*80c30*/  LOP3.LUT R3, R3, 0xffff7fff, RZ, 0xc0, !PT ;  /* 0xffff7fff03037812 */ /* 0x000fc600078ec0ff */
[----:B------:R-:W4:Y:S08]  /*80c40*/  LDL.LU.64 R38, [R1+0x1bb0] ;  /* 0x001bb00001267983 */ /* 0x000f300000300a00 */
[----:B------:R-:W-:Y:S02]  /*80c50*/  @P1 LOP3.LUT R3, R3, 0x8000, RZ, 0xfc, !PT ;  /* 0x0000800003031812 */ /* 0x000fe400078efcff */
        /* <DEDUP_REMOVED lines=22> */
[----:B------:R-:W-:Y:S02]  /*80dc0*/  LOP3.LUT P1, RZ, R43, 0x4000000, RZ, 0xc0, !PT ;  /* 0x040000002bff7812 */ /* 0x000fe4000782c0ff */
[----:B------:R-:W4:Y:S01]  /*80dd0*/  LDL.LU.64 R42, [R1+0x1bc8] ;  /* 0x001bc800012a7983 */ /* 0x000f220000300a00 */
[C---:B------:R-:W-:Y:S02]  /*80de0*/  PRMT R0, R36.reuse, 0x7772, RZ ;  /* 0x0000777224007816 */ /* 0x040fe400000000ff */
[----:B------:R-:W-:-:S03]  /*80df0*/  PRMT R36, R36, 0x7773, RZ ;  /* 0x0000777324247816 */ /* 0x000fc600000000ff */
[----:B---3--:R0:W-:Y:S04]  /*80e00*/  @P4 STG.E.U8 desc[UR34][R46.64], R0 ;  /* 0x000000002e004986 */ /* 0x0081e8000c101122 */
[----:B0-----:R-:W3:Y:S04]  /*80e10*/  LDL.LU.64 R46, [R1+0x1c08] ;  /* 0x001c0800012e7983 */ /* 0x001ee80000300a00 */
[----:B--2---:R0:W-:Y:S04]  /*80e20*/  @P5 STG.E.U8 desc[UR34][R50.64], R36 ;  /* 0x0000002432005986 */ /* 0x0041e8000c101122 */
[----:B0-----:R-:W2:Y:S01]  /*80e30*/  LDL.LU.64 R50, [R1+0x1c00] ;  /* 0x001c000001327983 */ /* 0x001ea20000300a00 */
[----:B------:R-:W-:-:S03]  /*80e40*/  PRMT R0, R49, 0x7770, RZ ;  /* 0x0000777031007816 */ /* 0x000fc600000000ff */
[----:B------:R-:W2:Y:S04]  /*80e50*/  LDL.LU.64 R54, [R1+0x1c30] ;  /* 0x001c300001367983 */ /* 0x000ea80000300a00 */
[----:B----4-:R0:W-:Y:S04]  /*80e60*/  @P6 STG.E.U8 desc[UR34][R56.64], R0 ;  /* 0x0000000038006986 */ /* 0x0101e8000c101122 */
[----:B------:R-:W4:Y:S04]  /*80e70*/  LDL.LU.64 R58, [R1+0x1c28] ;  /* 0x001c2800013a7983 */ /* 0x000f280000300a00 */
[----:B------:R-:W4:Y:S01]  /*80e80*/  LDL.LU.64 R52, [R1+0x1c48] ;  /* 0x001c480001347983 */ /* 0x000f220000300a00 */
[----:B0-----:R-:W-:-:S03]  /*80e90*/  PRMT R0, R49, 0x7771, RZ ;  /* 0x0000777131007816 */ /* 0x001fc600000000ff */
[----:B------:R-:W4:Y:S04]  /*80ea0*/  LDL.LU.64 R56, [R1+0x1c78] ;  /* 0x001c780001387983 */ /* 0x000f280000300a00 */
[----:B------:R0:W-:Y:S02]  /*80eb0*/  @P0 STG.E.U8 desc[UR34][R22.64], R0 ;  /* 0x0000000016000986 */ /* 0x0001e4000c101122 */
[----:B0-----:R-:W-:Y:S02]  /*80ec0*/  PRMT R0, R49, 0x7772, RZ ;  /* 0x0000777231007816 */ /* 0x001fe400000000ff */
[----:B------:R-:W4:Y:S04]  /*80ed0*/  LDL.LU.64 R22, [R1+0x1c88] ;  /* 0x001c880001167983 */ /* 0x000f280000300a00 */
[----:B------:R-:W-:Y:S01]  /*80ee0*/  @P1 STG.E.U8 desc[UR34][R20.64], R0 ;  /* 0x0000000014001986 */ /* 0x000fe2000c101122 */
[----:B------:R-:W-:-:S02]  /*80ef0*/  LOP3.LUT P1, RZ, R3, 0x200000, RZ, 0xc0, !PT ;  /* 0x0020000003ff7812 */ /* 0x000fc4000782c0ff */
[----:B------:R-:W-:-:S11]  /*80f00*/  PRMT R49, R49, 0x7773, RZ ;  /* 0x0000777331317816 */ /* 0x000fd600000000ff */
[----:B------:R0:W-:Y:S04]  /*80f10*/  @P1 STG.E.U8 desc[UR34][R34.64], R49 ;  /* 0x0000003122001986 */ /* 0x0001e8000c101122 */
[----:B0-----:R-:W4:Y:S01]  /*80f20*/  LDL.LU.64 R48, [R1+0x1c20] ;  /* 0x001c200001307983 */ /* 0x001f220000300a00 */
[----:B------:R-:W-:-:S03]  /*80f30*/  LOP3.LUT P1, RZ, R3, 0x100000, RZ, 0xc0, !PT ;  /* 0x0010000003ff7812 */ /* 0x000fc6000782c0ff */
[----:B------:R-:W4:Y:S01]  /*80f40*/  LDL.LU.64 R20, [R1+0x1ca0] ;  /* 0x001ca00001147983 */ /* 0x000f220000300a00 */
[----:B------:R-:W-:-:S03]  /*80f50*/  PRMT R0, R45, 0x7770, RZ ;  /* 0x000077702d007816 */ /* 0x000fc600000000ff */
[----:B------:R-:W4:Y:S06]  /*80f60*/  LDL.LU.64 R34, [R1+0x1c98] ;  /* 0x001c980001227983 */ /* 0x000f2c0000300a00 */
[----:B------:R0:W-:Y:S01]  /*80f70*/  @P1 STG.E.U8 desc[UR34][R38.64], R0 ;  /* 0x0000000026001986 */ /* 0x0001e2000c101122 */
[----:B------:R-:W-:Y:S02]  /*80f80*/  LOP3.LUT P1, RZ, R3, 0x80000, RZ, 0xc0, !PT ;  /* 0x0008000003ff7812 */ /* 0x000fe4000782c0ff */
[----:B0-----:R-:W-:Y:S01]  /*80f90*/  PRMT R0, R45, 0x7771, RZ ;  /* 0x000077712d007816 */ /* 0x001fe200000000ff */
[----:B------:R-:W4:Y:S10]  /*80fa0*/  LDL.LU.64 R38, [R1+0x1cb0] ;  /* 0x001cb00001267983 */ /* 0x000f340000300a00 */
[----:B------:R0:W-:Y:S01]  /*80fb0*/  @P1 STG.E.U8 desc[UR34][R42.64], R0 ;  /* 0x000000002a001986 */ /* 0x0001e2000c101122 */
[----:B------:R-:W-:-:S02]  /*80fc0*/  LOP3.LUT P1, RZ, R3, 0x40000, RZ, 0xc0, !PT ;  /* 0x0004000003ff7812 */ /* 0x000fc4000782c0ff */
[C---:B0-----:R-:W-:Y:S01]  /*80fd0*/  PRMT R0, R45.reuse, 0x7772, RZ ;  /* 0x000077722d007816 */ /* 0x041fe200000000ff */
[----:B------:R-:W4:Y:S01]  /*80fe0*/  LDL.LU.64 R42, [R1+0x2a80] ;  /* 0x002a8000012a7983 */ /* 0x000f220000300a00 */
[----:B------:R-:W-:-:S09]  /*80ff0*/  PRMT R45, R45, 0x7773, RZ ;  /* 0x000077732d2d7816 */ /* 0x000fd200000000ff */
[----:B---3--:R0:W-:Y:S01]  /*81000*/  @P1 STG.E.U8 desc[UR34][R46.64], R0 ;  /* 0x000000002e001986 */ /* 0x0081e2000c101122 */
[----:B------:R-:W-:-:S03]  /*81010*/  LOP3.LUT P1, RZ, R3, 0x20000, RZ, 0xc0, !PT ;  /* 0x0002000003ff7812 */ /* 0x000fc6000782c0ff */
[----:B0-----:R-:W3:Y:S10]  /*81020*/  LDL.LU.64 R46, [R1+0x2a78] ;  /* 0x002a7800012e7983 */ /* 0x001ef40000300a00 */
[----:B--2---:R0:W-:Y:S04]  /*81030*/  @P1 STG.E.U8 desc[UR34][R50.64], R45 ;  /* 0x0000002d32001986 */ /* 0x0041e8000c101122 */
[----:B0-----:R-:W2:Y:S01]  /*81040*/  LDL.LU.64 R50, [R1+0x2a70] ;  /* 0x002a700001327983 */ /* 0x001ea20000300a00 */
[----:B------:R-:W-:-:S02]  /*81050*/  LOP3.LUT P1, RZ, R3, 0x10000, RZ, 0xc0, !PT ;  /* 0x0001000003ff7812 */ /* 0x000fc4000782c0ff */
[----:B------:R-:W-:Y:S02]  /*81060*/  PRMT R0, R41, 0x7770, RZ ;  /* 0x0000777029007816 */ /* 0x000fe400000000ff */
[C---:B------:R-:W-:Y:S02]  /*81070*/  LOP3.LUT P2, RZ, R33.reuse, 0x8, RZ, 0xc0, !PT ;  /* 0x0000000821ff7812 */ /* 0x040fe4000784c0ff */
[C---:B------:R-:W-:Y:S02]  /*81080*/  LOP3.LUT P3, RZ, R33.reuse, 0x10, RZ, 0xc0, !PT ;  /* 0x0000001021ff7812 */ /* 0x040fe4000786c0ff */
[C---:B------:R-:W-:Y:S02]  /*81090*/  LOP3.LUT P4, RZ, R33.reuse, 0x20, RZ, 0xc0, !PT ;  /* 0x0000002021ff7812 */ /* 0x040fe4000788c0ff */
[C---:B------:R-:W-:Y:S02]  /*810a0*/  LOP3.LUT P5, RZ, R33.reuse, 0x40, RZ, 0xc0, !PT ;  /* 0x0000004021ff7812 */ /* 0x040fe400078ac0ff */
[----:B------:R-:W-:Y:S01]  /*810b0*/  LOP3.LUT P6, RZ, R33, 0x80, RZ, 0xc0, !PT ;  /* 0x0000008021ff7812 */ /* 0x000fe200078cc0ff */
[----:B----4-:R0:W-:Y:S01]  /*810c0*/  @P1 STG.E.U8 desc[UR34][R48.64], R0 ;  /* 0x0000000030001986 */ /* 0x0101e2000c101122 */
[----:B------:R-:W-:-:S02]  /*810d0*/  LOP3.LUT P1, RZ, R3, 0x8000, RZ, 0xc0, !PT ;  /* 0x0000800003ff7812 */ /* 0x000fc4000782c0ff */
[----:B0-----:R-:W-:-:S11]  /*810e0*/  PRMT R0, R41, 0x7771, RZ ;  /* 0x0000777129007816 */ /* 0x001fd600000000ff */
[----:B------:R0:W-:Y:S01]  /*810f0*/  @P1 STG.E.U8 desc[UR34][R54.64], R0 ;  /* 0x0000000036001986 */ /* 0x0001e2000c101122 */
[----:B------:R-:W-:Y:S02]  /*81100*/  LOP3.LUT P1, RZ, R3, 0x4000, RZ, 0xc0, !PT ;  /* 0x0000400003ff7812 */ /* 0x000fe4000782c0ff */
[C---:B0-----:R-:W-:Y:S02]  /*81110*/  PRMT R0, R41.reuse, 0x7772, RZ ;  /* 0x0000777229007816 */ /* 0x041fe400000000ff */
[----:B------:R-:W-:-:S09]  /*81120*/  PRMT R41, R41, 0x7773, RZ ;  /* 0x0000777329297816 */ /* 0x000fd200000000ff */
[----:B------:R0:W-:Y:S04]  /*81130*/  @P1 STG.E.U8 desc[UR34][R58.64], R0 ;  /* 0x000000003a001986 */ /* 0x0001e8000c101122 */
[----:B------:R-:W-:Y:S01]  /*81140*/  @P2 STG.E.U8 desc[UR34][R52.64], R41 ;  /* 0x0000002934002986 */ /* 0x000fe2000c101122 */
[----:B0-----:R-:W-:-:S05]  /*81150*/  PRMT R0, R37, 0x7770, RZ ;  /* 0x0000777025007816 */ /* 0x001fca00000000ff */
[----:B------:R0:W-:Y:S02]  /*81160*/  @P3 STG.E.U8 desc[UR34][R56.64], R0 ;  /* 0x0000000038003986 */ /* 0x0001e4000c101122 */
[----:B0-----:R-:W-:-:S05]  /*81170*/  PRMT R0, R37, 0x7771, RZ ;  /* 0x0000777125007816 */ /* 0x001fca00000000ff */
[----:B------:R0:W-:Y:S02]  /*81180*/  @P4 STG.E.U8 desc[UR34][R22.64], R0 ;  /* 0x0000000016004986 */ /* 0x0001e4000c101122 */
[C---:B0-----:R-:W-:Y:S02]  /*81190*/  PRMT R0, R37.reuse, 0x7772, RZ ;  /* 0x0000777225007816 */ /* 0x041fe400000000ff */
[----:B------:R-:W-:-:S03]  /*811a0*/  PRMT R37, R37, 0x7773, RZ ;  /* 0x0000777325257816 */ /* 0x000fc600000000ff */
[----:B------:R-:W-:Y:S04]  /*811b0*/  @P5 STG.E.U8 desc[UR34][R20.64], R0 ;  /* 0x0000000014005986 */ /* 0x000fe8000c101122 */
[----:B------:R0:W-:Y:S04]  /*811c0*/  @P6 STG.E.U8 desc[UR34][R34.64], R37 ;  /* 0x0000002522006986 */ /* 0x0001e8000c101122 */
[----:B0-----:R-:W4:Y:S04]  /*811d0*/  LDL.LU.64 R34, [R1+0x1cf0] ;  /* 0x001cf00001227983 */ /* 0x001f280000300a00 */
[----:B------:R-:W3:Y:S01]  /*811e0*/  LDL.LU.64 R20, [R1+0x1ce8] ;  /* 0x001ce80001147983 */ /* 0x000ee20000300a00 */
[----:B------:R-:W-:-:S02]  /*811f0*/  LOP3.LUT P0, RZ, R33, 0x100, RZ, 0xc0, !PT ;  /* 0x0000010021ff7812 */ /* 0x000fc4000780c0ff */
[----:B--2---:R-:W-:-:S11]  /*81200*/  PRMT R0, R50, 0x7770, RZ ;  /* 0x0000777032007816 */ /* 0x004fd600000000ff */
[----:B------:R0:W-:Y:S04]  /*81210*/  @P0 STG.E.U8 desc[UR34][R38.64], R0 ;  /* 0x0000000026000986 */ /* 0x0001e8000c101122 */
[----:B0-----:R-:W2:Y:S04]  /*81220*/  LDL.LU.64 R38, [R1+0x1d08] ;  /* 0x001d080001267983 */ /* 0x001ea80000300a00 */
[----:B------:R-:W2:Y:S04]  /*81230*/  LDL.LU.64 R54, [R1+0x1e18] ;  /* 0x001e180001367983 */ /* 0x000ea80000300a00 */
[----:B------:R-:W2:Y:S01]  /*81240*/  LDL.LU.64 R58, [R1+0x1e20] ;  /* 0x001e2000013a7983 */ /* 0x000ea20000300a00 */
[----:B------:R-:W-:-:S03]  /*81250*/  LOP3.LUT P4, RZ, R33, 0x200, RZ, 0xc0, !PT ;  /* 0x0000020021ff7812 */ /* 0x000fc6000788c0ff */
[----:B------:R-:W2:Y:S01]  /*81260*/  LDL.LU.64 R52, [R1+0x1e30] ;  /* 0x001e300001347983 */ /* 0x000ea20000300a00 */
[----:B------:R-:W-:Y:S02]  /*81270*/  PRMT R0, R50, 0x7771, RZ ;  /* 0x0000777132007816 */ /* 0x000fe400000000ff */
[C---:B------:R-:W-:Y:S02]  /*81280*/  LOP3.LUT P5, RZ, R33.reuse, 0x400, RZ, 0xc0, !PT ;  /* 0x0000040021ff7812 */ /* 0x040fe400078ac0ff */
[----:B------:R-:W-:-:S05]  /*81290*/  LOP3.LUT P6, RZ, R33, 0x800, RZ, 0xc0, !PT ;  /* 0x0000080021ff7812 */ /* 0x000fca00078cc0ff */
[----:B----4-:R0:W-:Y:S04]  /*812a0*/  @P4 STG.E.U8 desc[UR34][R34.64], R0 ;  /* 0x0000000022004986 */ /* 0x0101e8000c101122 */
[----:B0-----:R-:W4:Y:S04]  /*812b0*/  LDL.LU.64 R34, [R1+0x1e28] ;  /* 0x001e280001227983 */ /* 0x001f280000300a00 */
[----:B------:R-:W4:Y:S01]  /*812c0*/  LDL.LU.64 R56, [R1+0x1e38] ;  /* 0x001e380001387983 */ /* 0x000f220000300a00 */
[----:B------:R-:W-:-:S05]  /*812d0*/  PRMT R0, R50, 0x7772, RZ ;  /* 0x0000777232007816 */ /* 0x000fca00000000ff */
[----:B---3--:R0:W-:Y:S04]  /*812e0*/  @P5 STG.E.U8 desc[UR34][R20.64], R0 ;  /* 0x0000000014005986 */ /* 0x0081e8000c101122 */
[----:B0-----:R-:W3:Y:S04]  /*812f0*/  LDL.LU.64 R20, [R1+0x1e48] ;  /* 0x001e480001147983 */ /* 0x001ee80000300a00 */
[----:B------:R-:W3:Y:S01]  /*81300*/  LDL.LU.64 R22, [R1+0x1e40] ;  /* 0x001e400001167983 */ /* 0x000ee20000300a00 */
[----:B------:R-:W-:Y:S02]  /*81310*/  PRMT R50, R50, 0x7773, RZ ;  /* 0x0000777332327816 */ /* 0x000fe400000000ff */
[----:B------:R-:W-:-:S02]  /*81320*/  LOP3.LUT P1, RZ, R33, 0x200000, RZ, 0xc0, !PT ;  /* 0x0020000021ff7812 */ /* 0x000fc4000782c0ff */
[----:B------:R-:W-:-:S11]  /*81330*/  LOP3.LUT R3, R3, 0xffffffbf, RZ, 0xc0, !PT ;  /* 0xffffffbf03037812 */ /* 0x000fd600078ec0ff */
[----:B------:R-:W-:Y:S01]  /*81340*/  @P1 LOP3.LUT R3, R3, 0x40, RZ, 0xfc, !PT ;  /* 0x0000004003031812 */ /* 0x000fe200078efcff */
[----:B--2---:R0:W-:Y:S04]  /*81350*/  @P6 STG.E.U8 desc[UR34][R38.64], R50 ;  /* 0x0000003226006986 */ /* 0x0041e8000c101122 */
[----:B0-----:R-:W2:Y:S01]  /*81360*/  LDL.LU.64 R38, [R1+0x1e50] ;  /* 0x001e500001267983 */ /* 0x001ea20000300a00 */
[----:B------:R-:W-:Y:S02]  /*81370*/  LOP3.LUT P1, RZ, R33, 0x100000, RZ, 0xc0, !PT ;  /* 0x0010000021ff7812 */ /* 0x000fe4000782c0ff */
[----:B------:R-:W-:Y:S01]  /*81380*/  LOP3.LUT R3, R3, 0xffffff7f, RZ, 0xc0, !PT ;  /* 0xffffff7f03037812 */ /* 0x000fe200078ec0ff */
[----:B------:R-:W2:Y:S01]  /*81390*/  LDL.LU.64 R36, [R1+0x1e58] ;  /* 0x001e580001247983 */ /* 0x000ea20000300a00 */
[----:B------:R-:W-:-:S02]  /*813a0*/  LOP3.LUT P0, RZ, R33, 0x1000, RZ, 0xc0, !PT ;  /* 0x0000100021ff7812 */ /* 0x000fc4000780c0ff */
[----:B------:R-:W-:Y:S01]  /*813b0*/  PRMT R0, R46, 0x7770, RZ ;  /* 0x000077702e007816 */ /* 0x000fe200000000ff */
[----:B------:R-:W2:Y:S04]  /*813c0*/  LDL.LU.64 R40, [R1+0x1e60] ;  /* 0x001e600001287983 */ /* 0x000ea80000300a00 */
[----:B------:R-:W2:Y:S02]  /*813d0*/  LDL.LU.64 R44, [R1+0x1e70] ;  /* 0x001e7000012c7983 */ /* 0x000ea40000300a00 */
[----:B------:R-:W-:Y:S02]  /*813e0*/  @P1 LOP3.LUT R3, R3, 0x80, RZ, 0xfc, !PT ;  /* 0x0000008003031812 */ /* 0x000fe400078efcff */
[----:B------:R-:W-:Y:S01]  /*813f0*/  LOP3.LUT P1, RZ, R33, 0x80000, RZ, 0xc0, !PT ;  /* 0x0008000021ff7812 */ /* 0x000fe2000782c0ff */
[----:B------:R-:W2:Y:S01]  /*81400*/  LDL.LU.64 R48, [R1+0x1e68] ;  /* 0x001e680001307983 */ /* 0x000ea20000300a00 */
        /* <DEDUP_REMOVED lines=19> */
[----:B0-----:R-:W2:Y:S01]  /*81540*/  LDL.LU.64 R54, [R1+0x1e78] ;  /* 0x001e780001367983 */ /* 0x001ea20000300a00 */
[----:B------:R-:W-:-:S11]  /*81550*/  PRMT R0, R46, 0x7771, RZ ;  /* 0x000077712e007816 */ /* 0x000fd600000000ff */
[----:B------:R0:W-:Y:S01]  /*81560*/  @P1 STG.E.U8 desc[UR34][R58.64], R0 ;  /* 0x000000003a001986 */ /* 0x0001e2000c101122 */
[C---:B------:R-:W-:Y:S02]  /*81570*/  LOP3.LUT P1, RZ, R3.reuse, 0x2000, RZ, 0xc0, !PT ;  /* 0x0000200003ff7812 */ /* 0x040fe4000782c0ff */
[----:B0-----:R-:W-:Y:S01]  /*81580*/  PRMT R0, R46, 0x7772, RZ ;  /* 0x000077722e007816 */ /* 0x001fe200000000ff */
[----:B------:R-:W2:Y:S10]  /*81590*/  LDL.LU.64 R58, [R1+0x1e88] ;  /* 0x001e8800013a7983 */ /* 0x000eb40000300a00 */
[----:B------:R0:W-:Y:S01]  /*815a0*/  @P1 STG.E.U8 desc[UR34][R52.64], R0 ;  /* 0x0000000034001986 */ /* 0x0001e2000c101122 */
[----:B------:R-:W-:-:S02]  /*815b0*/  LOP3.LUT P1, RZ, R3, 0x1000, RZ, 0xc0, !PT ;  /* 0x0000100003ff7812 */ /* 0x000fc4000782c0ff */
[----:B------:R-:W-:Y:S02]  /*815c0*/  PRMT R46, R46, 0x7773, RZ ;  /* 0x000077732e2e7816 */ /* 0x000fe400000000ff */
[----:B0-----:R-:W-:Y:S01]  /*815d0*/  PRMT R0, R42, 0x7770, RZ ;  /* 0x000077702a007816 */ /* 0x001fe200000000ff */
[----:B------:R-:W2:Y:S08]  /*815e0*/  LDL.LU.64 R52, [R1+0x1e80] ;  /* 0x001e800001347983 */ /* 0x000eb00000300a00 */
[----:B----4-:R0:W-:Y:S01]  /*815f0*/  @P1 STG.E.U8 desc[UR34][R34.64], R46 ;  /* 0x0000002e22001986 */ /* 0x0101e2000c101122 */
[----:B------:R-:W-:-:S03]  /*81600*/  LOP3.LUT P1, RZ, R3, 0x800, RZ, 0xc0, !PT ;  /* 0x0000080003ff7812 */ /* 0x000fc6000782c0ff */
[----:B0-----:R-:W4:Y:S10]  /*81610*/  LDL.LU.64 R34, [R1+0x1e90] ;  /* 0x001e900001227983 */ /* 0x001f340000300a00 */
[----:B------:R0:W-:Y:S01]  /*81620*/  @P1 STG.E.U8 desc[UR34][R56.64], R0 ;  /* 0x0000000038001986 */ /* 0x0001e2000c101122 */
[----:B------:R-:W-:-:S02]  /*81630*/  LOP3.LUT P1, RZ, R3, 0x400, RZ, 0xc0, !PT ;  /* 0x0000040003ff7812 */ /* 0x000fc4000782c0ff */
[----:B0-----:R-:W-:Y:S01]  /*81640*/  PRMT R0, R42, 0x7771, RZ ;  /* 0x000077712a007816 */ /* 0x001fe200000000ff */
[----:B------:R-:W4:Y:S10]  /*81650*/  LDL.LU R57, [R1+0x2a8] ;  /* 0x0002a80001397983 */ /* 0x000f340000300800 */
[----:B---3--:R0:W-:Y:S01]  /*81660*/  @P1 STG.E.U8 desc[UR34][R20.64], R0 ;  /* 0x0000000014001986 */ /* 0x0081e2000c101122 */
[----:B------:R-:W-:-:S02]  /*81670*/  LOP3.LUT P1, RZ, R3, 0x200, RZ, 0xc0, !PT ;  /* 0x0000020003ff7812 */ /* 0x000fc4000782c0ff */
[----:B0-----:R-:W-:Y:S01]  /*81680*/  PRMT R0, R42, 0x7772, RZ ;  /* 0x000077722a007816 */ /* 0x001fe200000000ff */
[----:B------:R-:W3:Y:S10]  /*81690*/  LDL.LU.64 R20, [R1+0x2a68] ;  /* 0x002a680001147983 */ /* 0x000ef40000300a00 */
[----:B------:R0:W-:Y:S01]  /*816a0*/  @P1 STG.E.U8 desc[UR34][R22.64], R0 ;  /* 0x0000000016001986 */ /* 0x0001e2000c101122 */
[----:B------:R-:W-:-:S02]  /*816b0*/  LOP3.LUT P1, RZ, R3, 0x100, RZ, 0xc0, !PT ;  /* 0x0000010003ff7812 */ /* 0x000fc4000782c0ff */
[----:B------:R-:W-:Y:S01]  /*816c0*/  PRMT R42, R42, 0x7773, RZ ;  /* 0x000077732a2a7816 */ /* 0x000fe200000000ff */
[----:B0-----:R-:W3:Y:S10]  /*816d0*/  LDL.LU.64 R22, [R1+0x2a60] ;  /* 0x002a600001167983 */ /* 0x001ef40000300a00 */
[----:B--2---:R0:W-:Y:S04]  /*816e0*/  @P1 STG.E.U8 desc[UR34][R38.64], R42 ;  /* 0x0000002a26001986 */ /* 0x0041e8000c101122 */
[----:B0-----:R-:W2:Y:S01]  /*816f0*/  LDL.LU.64 R38, [R1+0x2a58] ;  /* 0x002a580001267983 */ /* 0x001ea20000300a00 */
[----:B------:R-:W-:-:S02]  /*81700*/  LOP3.LUT P1, RZ, R3, 0x80, RZ, 0xc0, !PT ;  /* 0x0000008003ff7812 */ /* 0x000fc4000782c0ff */
[C---:B------:R-:W-:Y:S02]  /*81710*/  LOP3.LUT P2, RZ, R33.reuse, 0x400000, RZ, 0xc0, !PT ;  /* 0x0040000021ff7812 */ /* 0x040fe4000784c0ff */
[C---:B------:R-:W-:Y:S02]  /*81720*/  LOP3.LUT P3, RZ, R33.reuse, 0x800000, RZ, 0xc0, !PT ;  /* 0x0080000021ff7812 */ /* 0x040fe4000786c0ff */
[C---:B------:R-:W-:Y:S02]  /*81730*/  LOP3.LUT P4, RZ, R33.reuse, 0x1000000, RZ, 0xc0, !PT ;  /* 0x0100000021ff7812 */ /* 0x040fe4000788c0ff */
[C---:B------:R-:W-:Y:S02]  /*81740*/  LOP3.LUT P5, RZ, R33.reuse, 0x2000000, RZ, 0xc0, !PT ;  /* 0x0200000021ff7812 */ /* 0x040fe400078ac0ff */
[C---:B------:R-:W-:Y:S02]  /*81750*/  LOP3.LUT P6, RZ, R33.reuse, 0x4000000, RZ, 0xc0, !PT ;  /* 0x0400000021ff7812 */ /* 0x040fe400078cc0ff */
[----:B------:R-:W-:-:S02]  /*81760*/  LOP3.LUT P0, RZ, R33, 0x8000000, RZ, 0xc0, !PT ;  /* 0x0800000021ff7812 */ /* 0x000fc4000780c0ff */
[----:B--2---:R-:W-:-:S05]  /*81770*/  PRMT R0, R38, 0x7770, RZ ;  /* 0x0000777026007816 */ /* 0x004fca00000000ff */
[----:B------:R0:W-:Y:S01]  /*81780*/  @P1 STG.E.U8 desc[UR34][R36.64], R0 ;  /* 0x0000000024001986 */ /* 0x0001e2000c101122 */
[----:B------:R-:W-:Y:S02]  /*81790*/  LOP3.LUT P1, RZ, R3, 0x40, RZ, 0xc0, !PT ;  /* 0x0000004003ff7812 */ /* 0x000fe4000782c0ff */
[----:B0-----:R-:W-:-:S11]  /*817a0*/  PRMT R0, R38, 0x7771, RZ ;  /* 0x0000777126007816 */ /* 0x001fd600000000ff */
[----:B------:R0:W-:Y:S02]  /*817b0*/  @P1 STG.E.U8 desc[UR34][R40.64], R0 ;  /* 0x0000000028001986 */ /* 0x0001e4000c101122 */
[C---:B0-----:R-:W-:Y:S02]  /*817c0*/  PRMT R0, R38.reuse, 0x7772, RZ ;  /* 0x0000777226007816 */ /* 0x041fe400000000ff */
[----:B------:R-:W-:-:S03]  /*817d0*/  PRMT R38, R38, 0x7773, RZ ;  /* 0x0000777326267816 */ /* 0x000fc600000000ff */
[----:B------:R0:W-:Y:S04]  /*817e0*/  @P2 STG.E.U8 desc[UR34][R44.64], R0 ;  /* 0x000000002c002986 */ /* 0x0001e8000c101122 */
[----:B------:R-:W-:Y:S01]  /*817f0*/  @P3 STG.E.U8 desc[UR34][R48.64], R38 ;  /* 0x0000002630003986 */ /* 0x000fe2000c101122 */
[----:B0-----:R-:W-:-:S05]  /*81800*/  PRMT R0, R51, 0x7770, RZ ;  /* 0x0000777033007816 */ /* 0x001fca00000000ff */
[----:B------:R0:W-:Y:S02]  /*81810*/  @P4 STG.E.U8 desc[UR34][R54.64], R0 ;  /* 0x0000000036004986 */ /* 0x0001e4000c101122 */
[----:B0-----:R-:W-:-:S05]  /*81820*/  PRMT R0, R51, 0x7771, RZ ;  /* 0x0000777133007816 */ /* 0x001fca00000000ff */
[----:B------:R0:W-:Y:S01]  /*81830*/  @P5 STG.E.U8 desc[UR34][R58.64], R0 ;  /* 0x000000003a005986 */ /* 0x0001e2000c101122 */
[C---:B------:R-:W-:Y:S02]  /*81840*/  LOP3.LUT P4, RZ, R33.reuse, 0x10000000, RZ, 0xc0, !PT ;  /* 0x1000000021ff7812 */ /* 0x040fe4000788c0ff */
[----:B------:R-:W-:Y:S02]  /*81850*/  LOP3.LUT P5, RZ, R33, 0x20000000, RZ, 0xc0, !PT ;  /* 0x2000000021ff7812 */ /* 0x000fe400078ac0ff */
[C---:B0-----:R-:W-:Y:S02]  /*81860*/  PRMT R0, R51.reuse, 0x7772, RZ ;  /* 0x0000777233007816 */ /* 0x041fe400000000ff */
[----:B------:R-:W-:-:S03]  /*81870*/  PRMT R51, R51, 0x7773, RZ ;  /* 0x0000777333337816 */ /* 0x000fc600000000ff */
[----:B------:R-:W-:Y:S01]  /*81880*/  @P6 STG.E.U8 desc[UR34][R52.64], R0 ;  /* 0x0000000034006986 */ /* 0x000fe2000c101122 */
[----:B------:R-:W-:-:S03]  /*81890*/  LOP3.LUT P6, RZ, R33, 0x40000000, RZ, 0xc0, !PT ;  /* 0x4000000021ff7812 */ /* 0x000fc600078cc0ff */
[----:B----4-:R0:W-:Y:S01]  /*818a0*/  @P0 STG.E.U8 desc[UR34][R34.64], R51 ;  /* 0x0000003322000986 */ /* 0x0101e2000c101122 */
[----:B------:R-:W-:-:S03]  /*818b0*/  LOP3.LUT P0, RZ, R33, 0x80000000, RZ, 0xc0, !PT ;  /* 0x8000000021ff7812 */ /* 0x000fc6000780c0ff */
[----:B------:R-:W2:Y:S04]  /*818c0*/  LDL.LU.64 R32, [R1+0x1e98] ;  /* 0x001e980001207983 */ /* 0x000ea80000300a00 */
[----:B0-----:R-:W4:Y:S04]  /*818d0*/  LDL.LU.64 R34, [R1+0x1ea0] ;  /* 0x001ea00001227983 */ /* 0x001f280000300a00 */
[----:B------:R-:W3:Y:S04]  /*818e0*/  LDL.LU.64 R44, [R1+0x1eb0] ;  /* 0x001eb000012c7983 */ /* 0x000ee80000300a00 */
[----:B------:R-:W3:Y:S04]  /*818f0*/  LDL.LU.64 R48, [R1+0x1ea8] ;  /* 0x001ea80001307983 */ /* 0x000ee80000300a00 */
[----:B------:R-:W3:Y:S04]  /*81900*/  LDL.LU.64 R54, [R1+0x1eb8] ;  /* 0x001eb80001367983 */ /* 0x000ee80000300a00 */
[----:B------:R-:W3:Y:S04]  /*81910*/  LDL.LU.64 R58, [R1+0x1ec8] ;  /* 0x001ec800013a7983 */ /* 0x000ee80000300a00 */
[----:B------:R-:W3:Y:S01]  /*81920*/  LDL.LU.64 R52, [R1+0x1ec0] ;  /* 0x001ec00001347983 */ /* 0x000ee20000300a00 */
[----:B------:R-:W-:-:S02]  /*81930*/  PRMT R0, R47, 0x7770, RZ ;  /* 0x000077702f007816 */ /* 0x000fc400000000ff */
        /* <DEDUP_REMOVED lines=25> */
[----:B------:R-:W-:-:S05]  /*81ad0*/  PRMT R0, R47, 0x7771, RZ ;  /* 0x000077712f007816 */ /* 0x000fca00000000ff */
[----:B----4-:R0:W-:Y:S04]  /*81ae0*/  @P5 STG.E.U8 desc[UR34][R34.64], R0 ;  /* 0x0000000022005986 */ /* 0x0101e8000c101122 */
[----:B------:R-:W-:Y:S02]  /*81af0*/  @P1 LOP3.LUT R3, R3, 0x20, RZ, 0xfc, !PT ;  /* 0x0000002003031812 */ /* 0x000fe400078efcff */
[----:B------:R-:W-:Y:S02]  /*81b00*/  LOP3.LUT P1, RZ, R57, 0x1, RZ, 0xc0, !PT ;  /* 0x0000000139ff7812 */ /* 0x000fe4000782c0ff */
[C---:B0-----:R-:W-:Y:S01]  /*81b10*/  PRMT R0, R47.reuse, 0x7772, RZ ;  /* 0x000077722f007816 */ /* 0x041fe200000000ff */
[----:B------:R-:W4:Y:S01]  /*81b20*/  LDL.LU.64 R34, [R1+0x1ed8] ;  /* 0x001ed80001227983 */ /* 0x000f220000300a00 */
[----:B------:R-:W-:-:S03]  /*81b30*/  PRMT R47, R47, 0x7773, RZ ;  /* 0x000077732f2f7816 */ /* 0x000fc600000000ff */
[----:B---3--:R0:W-:Y:S04]  /*81b40*/  @P6 STG.E.U8 desc[UR34][R44.64], R0 ;  /* 0x000000002c006986 */ /* 0x0081e8000c101122 */
[----:B------:R1:W-:Y:S01]  /*81b50*/  @P0 STG.E.U8 desc[UR34][R48.64], R47 ;  /* 0x0000002f30000986 */ /* 0x0003e2000c101122 */
[----:B0-----:R-:W-:-:S03]  /*81b60*/  PRMT R0, R43, 0x7770, RZ ;  /* 0x000077702b007816 */ /* 0x001fc600000000ff */
[----:B-1----:R-:W3:Y:S04]  /*81b70*/  LDL.LU.64 R46, [R1+0x1ef0] ;  /* 0x001ef000012e7983 */ /* 0x002ee80000300a00 */
[----:B------:R0:W-:Y:S01]  /*81b80*/  @P1 STG.E.U8 desc[UR34][R54.64], R0 ;  /* 0x0000000036001986 */ /* 0x0001e2000c101122 */
[----:B------:R-:W-:-:S03]  /*81b90*/  LOP3.LUT P1, RZ, R3, 0x20, RZ, 0xc0, !PT ;  /* 0x0000002003ff7812 */ /* 0x000fc6000782c0ff */
[----:B------:R-:W3:Y:S04]  /*81ba0*/  LDL.LU.64 R50, [R1+0x1ee8] ;  /* 0x001ee80001327983 */ /* 0x000ee80000300a00 */
[----:B------:R-:W3:Y:S01]  /*81bb0*/  LDL.LU.64 R36, [R1+0x1ef8] ;  /* 0x001ef80001247983 */ /* 0x000ee20000300a00 */
[----:B0-----:R-:W-:-:S03]  /*81bc0*/  PRMT R0, R43, 0x7771, RZ ;  /* 0x000077712b007816 */ /* 0x001fc600000000ff */
[----:B------:R-:W3:Y:S04]  /*81bd0*/  LDL.LU.64 R40, [R1+0x1f08] ;  /* 0x001f080001287983 */ /* 0x000ee80000300a00 */
[----:B------:R0:W-:Y:S01]  /*81be0*/  @P1 STG.E.U8 desc[UR34][R58.64], R0 ;  /* 0x000000003a001986 */ /* 0x0001e2000c101122 */
[----:B------:R-:W-:-:S03]  /*81bf0*/  LOP3.LUT P1, RZ, R3, 0x10, RZ, 0xc0, !PT ;  /* 0x0000001003ff7812 */ /* 0x000fc6000782c0ff */
[----:B------:R-:W3:Y:S04]  /*81c00*/  LDL.LU.64 R44, [R1+0x1f00] ;  /* 0x001f0000012c7983 */ /* 0x000ee80000300a00 */
[----:B------:R-:W3:Y:S01]  /*81c10*/  LDL.LU.64 R48, [R1+0x1f10] ;  /* 0x001f100001307983 */ /* 0x000ee20000300a00 */
[----:B0-----:R-:W-:-:S03]  /*81c20*/  PRMT R0, R43, 0x7772, RZ ;  /* 0x000077722b007816 */ /* 0x001fc600000000ff */
[----:B------:R-:W3:Y:S04]  /*81c30*/  LDL.LU.64 R54, [R1+0x1f18] ;  /* 0x001f180001367983 */ /* 0x000ee80000300a00 */
[----:B------:R0:W-:Y:S01]  /*81c40*/  @P1 STG.E.U8 desc[UR34][R52.64], R0 ;  /* 0x0000000034001986 */ /* 0x0001e2000c101122 */
[----:B------:R-:W-:Y:S02]  /*81c50*/  LOP3.LUT P1, RZ, R3, 0x8, RZ, 0xc0, !PT ;  /* 0x0000000803ff7812 */ /* 0x000fe4000782c0ff */
[----:B------:R-:W-:Y:S01]  /*81c60*/  PRMT R43, R43, 0x7773, RZ ;  /* 0x000077732b2b7816 */ /* 0x000fe200000000ff */
[----:B------:R-:W3:Y:S04]  /*81c70*/  LDL.LU.64 R58, [R1+0x1f20] ;  /* 0x001f2000013a7983 */ /* 0x000ee80000300a00 */
[----:B0-----:R-:W3:Y:S06]  /*81c80*/  LDL.LU.64 R52, [R1+0x1f30] ;  /* 0x001f300001347983 */ /* 0x001eec0000300a00 */
[----:B--2---:R0:W-:Y:S04]  /*81c90*/  @P1 STG.E.U8 desc[UR34][R32.64], R43 ;  /* 0x0000002b20001986 */ /* 0x0041e8000c101122 */
[----:B0-----:R-:W2:Y:S04]  /*81ca0*/  LDL.LU.64 R32, [R1+0x2a50] ;  /* 0x002a500001207983 */ /* 0x001ea80000300a00 */
[----:B------:R-:W3:Y:S01]  /*81cb0*/  LDL.LU.64 R42, [R1+0x1ee0] ;  /* 0x001ee000012a7983 */ /* 0x000ee20000300a00 */
[----:B------:R-:W-:-:S02]  /*81cc0*/  LOP3.LUT P1, RZ, R3, 0x4, RZ, 0xc0, !PT ;  /* 0x0000000403ff7812 */ /* 0x000fc4000782c0ff */
[----:B------:R-:W-:-:S11]  /*81cd0*/  PRMT R0, R39, 0x7770, RZ ;  /* 0x0000777027007816 */ /* 0x000fd600000000ff */
[----:B----4-:R0:W-:Y:S01]  /*81ce0*/  @P1 STG.E.U8 desc[UR34][R34.64], R0 ;  /* 0x0000000022001986 */ /* 0x0101e2000c101122 */
[----:B------:R-:W-:Y:S02]  /*81cf0*/  LOP3.LUT P1, RZ, R3, 0x2, RZ, 0xc0, !PT ;  /* 0x0000000203ff7812 */ /* 0x000fe4000782c0ff */
[----:B0-----:R-:W-:Y:S01]  /*81d00*/  PRMT R0, R39, 0x7771, RZ ;  /* 0x0000777127007816 */ /* 0x001fe200000000ff */
[----:B------:R-:W4:Y:S01]  /*81d10*/  LDL.LU.64 R34, [R1+0x2a48] ;  /* 0x002a480001227983 */ /* 0x000f220000300a00 */
[C---:B------:R-:W-:Y:S02]  /*81d20*/  LOP3.LUT P2, RZ, R57.reuse, 0x200, RZ, 0xc0, !PT ;  /* 0x0000020039ff7812 */ /* 0x040fe4000784c0ff */
[C---:B------:R-:W-:Y:S02]  /*81d30*/  LOP3.LUT P3, RZ, R57.reuse, 0x400, RZ, 0xc0, !PT ;  /* 0x0000040039ff7812 */ /* 0x040fe4000786c0ff */
[C---:B------:R-:W-:Y:S02]  /*81d40*/  LOP3.LUT P4, RZ, R57.reuse, 0x800, RZ, 0xc0, !PT ;  /* 0x0000080039ff7812 */ /* 0x040fe4000788c0ff */
[----:B------:R-:W-:-:S02]  /*81d50*/  LOP3.LUT P5, RZ, R57, 0x1000, RZ, 0xc0, !PT ;  /* 0x0000100039ff7812 */ /* 0x000fc400078ac0ff */
[C---:B------:R-:W-:Y:S02]  /*81d60*/  LOP3.LUT P6, RZ, R57.reuse, 0x2000, RZ, 0xc0, !PT ;  /* 0x0000200039ff7812 */ /* 0x040fe400078cc0ff */
[----:B------:R-:W-:Y:S01]  /*81d70*/  LOP3.LUT P0, RZ, R57, 0x4000, RZ, 0xc0, !PT ;  /* 0x0000400039ff7812 */ /* 0x000fe2000780c0ff */
[----:B---3--:R0:W-:Y:S01]  /*81d80*/  @P1 STG.E.U8 desc[UR34][R42.64], R0 ;  /* 0x000000002a001986 */ /* 0x0081e2000c101122 */
[----:B------:R-:W-:Y:S02]  /*81d90*/  LOP3.LUT P1, RZ, R3, 0x1, RZ, 0xc0, !PT ;  /* 0x0000000103ff7812 */ /* 0x000fe4000782c0ff */
[----:B0-----:R-:W-:-:S11]  /*81da0*/  PRMT R0, R39, 0x7772, RZ ;  /* 0x0000777227007816 */ /* 0x001fd600000000ff */
[----:B------:R2:W-:Y:S01]  /*81db0*/  @P1 STG.E.U8 desc[UR34][R46.64], R0 ;  /* 0x000000002e001986 */ /* 0x0005e2000c101122 */
[----:B------:R-:W-:Y:S02]  /*81dc0*/  LOP3.LUT P1, RZ, R60, 0x80000000, RZ, 0xc0, !PT ;  /* 0x800000003cff7812 */ /* 0x000fe4000782c0ff */
[----:B------:R-:W-:-:S11]  /*81dd0*/  PRMT R39, R39, 0x7773, RZ ;  /* 0x0000777327277816 */ /* 0x000fd600000000ff */
[----:B------:R-:W-:Y:S01]  /*81de0*/  @P1 STG.E.U8 desc[UR34][R50.64], R39 ;  /* 0x0000002732001986 */ /* 0x000fe2000c101122 */
[----:B------:R-:W-:Y:S02]  /*81df0*/  LOP3.LUT P1, RZ, R60, 0x40000000, RZ, 0xc0, !PT ;  /* 0x400000003cff7812 */ /* 0x000fe4000782c0ff */
[----:B--2---:R-:W-:-:S11]  /*81e00*/  PRMT R0, R32, 0x7770, RZ ;  /* 0x0000777020007816 */ /* 0x004fd600000000ff */
        /* <DEDUP_REMOVED lines=10> */
[----:B------:R0:W-:Y:S02]  /*81eb0*/  @P6 STG.E.U8 desc[UR34][R58.64], R0 ;  /* 0x000000003a006986 */ /* 0x0001e4000c101122 */
[----:B0-----:R-:W-:-:S05]  /*81ec0*/  PRMT R0, R20, 0x7772, RZ ;  /* 0x0000777214007816 */ /* 0x001fca00000000ff */
[----:B------:R0:W-:Y:S04]  /*81ed0*/  @P0 STG.E.U8 desc[UR34][R52.64], R0 ;  /* 0x0000000034000986 */ /* 0x0001e8000c101122 */
[----:B0-----:R-:W2:Y:S04]  /*81ee0*/  LDL.LU.64 R52, [R1+0x1f28] ;  /* 0x001f280001347983 */ /* 0x001ea80000300a00 */
[----:B------:R-:W3:Y:S04]  /*81ef0*/  LDL.LU.64 R40, [R1+0x1f38] ;  /* 0x001f380001287983 */ /* 0x000ee80000300a00 */
[----:B------:R-:W4:Y:S04]  /*81f00*/  LDL.LU.64 R44, [R1+0x1f48] ;  /* 0x001f4800012c7983 */ /* 0x000f280000300a00 */
[----:B------:R-:W4:Y:S04]  /*81f10*/  LDL.LU.64 R48, [R1+0x1f40] ;  /* 0x001f400001307983 */ /* 0x000f280000300a00 */
[----:B------:R-:W4:Y:S01]  /*81f20*/  LDL.LU.64 R54, [R1+0x1f50] ;  /* 0x001f500001367983 */ /* 0x000f220000300a00 */
[----:B------:R-:W-:-:S03]  /*81f30*/  LOP3.LUT P4, RZ, R57, 0x8000, RZ, 0xc0, !PT ;  /* 0x0000800039ff7812 */ /* 0x000fc6000788c0ff */
[----:B------:R-:W4:Y:S01]  /*81f40*/  LDL.LU.64 R58, [R1+0x1f58] ;  /* 0x001f5800013a7983 */ /* 0x000f220000300a00 */
[----:B------:R-:W-:-:S03]  /*81f50*/  PRMT R20, R20, 0x7773, RZ ;  /* 0x0000777314147816 */ /* 0x000fc600000000ff */
[----:B------:R-:W4:Y:S01]  /*81f60*/  LDL.LU R56, [R1+0x2ac] ;  /* 0x0002ac0001387983 */ /* 0x000f220000300800 */
        /* <DEDUP_REMOVED lines=15> */
[----:B0-----:R-:W2:Y:S04]  /*82060*/  LDL.LU.64 R52, [R1+0x1f60] ;  /* 0x001f600001347983 */ /* 0x001ea80000300a00 */
[----:B------:R-:W2:Y:S02]  /*82070*/  LDL.LU.64 R38, [R1+0x1f70] ;  /* 0x001f700001267983 */ /* 0x000ea40000300a00 */
[----:B------:R-:W-:-:S02]  /*82080*/  @P1 LOP3.LUT R60, R60, 0x4000000, RZ, 0xfc, !PT ;  /* 0x040000003c3c1812 */ /* 0x000fc400078efcff */
[----:B------:R-:W-:Y:S01]  /*82090*/  LOP3.LUT P1, RZ, R57, 0x400000, RZ, 0xc0, !PT ;  /* 0x0040000039ff7812 */ /* 0x000fe2000782c0ff */
[----:B------:R-:W2:Y:S01]  /*820a0*/  LDL.LU.64 R2, [R1+0x1f68] ;  /* 0x001f680001027983 */ /* 0x000ea20000300a00 */
[----:B------:R-:W-:-:S03]  /*820b0*/  LOP3.LUT R60, R60, 0xf7ffffff, RZ, 0xc0, !PT ;  /* 0xf7ffffff3c3c7812 */ /* 0x000fc600078ec0ff */
[----:B------:R-:W2:Y:S01]  /*820c0*/  LDL.LU.64 R42, [R1+0x1f78] ;  /* 0x001f7800012a7983 */ /* 0x000ea20000300a00 */
[----:B------:R-:W-:-:S03]  /*820d0*/  LOP3.LUT P5, RZ, R57, 0x10000, RZ, 0xc0, !PT ;  /* 0x0001000039ff7812 */ /* 0x000fc600078ac0ff */
[----:B------:R-:W2:Y:S04]  /*820e0*/  LDL.LU.64 R46, [R1+0x1f88] ;  /* 0x001f8800012e7983 */ /* 0x000ea80000300a00 */
[----:B------:R-:W-:Y:S01]  /*820f0*/  @P1 LOP3.LUT R60, R60, 0x8000000, RZ, 0xfc, !PT ;  /* 0x080000003c3c1812 */ /* 0x000fe200078efcff */
[----:B------:R-:W2:Y:S01]  /*82100*/  LDL.LU.64 R50, [R1+0x1f80] ;  /* 0x001f800001327983 */ /* 0x000ea20000300a00 */
[C---:B------:R-:W-:Y:S02]  /*82110*/  LOP3.LUT P1, RZ, R57.reuse, 0x200000, RZ, 0xc0, !PT ;  /* 0x0020000039ff7812 */ /* 0x040fe4000782c0ff */
[----:B------:R-:W-:Y:S01]  /*82120*/  LOP3.LUT R60, R60, 0xefffffff, RZ, 0xc0, !PT ;  /* 0xefffffff3c3c7812 */ /* 0x000fe200078ec0ff */
[----:B------:R-:W2:Y:S01]  /*82130*/  LDL.LU.64 R36, [R1+0x1f90] ;  /* 0x001f900001247983 */ /* 0x000ea20000300a00 */
[----:B------:R-:W-:-:S09]  /*82140*/  LOP3.LUT P6, RZ, R57, 0x20000, RZ, 0xc0, !PT ;  /* 0x0002000039ff7812 */ /* 0x000fd200078cc0ff */
[----:B------:R-:W-:Y:S02]  /*82150*/  @P1 LOP3.LUT R60, R60, 0x10000000, RZ, 0xfc, !PT ;  /* 0x100000003c3c1812 */ /* 0x000fe400078efcff */
[C---:B------:R-:W-:Y:S02]  /*82160*/  LOP3.LUT P1, RZ, R57.reuse, 0x100000, RZ, 0xc0, !PT ;  /* 0x0010000039ff7812 */ /* 0x040fe4000782c0ff */
[----:B------:R-:W-:Y:S02]  /*82170*/  LOP3.LUT R60, R60, 0xdfffffff, RZ, 0xc0, !PT ;  /* 0xdfffffff3c3c7812 */ /* 0x000fe400078ec0ff */
[----:B------:R-:W-:Y:S02]  /*82180*/  PRMT R0, R28, 0x7770, RZ ;  /* 0x000077701c007816 */ /* 0x000fe400000000ff */
[----:B------:R-:W-:-:S03]  /*82190*/  LOP3.LUT P0, RZ, R57, 0x40000, RZ, 0xc0, !PT ;  /* 0x0004000039ff7812 */ /* 0x000fc6000780c0ff */
[----:B---3--:R0:W-:Y:S04]  /*821a0*/  @P5 STG.E.U8 desc[UR34][R40.64], R0 ;  /* 0x0000000028005986 */ /* 0x0081e8000c101122 */
[----:B------:R-:W-:Y:S02]  /*821b0*/  @P1 LOP3.LUT R60, R60, 0x20000000, RZ, 0xfc, !PT ;  /* 0x200000003c3c1812 */ /* 0x000fe400078efcff */
[----:B------:R-:W-:Y:S02]  /*821c0*/  LOP3.LUT P1, RZ, R57, 0x80000, RZ, 0xc0, !PT ;  /* 0x0008000039ff7812 */ /* 0x000fe4000782c0ff */
[C---:B0-----:R-:W-:Y:S01]  /*821d0*/  PRMT R0, R28.reuse, 0x7771, RZ ;  /* 0x000077711c007816 */ /* 0x041fe200000000ff */
[----:B------:R-:W3:Y:S04]  /*821e0*/  LDL.LU.64 R40, [R1+0x1f98] ;  /* 0x001f980001287983 */ /* 0x000ee80000300a00 */
[----:B----4-:R0:W-:Y:S02]  /*821f0*/  @P6 STG.E.U8 desc[UR34][R44.64], R0 ;  /* 0x000000002c006986 */ /* 0x0101e4000c101122 */
[----:B0-----:R-:W-:-:S02]  /*82200*/  PRMT R0, R28, 0x7772, RZ ;  /* 0x000077721c007816 */ /* 0x001fc400000000ff */
[----:B------:R-:W4:Y:S01]  /*82210*/  LDL.LU.64 R44, [R1+0x1fa0] ;  /* 0x001fa000012c7983 */ /* 0x000f220000300a00 */
[----:B------:R-:W-:-:S03]  /*82220*/  PRMT R28, R28, 0x7773, RZ ;  /* 0x000077731c1c7816 */ /* 0x000fc600000000ff */
[----:B------:R0:W-:Y:S04]  /*82230*/  @P0 STG.E.U8 desc[UR34][R48.64], R0 ;  /* 0x0000000030000986 */ /* 0x0001e8000c101122 */
[----:B------:R1:W-:Y:S01]  /*82240*/  @P1 STG.E.U8 desc[UR34][R54.64], R28 ;  /* 0x0000001c36001986 */ /* 0x0003e2000c101122 */
[----:B------:R-:W-:Y:S02]  /*82250*/  LOP3.LUT P1, RZ, R60, 0x20000000, RZ, 0xc0, !PT ;  /* 0x200000003cff7812 */ /* 0x000fe4000782c0ff */
[----:B0-----:R-:W-:Y:S01]  /*82260*/  PRMT R0, R24, 0x7770, RZ ;  /* 0x0000777018007816 */ /* 0x001fe200000000ff */
[----:B------:R-:W4:Y:S04]  /*82270*/  LDL.LU.64 R48, [R1+0x1fb0] ;  /* 0x001fb00001307983 */ /* 0x000f280000300a00 */
[----:B-1----:R-:W4:Y:S06]  /*82280*/  LDL.LU.64 R54, [R1+0x1fa8] ;  /* 0x001fa80001367983 */ /* 0x002f2c0000300a00 */
[----:B------:R0:W-:Y:S01]  /*82290*/  @P1 STG.E.U8 desc[UR34][R58.64], R0 ;  /* 0x000000003a001986 */ /* 0x0001e2000c101122 */
[----:B------:R-:W-:-:S03]  /*822a0*/  LOP3.LUT P1, RZ, R60, 0x10000000, RZ, 0xc0, !PT ;  /* 0x100000003cff7812 */ /* 0x000fc6000782c0ff */
[----:B0-----:R-:W4:Y:S01]  /*822b0*/  LDL.LU.64 R58, [R1+0x1fb8] ;  /* 0x001fb800013a7983 */ /* 0x001f220000300a00 */
[----:B------:R-:W-:-:S09]  /*822c0*/  PRMT R0, R24, 0x7771, RZ ;  /* 0x0000777118007816 */ /* 0x000fd200000000ff */
[----:B--2---:R0:W-:Y:S04]  /*822d0*/  @P1 STG.E.U8 desc[UR34][R52.64], R0 ;  /* 0x0000000034001986 */ /* 0x0041e8000c101122 */
[----:B0-----:R-:W2:Y:S01]  /*822e0*/  LDL.LU.64 R52, [R1+0x1fc8] ;  /* 0x001fc80001347983 */ /* 0x001ea20000300a00 */
[----:B------:R-:W-:Y:S02]  /*822f0*/  LOP3.LUT P1, RZ, R60, 0x8000000, RZ, 0xc0, !PT ;  /* 0x080000003cff7812 */ /* 0x000fe4000782c0ff */
[C---:B------:R-:W-:Y:S02]  /*82300*/  PRMT R0, R24.reuse, 0x7772, RZ ;  /* 0x0000777218007816 */ /* 0x040fe400000000ff */
[----:B------:R-:W-:-:S09]  /*82310*/  PRMT R24, R24, 0x7773, RZ ;  /* 0x0000777318187816 */ /* 0x000fd200000000ff */
[----:B------:R0:W-:Y:S01]  /*82320*/  @P1 STG.E.U8 desc[UR34][R38.64], R0 ;  /* 0x0000000026001986 */ /* 0x0001e2000c101122 */
[----:B------:R-:W-:-:S13]  /*82330*/  LOP3.LUT P1, RZ, R60, 0x4000000, RZ, 0xc0, !PT ;  /* 0x040000003cff7812 */ /* 0x000fda000782c0ff */
[----:B------:R-:W-:Y:S01]  /*82340*/  @P1 STG.E.U8 desc[UR34][R2.64], R24 ;  /* 0x0000001802001986 */ /* 0x000fe2000c101122 */
        /* <DEDUP_REMOVED lines=11> */
[----:B------:R-:W-:Y:S02]  /*82400*/  LOP3.LUT P3, RZ, R57, 0x20000000, RZ, 0xc0, !PT ;  /* 0x2000000039ff7812 */ /* 0x000fe4000786c0ff */
[----:B------:R-:W-:Y:S02]  /*82410*/  PRMT R33, R33, 0x7773, RZ ;  /* 0x0000777321217816 */ /* 0x000fe400000000ff */
[----:B------:R-:W-:Y:S02]  /*82420*/  LOP3.LUT P4, RZ, R57, 0x40000000, RZ, 0xc0, !PT ;  /* 0x4000000039ff7812 */ /* 0x000fe4000788c0ff */
[----:B0-----:R-:W-:-:S05]  /*82430*/  PRMT R0, R21, 0x7770, RZ ;  /* 0x0000777015007816 */ /* 0x001fca00000000ff */
[----:B------:R-:W-:Y:S04]  /*82440*/  @P1 STG.E.U8 desc[UR34][R36.64], R33 ;  /* 0x0000002124001986 */ /* 0x000fe8000c101122 */
[----:B---3--:R0:W-:Y:S01]  /*82450*/  @P2 STG.E.U8 desc[UR34][R40.64], R0 ;  /* 0x0000000028002986 */ /* 0x0081e2000c101122 */
[----:B------:R-:W-:Y:S02]  /*82460*/  LOP3.LUT P5, RZ, R57, 0x80000000, RZ, 0xc0, !PT ;  /* 0x8000000039ff7812 */ /* 0x000fe400078ac0ff */
[----:B------:R-:W-:Y:S02]  /*82470*/  LOP3.LUT P6, RZ, R56, 0x1, RZ, 0xc0, !PT ;  /* 0x0000000138ff7812 */ /* 0x000fe400078cc0ff */
[----:B0-----:R-:W-:-:S05]  /*82480*/  PRMT R0, R21, 0x7771, RZ ;  /* 0x0000777115007816 */ /* 0x001fca00000000ff */
[----:B----4-:R0:W-:Y:S01]  /*82490*/  @P3 STG.E.U8 desc[UR34][R44.64], R0 ;  /* 0x000000002c003986 */ /* 0x0101e2000c101122 */
[----:B------:R-:W-:Y:S02]  /*824a0*/  LOP3.LUT P0, RZ, R56, 0x2, RZ, 0xc0, !PT ;  /* 0x0000000238ff7812 */ /* 0x000fe4000780c0ff */
[C---:B0-----:R-:W-:Y:S02]  /*824b0*/  PRMT R0, R21.reuse, 0x7772, RZ ;  /* 0x0000777215007816 */ /* 0x041fe400000000ff */
[----:B------:R-:W-:-:S03]  /*824c0*/  PRMT R21, R21, 0x7773, RZ ;  /* 0x0000777315157816 */ /* 0x000fc600000000ff */
[----:B------:R0:W-:Y:S04]  /*824d0*/  @P4 STG.E.U8 desc[UR34][R48.64], R0 ;  /* 0x0000000030004986 */ /* 0x0001e8000c101122 */
[----:B------:R-:W-:Y:S01]  /*824e0*/  @P5 STG.E.U8 desc[UR34][R54.64], R21 ;  /* 0x0000001536005986 */ /* 0x000fe2000c101122 */
        /* <DEDUP_REMOVED lines=34> */
[C---:B------:R-:W-:Y:S02]  /*82710*/  LOP3.LUT P5, RZ, R56.reuse, 0x8, RZ, 0xc0, !PT ;  /* 0x0000000838ff7812 */ /* 0x040fe400078ac0ff */
[----:B------:R-:W-:Y:S01]  /*82720*/  LOP3.LUT P6, RZ, R56, 0x10, RZ, 0xc0, !PT ;  /* 0x0000001038ff7812 */ /* 0x000fe200078cc0ff */
[----:B------:R-:W2:Y:S04]  /*82730*/  LDL.LU.64 R46, [R1+0x2018] ;  /* 0x00201800012e7983 */ /* 0x000ea80000300a00 */
[----:B------:R-:W-:Y:S01]  /*82740*/  @P1 LOP3.LUT R60, R60, 0x80000, RZ, 0xfc, !PT ;  /* 0x000800003c3c1812 */ /* 0x000fe200078efcff */
[----:B------:R-:W2:Y:S01]  /*82750*/  LDL.LU.64 R50, [R1+0x2020] ;  /* 0x0020200001327983 */ /* 0x000ea20000300a00 */
[----:B------:R-:W-:-:S02]  /*82760*/  LOP3.LUT P1, RZ, R56, 0x100, RZ, 0xc0, !PT ;  /* 0x0000010038ff7812 */ /* 0x000fc4000782c0ff */
[----:B------:R-:W-:Y:S01]  /*82770*/  LOP3.LUT R60, R60, 0xffefffff, RZ, 0xc0, !PT ;  /* 0xffefffff3c3c7812 */ /* 0x000fe200078ec0ff */
[----:B------:R-:W2:Y:S01]  /*82780*/  LDL.LU.64 R36, [R1+0x2030] ;  /* 0x0020300001247983 */ /* 0x000ea20000300a00 */
[----:B------:R-:W-:-:S09]  /*82790*/  LOP3.LUT P0, RZ, R56, 0x20, RZ, 0xc0, !PT ;  /* 0x0000002038ff7812 */ /* 0x000fd2000780c0ff */
[----:B------:R-:W-:Y:S02]  /*827a0*/  @P1 LOP3.LUT R60, R60, 0x100000, RZ, 0xfc, !PT ;  /* 0x001000003c3c1812 */ /* 0x000fe400078efcff */
[----:B------:R-:W-:Y:S02]  /*827b0*/  LOP3.LUT P1, RZ, R56, 0x80, RZ, 0xc0, !PT ;  /* 0x0000008038ff7812 */ /* 0x000fe4000782c0ff */
[----:B------:R-:W-:Y:S02]  /*827c0*/  LOP3.LUT R60, R60, 0xffdfffff, RZ, 0xc0, !PT ;  /* 0xffdfffff3c3c7812 */ /* 0x000fe400078ec0ff */
[----:B------:R-:W-:Y:S02]  /*827d0*/  PRMT R29, R29, 0x7773, RZ ;  /* 0x000077731d1d7816 */ /* 0x000fe400000000ff */
[----:B------:R-:W-:-:S03]  /*827e0*/  PRMT R0, R25, 0x7770, RZ ;  /* 0x0000777019007816 */ /* 0x000fc600000000ff */
[----:B---3--:R0:W-:Y:S04]  /*827f0*/  @P5 STG.E.U8 desc[UR34][R40.64], R29 ;  /* 0x0000001d28005986 */ /* 0x0081e8000c101122 */
[----:B------:R-:W-:Y:S01]  /*82800*/  @P1 LOP3.LUT R60, R60, 0x200000, RZ, 0xfc, !PT ;  /* 0x002000003c3c1812 */ /* 0x000fe200078efcff */
[----:B----4-:R1:W-:Y:S01]  /*82810*/  @P6 STG.E.U8 desc[UR34][R44.64], R0 ;  /* 0x000000002c006986 */ /* 0x0103e2000c101122 */
[----:B------:R-:W-:-:S03]  /*82820*/  LOP3.LUT P1, RZ, R56, 0x40, RZ, 0xc0, !PT ;  /* 0x0000004038ff7812 */ /* 0x000fc6000782c0ff */
[----:B0-----:R-:W3:Y:S01]  /*82830*/  LDL.LU.64 R40, [R1+0x2040] ;  /* 0x0020400001287983 */ /* 0x001ee20000300a00 */
[----:B-1----:R-:W-:-:S03]  /*82840*/  PRMT R0, R25, 0x7771, RZ ;  /* 0x0000777119007816 */ /* 0x002fc600000000ff */
[----:B------:R-:W4:Y:S04]  /*82850*/  LDL.LU.64 R44, [R1+0x2028] ;  /* 0x00202800012c7983 */ /* 0x000f280000300a00 */
[----:B------:R0:W-:Y:S02]  /*82860*/  @P0 STG.E.U8 desc[UR34][R48.64], R0 ;  /* 0x0000000030000986 */ /* 0x0001e4000c101122 */
[----:B0-----:R-:W-:Y:S02]  /*82870*/  PRMT R0, R25, 0x7772, RZ ;  /* 0x0000777219007816 */ /* 0x001fe400000000ff */
[----:B------:R-:W4:Y:S04]  /*82880*/  LDL.LU.64 R48, [R1+0x2038] ;  /* 0x0020380001307983 */ /* 0x000f280000300a00 */
[----:B------:R0:W-:Y:S01]  /*82890*/  @P1 STG.E.U8 desc[UR34][R54.64], R0 ;  /* 0x0000000036001986 */ /* 0x0001e2000c101122 */
[----:B------:R-:W-:-:S02]  /*828a0*/  LOP3.LUT P1, RZ, R60, 0x200000, RZ, 0xc0, !PT ;  /* 0x002000003cff7812 */ /* 0x000fc4000782c0ff */
[----:B------:R-:W-:Y:S01]  /*828b0*/  PRMT R25, R25, 0x7773, RZ ;  /* 0x0000777319197816 */ /* 0x000fe200000000ff */
[----:B0-----:R-:W4:Y:S10]  /*828c0*/  LDL.LU.64 R54, [R1+0x2048] ;  /* 0x0020480001367983 */ /* 0x001f340000300a00 */
[----:B------:R0:W-:Y:S01]  /*828d0*/  @P1 STG.E.U8 desc[UR34][R58.64], R25 ;  /* 0x000000193a001986 */ /* 0x0001e2000c101122 */
[----:B------:R-:W-:-:S02]  /*828e0*/  LOP3.LUT P1, RZ, R60, 0x100000, RZ, 0xc0, !PT ;  /* 0x001000003cff7812 */ /* 0x000fc4000782c0ff */
[----:B------:R-:W-:Y:S01]  /*828f0*/  PRMT R0, R34, 0x7770, RZ ;  /* 0x0000777022007816 */ /* 0x000fe200000000ff */
[----:B0-----:R-:W4:Y:S10]  /*82900*/  LDL.LU.64 R58, [R1+0x2050] ;  /* 0x00205000013a7983 */ /* 0x001f340000300a00 */
[----:B--2---:R0:W-:Y:S04]  /*82910*/  @P1 STG.E.U8 desc[UR34][R52.64], R0 ;  /* 0x0000000034001986 */ /* 0x0041e8000c101122 */
[----:B0-----:R-:W2:Y:S01]  /*82920*/  LDL.LU.64 R52, [R1+0x2058] ;  /* 0x0020580001347983 */ /* 0x001ea20000300a00 */
[----:B------:R-:W-:-:S02]  /*82930*/  LOP3.LUT P1, RZ, R60, 0x80000, RZ, 0xc0, !PT ;  /* 0x000800003cff7812 */ /* 0x000fc4000782c0ff */
[----:B------:R-:W-:Y:S01]  /*82940*/  PRMT R0, R34, 0x7771, RZ ;  /* 0x0000777122007816 */ /* 0x000fe200000000ff */
[----:B------:R-:W2:Y:S10]  /*82950*/  LDL.LU R57, [R1+0x2b0] ;  /* 0x0002b00001397983 */ /* 0x000eb40000300800 */
[----:B------:R0:W-:Y:S01]  /*82960*/  @P1 STG.E.U8 desc[UR34][R38.64], R0 ;  /* 0x0000000026001986 */ /* 0x0001e2000c101122 */
[----:B------:R-:W-:-:S02]  /*82970*/  LOP3.LUT P1, RZ, R60, 0x40000, RZ, 0xc0, !PT ;  /* 0x000400003cff7812 */ /* 0x000fc4000782c0ff */
[----:B0-----:R-:W-:-:S11]  /*82980*/  PRMT R0, R34, 0x7772, RZ ;  /* 0x0000777222007816 */ /* 0x001fd600000000ff */
[----:B------:R0:W-:Y:S01]  /*82990*/  @P1 STG.E.U8 desc[UR34][R2.64], R0 ;  /* 0x0000000002001986 */ /* 0x0001e2000c101122 */
        /* <DEDUP_REMOVED lines=17> */
[----:B---3--:R-:W-:Y:S01]  /*82ab0*/  @P2 STG.E.U8 desc[UR34][R40.64], R22 ;  /* 0x0000001628002986 */ /* 0x008fe2000c101122 */
[----:B0-----:R-:W-:-:S05]  /*82ac0*/  PRMT R0, R30, 0x7770, RZ ;  /* 0x000077701e007816 */ /* 0x001fca00000000ff */
[----:B----4-:R0:W-:Y:S01]  /*82ad0*/  @P3 STG.E.U8 desc[UR34][R44.64], R0 ;  /* 0x000000002c003986 */ /* 0x0101e2000c101122 */
[C---:B------:R-:W-:Y:S02]  /*82ae0*/  LOP3.LUT P6, RZ, R56.reuse, 0x80000, RZ, 0xc0, !PT ;  /* 0x0008000038ff7812 */ /* 0x040fe400078cc0ff */
[----:B------:R-:W-:Y:S02]  /*82af0*/  LOP3.LUT P0, RZ, R56, 0x100000, RZ, 0xc0, !PT ;  /* 0x0010000038ff7812 */ /* 0x000fe4000780c0ff */
[----:B0-----:R-:W-:-:S05]  /*82b00*/  PRMT R0, R30, 0x7771, RZ ;  /* 0x000077711e007816 */ /* 0x001fca00000000ff */
[----:B------:R0:W-:Y:S02]  /*82b10*/  @P4 STG.E.U8 desc[UR34][R48.64], R0 ;  /* 0x0000000030004986 */ /* 0x0001e4000c101122 */
[C---:B0-----:R-:W-:Y:S02]  /*82b20*/  PRMT R0, R30.reuse, 0x7772, RZ ;  /* 0x000077721e007816 */ /* 0x041fe400000000ff */
[----:B------:R-:W-:-:S03]  /*82b30*/  PRMT R30, R30, 0x7773, RZ ;  /* 0x000077731e1e7816 */ /* 0x000fc600000000ff */
[----:B------:R0:W-:Y:S04]  /*82b40*/  @P5 STG.E.U8 desc[UR34][R54.64], R0 ;  /* 0x0000000036005986 */ /* 0x0001e8000c101122 */
[----:B------:R-:W-:Y:S01]  /*82b50*/  @P6 STG.E.U8 desc[UR34][R58.64], R30 ;  /* 0x0000001e3a006986 */ /* 0x000fe2000c101122 */
        /* <DEDUP_REMOVED lines=36> */
[----:B------:R-:W-:Y:S02]  /*82da0*/  LOP3.LUT P1, RZ, R56, 0x8000000, RZ, 0xc0, !PT ;  /* 0x0800000038ff7812 */ /* 0x000fe4000782c0ff */
[----:B------:R-:W-:Y:S01]  /*82db0*/  LOP3.LUT R60, R60, 0xffffefff, RZ, 0xc0, !PT ;  /* 0xffffefff3c3c7812 */ /* 0x000fe200078ec0ff */
[----:B------:R-:W2:Y:S01]  /*82dc0*/  LDL.LU.64 R36, [R1+0x20b8] ;  /* 0x0020b80001247983 */ /* 0x000ea20000300a00 */
[----:B------:R-:W-:-:S09]  /*82dd0*/  LOP3.LUT P6, RZ, R56, 0x800000, RZ, 0xc0, !PT ;  /* 0x0080000038ff7812 */ /* 0x000fd200078cc0ff */
[----:B------:R-:W-:Y:S02]  /*82de0*/  @P1 LOP3.LUT R60, R60, 0x1000, RZ, 0xfc, !PT ;  /* 0x000010003c3c1812 */ /* 0x000fe400078efcff */
[C---:B------:R-:W-:Y:S02]  /*82df0*/  LOP3.LUT P1, RZ, R56.reuse, 0x4000000, RZ, 0xc0, !PT ;  /* 0x0400000038ff7812 */ /* 0x040fe4000782c0ff */
[----:B------:R-:W-:Y:S02]  /*82e00*/  LOP3.LUT P0, RZ, R56, 0x1000000, RZ, 0xc0, !PT ;  /* 0x0100000038ff7812 */ /* 0x000fe4000780c0ff */
[----:B------:R-:W-:Y:S02]  /*82e10*/  LOP3.LUT R60, R60, 0xffffdfff, RZ, 0xc0, !PT ;  /* 0xffffdfff3c3c7812 */ /* 0x000fe400078ec0ff */
[C---:B------:R-:W-:Y:S02]  /*82e20*/  PRMT R0, R26.reuse, 0x7772, RZ ;  /* 0x000077721a007816 */ /* 0x040fe400000000ff */
[----:B------:R-:W-:-:S03]  /*82e30*/  PRMT R26, R26, 0x7773, RZ ;  /* 0x000077731a1a7816 */ /* 0x000fc600000000ff */
[----:B---3--:R0:W-:Y:S02]  /*82e40*/  @P5 STG.E.U8 desc[UR34][R40.64], R0 ;  /* 0x0000000028005986 */ /* 0x0081e4000c101122 */
[----:B------:R-:W-:Y:S02]  /*82e50*/  @P1 LOP3.LUT R60, R60, 0x2000, RZ, 0xfc, !PT ;  /* 0x000020003c3c1812 */ /* 0x000fe400078efcff */
[----:B------:R-:W-:Y:S01]  /*82e60*/  LOP3.LUT P1, RZ, R56, 0x2000000, RZ, 0xc0, !PT ;  /* 0x0200000038ff7812 */ /* 0x000fe2000782c0ff */
[----:B----4-:R1:W-:Y:S01]  /*82e70*/  @P6 STG.E.U8 desc[UR34][R44.64], R26 ;  /* 0x0000001a2c006986 */ /* 0x0103e2000c101122 */
[----:B0-----:R-:W-:-:S03]  /*82e80*/  PRMT R0, R35, 0x7770, RZ ;  /* 0x0000777023007816 */ /* 0x001fc600000000ff */
[----:B------:R-:W3:Y:S04]  /*82e90*/  LDL.LU.64 R40, [R1+0x20c8] ;  /* 0x0020c80001287983 */ /* 0x000ee80000300a00 */
[----:B------:R0:W-:Y:S04]  /*82ea0*/  @P0 STG.E.U8 desc[UR34][R48.64], R0 ;  /* 0x0000000030000986 */ /* 0x0001e8000c101122 */
[----:B-1----:R-:W4:Y:S01]  /*82eb0*/  LDL.LU.64 R44, [R1+0x20d0] ;  /* 0x0020d000012c7983 */ /* 0x002f220000300a00 */
[----:B0-----:R-:W-:-:S03]  /*82ec0*/  PRMT R0, R35, 0x7771, RZ ;  /* 0x0000777123007816 */ /* 0x001fc600000000ff */
[----:B------:R-:W4:Y:S04]  /*82ed0*/  LDL.LU.64 R48, [R1+0x20d8] ;  /* 0x0020d80001307983 */ /* 0x000f280000300a00 */
[----:B------:R0:W-:Y:S01]  /*82ee0*/  @P1 STG.E.U8 desc[UR34][R54.64], R0 ;  /* 0x0000000036001986 */ /* 0x0001e2000c101122 */
[C---:B------:R-:W-:Y:S02]  /*82ef0*/  LOP3.LUT P1, RZ, R60.reuse, 0x2000, RZ, 0xc0, !PT ;  /* 0x000020003cff7812 */ /* 0x040fe4000782c0ff */
[----:B0-----:R-:W-:Y:S01]  /*82f00*/  PRMT R0, R35, 0x7772, RZ ;  /* 0x0000777223007816 */ /* 0x001fe200000000ff */
[----:B------:R-:W4:Y:S10]  /*82f10*/  LDL.LU.64 R54, [R1+0x20e0] ;  /* 0x0020e00001367983 */ /* 0x000f340000300a00 */
[----:B------:R0:W-:Y:S01]  /*82f20*/  @P1 STG.E.U8 desc[UR34][R58.64], R0 ;  /* 0x000000003a001986 */ /* 0x0001e2000c101122 */
[----:B------:R-:W-:-:S02]  /*82f30*/  LOP3.LUT P1, RZ, R60, 0x1000, RZ, 0xc0, !PT ;  /* 0x000010003cff7812 */ /* 0x000fc4000782c0ff */
[----:B------:R-:W-:Y:S01]  /*82f40*/  PRMT R35, R35, 0x7773, RZ ;  /* 0x0000777323237816 */ /* 0x000fe200000000ff */
[----:B0-----:R-:W4:Y:S10]  /*82f50*/  LDL.LU.64 R58, [R1+0x20e8] ;  /* 0x0020e800013a7983 */ /* 0x001f340000300a00 */
[----:B--2---:R0:W-:Y:S04]  /*82f60*/  @P1 STG.E.U8 desc[UR34][R52.64], R35 ;  /* 0x0000002334001986 */ /* 0x0041e8000c101122 */
[----:B0-----:R-:W2:Y:S01]  /*82f70*/  LDL.LU.64 R52, [R1+0x20f8] ;  /* 0x0020f80001347983 */ /* 0x001ea20000300a00 */
[----:B------:R-:W-:-:S02]  /*82f80*/  LOP3.LUT P1, RZ, R60, 0x800, RZ, 0xc0, !PT ;  /* 0x000008003cff7812 */ /* 0x000fc4000782c0ff */
        /* <DEDUP_REMOVED lines=9> */
[----:B------:R-:W-:-:S11]  /*83020*/  PRMT R23, R23, 0x7773, RZ ;  /* 0x0000777317177816 */ /* 0x000fd600000000ff */
[----:B------:R-:W-:Y:S01]  /*83030*/  @P1 STG.E.U8 desc[UR34][R46.64], R23 ;  /* 0x000000172e001986 */ /* 0x000fe2000c101122 */
[----:B------:R-:W-:Y:S02]  /*83040*/  LOP3.LUT P1, RZ, R60, 0x80, RZ, 0xc0, !PT ;  /* 0x000000803cff7812 */ /* 0x000fe4000782c0ff */
[----:B0-----:R-:W-:Y:S02]  /*83050*/  PRMT R0, R31, 0x7770, RZ ;  /* 0x000077701f007816 */ /* 0x001fe400000000ff */
[----:B------:R-:W-:-:S09]  /*83060*/  LOP3.LUT P2, RZ, R57, 0x4, RZ, 0xc0, !PT ;  /* 0x0000000439ff7812 */ /* 0x000fd2000784c0ff */
[----:B------:R0:W-:Y:S01]  /*83070*/  @P1 STG.E.U8 desc[UR34][R50.64], R0 ;  /* 0x0000000032001986 */ /* 0x0001e2000c101122 */
[----:B------:R-:W-:Y:S02]  /*83080*/  LOP3.LUT P1, RZ, R60, 0x40, RZ, 0xc0, !PT ;  /* 0x000000403cff7812 */ /* 0x000fe4000782c0ff */
[C---:B------:R-:W-:Y:S02]  /*83090*/  LOP3.LUT P3, RZ, R57.reuse, 0x8, RZ, 0xc0, !PT ;  /* 0x0000000839ff7812 */ /* 0x040fe4000786c0ff */
[----:B------:R-:W-:Y:S02]  /*830a0*/  LOP3.LUT P4, RZ, R57, 0x10, RZ, 0xc0, !PT ;  /* 0x0000001039ff7812 */ /* 0x000fe4000788c0ff */
[----:B0-----:R-:W-:-:S07]  /*830b0*/  PRMT R0, R31, 0x7771, RZ ;  /* 0x000077711f007816 */ /* 0x001fce00000000ff */
[----:B------:R0:W-:Y:S01]  /*830c0*/  @P1 STG.E.U8 desc[UR34][R36.64], R0 ;  /* 0x0000000024001986 */ /* 0x0001e2000c101122 */
[----:B------:R-:W-:Y:S02]  /*830d0*/  LOP3.LUT P5, RZ, R57, 0x20, RZ, 0xc0, !PT ;  /* 0x0000002039ff7812 */ /* 0x000fe400078ac0ff */
[C---:B0-----:R-:W-:Y:S02]  /*830e0*/  PRMT R0, R31.reuse, 0x7772, RZ ;  /* 0x000077721f007816 */ /* 0x041fe400000000ff */
[----:B------:R-:W-:-:S03]  /*830f0*/  PRMT R31, R31, 0x7773, RZ ;  /* 0x000077731f1f7816 */ /* 0x000fc600000000ff */
[----:B---3--:R0:W-:Y:S01]  /*83100*/  @P2 STG.E.U8 desc[UR34][R40.64], R0 ;  /* 0x0000000028002986 */ /* 0x0081e2000c101122 */
[C---:B------:R-:W-:Y:S02]  /*83110*/  LOP3.LUT P6, RZ, R57.reuse, 0x40, RZ, 0xc0, !PT ;  /* 0x0000004039ff7812 */ /* 0x040fe400078cc0ff */
[----:B------:R-:W-:Y:S01]  /*83120*/  LOP3.LUT P0, RZ, R57, 0x80, RZ, 0xc0, !PT ;  /* 0x0000008039ff7812 */ /* 0x000fe2000780c0ff */
[----:B----4-:R-:W-:Y:S01]  /*83130*/  @P3 STG.E.U8 desc[UR34][R44.64], R31 ;  /* 0x0000001f2c003986 */ /* 0x010fe2000c101122 */
[----:B0-----:R-:W-:-:S05]  /*83140*/  PRMT R0, R27, 0x7770, RZ ;  /* 0x000077701b007816 */ /* 0x001fca00000000ff */
[----:B------:R0:W-:Y:S02]  /*83150*/  @P4 STG.E.U8 desc[UR34][R48.64], R0 ;  /* 0x0000000030004986 */ /* 0x0001e4000c101122 */
[----:B0-----:R-:W-:-:S05]  /*83160*/  PRMT R0, R27, 0x7771, RZ ;  /* 0x000077711b007816 */ /* 0x001fca00000000ff */
[----:B------:R0:W-:Y:S02]  /*83170*/  @P5 STG.E.U8 desc[UR34][R54.64], R0 ;  /* 0x0000000036005986 */ /* 0x0001e4000c101122 */
[C---:B0-----:R-:W-:Y:S02]  /*83180*/  PRMT R0, R27.reuse, 0x7772, RZ ;  /* 0x000077721b007816 */ /* 0x041fe400000000ff */
[----:B------:R-:W-:-:S03]  /*83190*/  PRMT R27, R27, 0x7773, RZ ;  /* 0x000077731b1b7816 */ /* 0x000fc600000000ff */
[----:B------:R-:W-:Y:S04]  /*831a0*/  @P6 STG.E.U8 desc[UR34][R58.64], R0 ;  /* 0x000000003a006986 */ /* 0x000fe8000c101122 */
        /* <DEDUP_REMOVED lines=27> */
[----:B------:R-:W2:Y:S01]  /*83360*/  LDL.LU.64 R2, [R1+0x2128] ;  /* 0x0021280001027983 */ /* 0x000ea20000300a00 */
[C---:B------:R-:W-:Y:S02]  /*83370*/  LOP3.LUT P1, RZ, R57.reuse, 0x8000, RZ, 0xc0, !PT ;  /* 0x0000800039ff7812 */ /* 0x040fe4000782c0ff */
[----:B------:R-:W-:Y:S01]  /*83380*/  LOP3.LUT R60, R60, 0xfffffff7, RZ, 0xc0, !PT ;  /* 0xfffffff73c3c7812 */ /* 0x000fe200078ec0ff */
[----:B------:R-:W2:Y:S04]  /*83390*/  LDL.LU.64 R42, [R1+0x2138] ;  /* 0x00213800012a7983 */ /* 0x000ea80000300a00 */
[----:B------:R-:W2:Y:S01]  /*833a0*/  LDL.LU.64 R46, [R1+0x2148] ;  /* 0x00214800012e7983 */ /* 0x000ea20000300a00 */
[C---:B------:R-:W-:Y:S02]  /*833b0*/  LOP3.LUT P5, RZ, R57.reuse, 0x200, RZ, 0xc0, !PT ;  /* 0x0000020039ff7812 */ /* 0x040fe400078ac0ff */
[----:B------:R-:W-:Y:S01]  /*833c0*/  LOP3.LUT P6, RZ, R57, 0x400, RZ, 0xc0, !PT ;  /* 0x0000040039ff7812 */ /* 0x000fe200078cc0ff */
[----:B------:R-:W2:Y:S02]  /*833d0*/  LDL.LU.64 R50, [R1+0x2150] ;  /* 0x0021500001327983 */ /* 0x000ea40000300a00 */
[----:B------:R-:W-:-:S02]  /*833e0*/  @P1 LOP3.LUT R60, R60, 0x8, RZ, 0xfc, !PT ;  /* 0x000000083c3c1812 */ /* 0x000fc400078efcff */
[----:B------:R-:W-:Y:S01]  /*833f0*/  LOP3.LUT P1, RZ, R57, 0x4000, RZ, 0xc0, !PT ;  /* 0x0000400039ff7812 */ /* 0x000fe2000782c0ff */
[----:B------:R-:W2:Y:S01]  /*83400*/  LDL.LU.64 R36, [R1+0x2158] ;  /* 0x0021580001247983 */ /* 0x000ea20000300a00 */
[----:B------:R-:W-:-:S11]  /*83410*/  LOP3.LUT R60, R60, 0xffffffef, RZ, 0xc0, !PT ;  /* 0xffffffef3c3c7812 */ /* 0x000fd600078ec0ff */
        /* <DEDUP_REMOVED lines=9> */
[----:B------:R-:W3:Y:S01]  /*834b0*/  LDL.LU.64 R40, [R1+0x2160] ;  /* 0x0021600001287983 */ /* 0x000ee20000300a00 */
[----:B------:R-:W-:-:S03]  /*834c0*/  PRMT R16, R16, 0x7773, RZ ;  /* 0x0000777310107816 */ /* 0x000fc600000000ff */
[----:B----4-:R0:W-:Y:S04]  /*834d0*/  @P6 STG.E.U8 desc[UR34][R44.64], R0 ;  /* 0x000000002c006986 */ /* 0x0101e8000c101122 */
[----:B------:R1:W-:Y:S01]  /*834e0*/  @P0 STG.E.U8 desc[UR34][R48.64], R16 ;  /* 0x0000001030000986 */ /* 0x0003e2000c101122 */
[----:B0-----:R-:W-:-:S03]  /*834f0*/  PRMT R0, R12, 0x7770, RZ ;  /* 0x000077700c007816 */ /* 0x001fc600000000ff */
[----:B------:R-:W4:Y:S04]  /*83500*/  LDL.LU.64 R44, [R1+0x2170] ;  /* 0x00217000012c7983 */ /* 0x000f280000300a00 */
[----:B------:R0:W-:Y:S01]  /*83510*/  @P1 STG.E.U8 desc[UR34][R54.64], R0 ;  /* 0x0000000036001986 */ /* 0x0001e2000c101122 */
[----:B------:R-:W-:-:S03]  /*83520*/  LOP3.LUT P1, RZ, R60, 0x20, RZ, 0xc0, !PT ;  /* 0x000000203cff7812 */ /* 0x000fc6000782c0ff */
[----:B-1----:R-:W4:Y:S01]  /*83530*/  LDL.LU.64 R48, [R1+0x2180] ;  /* 0x0021800001307983 */ /* 0x002f220000300a00 */
        /* <DEDUP_REMOVED lines=8> */
[----:B------:R-:W-:Y:S02]  /*835c0*/  LOP3.LUT P1, RZ, R60, 0x8, RZ, 0xc0, !PT ;  /* 0x000000083cff7812 */ /* 0x000fe4000782c0ff */
[----:B------:R-:W-:Y:S01]  /*835d0*/  PRMT R12, R12, 0x7773, RZ ;  /* 0x000077730c0c7816 */ /* 0x000fe200000000ff */
[----:B------:R-:W2:Y:S01]  /*835e0*/  LDL.LU R56, [R1+0x2b4] ;  /* 0x0002b40001387983 */ /* 0x000ea20000300800 */
[----:B------:R-:W-:-:S09]  /*835f0*/  PRMT R0, R8, 0x7770, RZ ;  /* 0x0000777008007816 */ /* 0x000fd200000000ff */
[----:B------:R-:W-:Y:S01]  /*83600*/  @P1 STG.E.U8 desc[UR34][R38.64], R12 ;  /* 0x0000000c26001986 */ /* 0x000fe2000c101122 */
[----:B------:R-:W-:-:S13]  /*83610*/  LOP3.LUT P1, RZ, R60, 0x4, RZ, 0xc0, !PT ;  /* 0x000000043cff7812 */ /* 0x000fda000782c0ff */
        /* <DEDUP_REMOVED lines=9> */
[----:B------:R-:W-:-:S09]  /*836b0*/  LOP3.LUT P2, RZ, R57, 0x200000, RZ, 0xc0, !PT ;  /* 0x0020000039ff7812 */ /* 0x000fd2000784c0ff */
[----:B------:R-:W-:Y:S01]  /*836c0*/  @P1 STG.E.U8 desc[UR34][R50.64], R8 ;  /* 0x0000000832001986 */ /* 0x000fe2000c101122 */
[----:B------:R-:W-:Y:S02]  /*836d0*/  LOP3.LUT P1, RZ, R61, 0x40000000, RZ, 0xc0, !PT ;  /* 0x400000003dff7812 */ /* 0x000fe4000782c0ff */
[----:B0-----:R-:W-:Y:S02]  /*836e0*/  PRMT R0, R4, 0x7770, RZ ;  /* 0x0000777004007816 */ /* 0x001fe400000000ff */
[C---:B------:R-:W-:Y:S02]  /*836f0*/  LOP3.LUT P3, RZ, R57.reuse, 0x400000, RZ, 0xc0, !PT ;  /* 0x0040000039ff7812 */ /* 0x040fe4000786c0ff */
[C---:B------:R-:W-:Y:S02]  /*83700*/  LOP3.LUT P4, RZ, R57.reuse, 0x800000, RZ, 0xc0, !PT ;  /* 0x0080000039ff7812 */ /* 0x040fe4000788c0ff */
[----:B------:R-:W-:-:S05]  /*83710*/  LOP3.LUT P5, RZ, R57, 0x1000000, RZ, 0xc0, !PT ;  /* 0x0100000039ff7812 */ /* 0x000fca00078ac0ff */
[----:B------:R0:W-:Y:S01]  /*83720*/  @P1 STG.E.U8 desc[UR34][R36.64], R0 ;  /* 0x0000000024001986 */ /* 0x0001e2000c101122 */
[----:B------:R-:W-:Y:S02]  /*83730*/  LOP3.LUT P6, RZ, R57, 0x2000000, RZ, 0xc0, !PT ;  /* 0x0200000039ff7812 */ /* 0x000fe400078cc0ff */
[----:B0-----:R-:W-:-:S05]  /*83740*/  PRMT R0, R4, 0x7771, RZ ;  /* 0x0000777104007816 */ /* 0x001fca00000000ff */
[----:B---3--:R0:W-:Y:S01]  /*83750*/  @P2 STG.E.U8 desc[UR34][R40.64], R0 ;  /* 0x0000000028002986 */ /* 0x0081e2000c101122 */
[----:B------:R-:W-:Y:S02]  /*83760*/  LOP3.LUT P0, RZ, R57, 0x4000000, RZ, 0xc0, !PT ;  /* 0x0400000039ff7812 */ /* 0x000fe4000780c0ff */
[C---:B0-----:R-:W-:Y:S02]  /*83770*/  PRMT R0, R4.reuse, 0x7772, RZ ;  /* 0x0000777204007816 */ /* 0x041fe400000000ff */
[----:B------:R-:W-:-:S03]  /*83780*/  PRMT R4, R4, 0x7773, RZ ;  /* 0x0000777304047816 */ /* 0x000fc600000000ff */
[----:B----4-:R0:W-:Y:S04]  /*83790*/  @P3 STG.E.U8 desc[UR34][R44.64], R0 ;  /* 0x000000002c003986 */ /* 0x0101e8000c101122 */
[----:B------:R-:W-:Y:S01]  /*837a0*/  @P4 STG.E.U8 desc[UR34][R48.64], R4 ;  /* 0x0000000430004986 */ /* 0x000fe2000c101122 */
        /* <DEDUP_REMOVED lines=45> */
[----:B------:R-:W-:Y:S02]  /*83a80*/  LOP3.LUT P1, RZ, R56, 0x1, RZ, 0xc0, !PT ;  /* 0x0000000138ff7812 */ /* 0x000fe4000782c0ff */
        /* <DEDUP_REMOVED lines=41> */
[C---:B------:R-:W-:Y:S02]  /*83d20*/  LOP3.LUT P3, RZ, R56.reuse, 0x200, RZ, 0xc0, !PT ;  /* 0x0000020038ff7812 */ /* 0x040fe4000786c0ff */
[----:B------:R-:W-:Y:S02]  /*83d30*/  PRMT R5, R5, 0x7773, RZ ;  /* 0x0000777305057816 */ /* 0x000fe400000000ff */
[----:B------:R-:W-:Y:S02]  /*83d40*/  LOP3.LUT P4, RZ, R56, 0x400, RZ, 0xc0, !PT ;  /* 0x0000040038ff7812 */ /* 0x000fe4000788c0ff */
[----:B0-----:R-:W-:-:S05]  /*83d50*/  PRMT R0, R18, 0x7770, RZ ;  /* 0x0000777012007816 */ /* 0x001fca00000000ff */
[----:B------:R-:W-:Y:S04]  /*83d60*/  @P1 STG.E.U8 desc[UR34][R36.64], R5 ;  /* 0x0000000524001986 */ /* 0x000fe8000c101122 */
[----:B---3--:R0:W-:Y:S01]  /*83d70*/  @P2 STG.E.U8 desc[UR34][R40.64], R0 ;  /* 0x0000000028002986 */ /* 0x0081e2000c101122 */
[C---:B------:R-:W-:Y:S02]  /*83d80*/  LOP3.LUT P5, RZ, R56.reuse, 0x800, RZ, 0xc0, !PT ;  /* 0x0000080038ff7812 */ /* 0x040fe400078ac0ff */
        /* <DEDUP_REMOVED lines=44> */
[C---:B------:R-:W-:Y:S01]  /*84050*/  LOP3.LUT P6, RZ, R56.reuse, 0x10000, RZ, 0xc0, !PT ;  /* 0x0001000038ff7812 */ /* 0x040fe200078cc0ff */
        /* <DEDUP_REMOVED lines=58> */
[----:B------:R-:W-:Y:S02]  /*84400*/  LOP3.LUT P6, RZ, R56, 0x80000000, RZ, 0xc0, !PT ;  /* 0x8000000038ff7812 */ /* 0x000fe400078cc0ff */
        /* <DEDUP_REMOVED lines=33> */
[----:B------:R-:W2:Y:S04]  /*84620*/  LDL.LU R59, [R1+0x230] ;  /* 0x00023000013b7983 */ /* 0x000ea80000300800 */
[----:B------:R-:W2:Y:S04]  /*84630*/  LDL.LU.64 R20, [R1+0x2400] ;  /* 0x0024000001147983 */ /* 0x000ea80000300a00 */
[----:B------:R-:W2:Y:S01]  /*84640*/  LDL.LU.64 R32, [R1+0x23f8] ;  /* 0x0023f80001207983 */ /* 0x000ea20000300a00 */
[----:B------:R-:W-:-:S02]  /*84650*/  @P1 LOP3.LUT R61, R61, 0x400, RZ, 0xfc, !PT ;  /* 0x000004003d3d1812 */ /* 0x000fc400078efcff */
[----:B------:R-:W-:Y:S01]  /*84660*/  LOP3.LUT P1, RZ, R57, 0x100, RZ, 0xc0, !PT ;  /* 0x0000010039ff7812 */ /* 0x000fe2000782c0ff */
[----:B------:R-:W2:Y:S01]  /*84670*/  LDL.LU.64 R38, [R1+0x23f0] ;  /* 0x0023f00001267983 */ /* 0x000ea20000300a00 */
[----:B------:R-:W-:-:S03]  /*84680*/  LOP3.LUT R61, R61, 0xfffff7ff, RZ, 0xc0, !PT ;  /* 0xfffff7ff3d3d7812 */ /* 0x000fc600078ec0ff */
[----:B------:R-:W2:Y:S04]  /*84690*/  LDL.LU R2, [R1+0x220] ;  /* 0x0002200001027983 */ /* 0x000ea80000300800 */
        /* <DEDUP_REMOVED lines=8> */
[C---:B------:R-:W-:Y:S02]  /*84720*/  LOP3.LUT P1, RZ, R57.reuse, 0x40, RZ, 0xc0, !PT ;  /* 0x0000004039ff7812 */ /* 0x040fe4000782c0ff */
[C---:B------:R-:W-:Y:S02]  /*84730*/  LOP3.LUT P6, RZ, R57.reuse, 0x8, RZ, 0xc0, !PT ;  /* 0x0000000839ff7812 */ /* 0x040fe400078cc0ff */
[----:B------:R-:W-:Y:S02]  /*84740*/  LOP3.LUT P0, RZ, R57, 0x10, RZ, 0xc0, !PT ;  /* 0x0000001039ff7812 */ /* 0x000fe4000780c0ff */
[----:B------:R-:W-:Y:S02]  /*84750*/  LOP3.LUT R61, R61, 0xffffdfff, RZ, 0xc0, !PT ;  /* 0xffffdfff3d3d7812 */ /* 0x000fe400078ec0ff */
[----:B------:R-:W-:-:S02]  /*84760*/  PRMT R0, R11, 0x7772, RZ ;  /* 0x000077720b007816 */ /* 0x000fc400000000ff */
[----:B------:R-:W-:-:S03]  /*84770*/  PRMT R11, R11, 0x7773, RZ ;  /* 0x000077730b0b7816 */ /* 0x000fc600000000ff */
[----:B------:R-:W-:Y:S01]  /*84780*/  @P1 LOP3.LUT R61, R61, 0x2000, RZ, 0xfc, !PT ;  /* 0x000020003d3d1812 */ /* 0x000fe200078efcff */
[----:B---3--:R0:W-:Y:S01]  /*84790*/  @P5 STG.E.U8 desc[UR34][R36.64], R0 ;  /* 0x0000000024005986 */ /* 0x0081e2000c101122 */
[----:B------:R-:W-:-:S03]  /*847a0*/  LOP3.LUT P1, RZ, R57, 0x20, RZ, 0xc0, !PT ;  /* 0x0000002039ff7812 */ /* 0x000fc6000782c0ff */
[----:B----4-:R1:W-:Y:S01]  /*847b0*/  @P6 STG.E.U8 desc[UR34][R40.64], R11 ;  /* 0x0000000b28006986 */ /* 0x0103e2000c101122 */
[----:B0-----:R-:W-:-:S03]  /*847c0*/  PRMT R0, R7, 0x7770, RZ ;  /* 0x0000777007007816 */ /* 0x001fc600000000ff */
[----:B------:R-:W3:Y:S04]  /*847d0*/  LDL.LU.64 R36, [R1+0x23d0] ;  /* 0x0023d00001247983 */ /* 0x000ee80000300a00 */
[----:B------:R0:W-:Y:S04]  /*847e0*/  @P0 STG.E.U8 desc[UR34][R44.64], R0 ;  /* 0x000000002c000986 */ /* 0x0001e8000c101122 */
[----:B-1----:R-:W4:Y:S04]  /*847f0*/  LDL.LU.64 R40, [R1+0x23c8] ;  /* 0x0023c80001287983 */ /* 0x002f280000300a00 */
[----:B------:R-:W4:Y:S01]  /*84800*/  LDL.LU R58, [R1+0x1e0] ;  /* 0x0001e000013a7983 */ /* 0x000f220000300800 */
[----:B0-----:R-:W-:-:S03]  /*84810*/  PRMT R0, R7, 0x7771, RZ ;  /* 0x0000777107007816 */ /* 0x001fc600000000ff */
[----:B------:R-:W4:Y:S04]  /*84820*/  LDL.LU.64 R44, [R1+0x23c0] ;  /* 0x0023c000012c7983 */ /* 0x000f280000300a00 */
[----:B------:R0:W-:Y:S01]  /*84830*/  @P1 STG.E.U8 desc[UR34][R48.64], R0 ;  /* 0x0000000030001986 */ /* 0x0001e2000c101122 */
[----:B------:R-:W-:Y:S02]  /*84840*/  LOP3.LUT P1, RZ, R61, 0x2000, RZ, 0xc0, !PT ;  /* 0x000020003dff7812 */ /* 0x000fe4000782c0ff */
        /* <DEDUP_REMOVED lines=31> */
[----:B---3--:R0:W-:Y:S01]  /*84a40*/  @P2 STG.E.U8 desc[UR34][R36.64], R0 ;  /* 0x0000000024002986 */ /* 0x0081e2000c101122 */
[----:B------:R-:W-:Y:S02]  /*84a50*/  LOP3.LUT P5, RZ, R57, 0x20000, RZ, 0xc0, !PT ;  /* 0x0002000039ff7812 */ /* 0x000fe400078ac0ff */
[----:B0-----:R-:W-:-:S05]  /*84a60*/  PRMT R0, R2, 0x7773, RZ ;  /* 0x0000777302007816 */ /* 0x001fca00000000ff */
[----:B----4-:R0:W-:Y:S01]  /*84a70*/  @P3 STG.E.U8 desc[UR34][R40.64], R0 ;  /* 0x0000000028003986 */ /* 0x0101e2000c101122 */
        /* <DEDUP_REMOVED lines=9> */
[----:B------:R-:W3:Y:S04]  /*84b10*/  LDL.LU.64 R54, [R1+0x23a0] ;  /* 0x0023a00001367983 */ /* 0x000ee80000300a00 */
[----:B------:R-:W4:Y:S04]  /*84b20*/  LDL.LU.64 R50, [R1+0x2398] ;  /* 0x0023980001327983 */ /* 0x000f280000300a00 */
[----:B------:R-:W4:Y:S04]  /*84b30*/  LDL.LU.64 R36, [R1+0x2390] ;  /* 0x0023900001247983 */ /* 0x000f280000300a00 */
[----:B--2---:R0:W-:Y:S04]  /*84b40*/  @P0 STG.E.U8 desc[UR34][R52.64], R0 ;  /* 0x0000000034000986 */ /* 0x0041e8000c101122 */
[----:B0-----:R-:W2:Y:S04]  /*84b50*/  LDL.LU R52, [R1+0x210] ;  /* 0x0002100001347983 */ /* 0x001ea80000300800 */
[----:B------:R-:W4:Y:S04]  /*84b60*/  LDL.LU.64 R40, [R1+0x2388] ;  /* 0x0023880001287983 */ /* 0x000f280000300a00 */
[----:B------:R-:W4:Y:S04]  /*84b70*/  LDL.LU.64 R44, [R1+0x2380] ;  /* 0x00238000012c7983 */ /* 0x000f280000300a00 */
[----:B------:R-:W4:Y:S01]  /*84b80*/  LDL.LU R58, [R1+0x234] ;  /* 0x00023400013a7983 */ /* 0x000f220000300800 */
[----:B------:R-:W-:-:S03]  /*84b90*/  LOP3.LUT P3, RZ, R57, 0x100000, RZ, 0xc0, !PT ;  /* 0x0010000039ff7812 */ /* 0x000fc6000786c0ff */
[----:B------:R-:W4:Y:S01]  /*84ba0*/  LDL.LU.64 R48, [R1+0x2378] ;  /* 0x0023780001307983 */ /* 0x000f220000300a00 */
[C---:B------:R-:W-:Y:S02]  /*84bb0*/  LOP3.LUT P1, RZ, R56.reuse, 0x1, RZ, 0xc0, !PT ;  /* 0x0000000138ff7812 */ /* 0x040fe4000782c0ff */
        /* <DEDUP_REMOVED lines=10> */
[----:B--2---:R-:W-:-:S05]  /*84c60*/  PRMT R0, R52, 0x7770, RZ ;  /* 0x0000777034007816 */ /* 0x004fca00000000ff */
[----:B---3--:R0:W-:Y:S04]  /*84c70*/  @P3 STG.E.U8 desc[UR34][R54.64], R0 ;  /* 0x0000000036003986 */ /* 0x0081e8000c101122 */
[----:B0-----:R-:W2:Y:S04]  /*84c80*/  LDL.LU.64 R54, [R1+0x2370] ;  /* 0x0023700001367983 */ /* 0x001ea80000300a00 */
[----:B------:R-:W3:Y:S04]  /*84c90*/  LDL.LU R53, [R1+0x224] ;  /* 0x0002240001357983 */ /* 0x000ee80000300800 */
[----:B------:R-:W3:Y:S04]  /*84ca0*/  LDL.LU.64 R32, [R1+0x2368] ;  /* 0x0023680001207983 */ /* 0x000ee80000300a00 */
[----:B------:R-:W3:Y:S01]  /*84cb0*/  LDL.LU.64 R38, [R1+0x2360] ;  /* 0x0023600001267983 */ /* 0x000ee20000300a00 */
[----:B------:R-:W-:-:S02]  /*84cc0*/  @P1 LOP3.LUT R61, R61, 0x4, RZ, 0xfc, !PT ;  /* 0x000000043d3d1812 */ /* 0x000fc400078efcff */
[----:B------:R-:W-:Y:S01]  /*84cd0*/  LOP3.LUT P1, RZ, R57, 0x10000000, RZ, 0xc0, !PT ;  /* 0x1000000039ff7812 */ /* 0x000fe2000782c0ff */
[----:B------:R-:W3:Y:S01]  /*84ce0*/  LDL.LU.64 R2, [R1+0x2358] ;  /* 0x0023580001027983 */ /* 0x000ee20000300a00 */
[----:B------:R-:W-:-:S03]  /*84cf0*/  LOP3.LUT R61, R61, 0xfffffff7, RZ, 0xc0, !PT ;  /* 0xfffffff73d3d7812 */ /* 0x000fc600078ec0ff */
[----:B------:R-:W3:Y:S01]  /*84d00*/  LDL.LU.64 R42, [R1+0x2350] ;  /* 0x00235000012a7983 */ /* 0x000ee20000300a00 */
[C---:B------:R-:W-:Y:S02]  /*84d10*/  LOP3.LUT P4, RZ, R57.reuse, 0x200000, RZ, 0xc0, !PT ;  /* 0x0020000039ff7812 */ /* 0x040fe4000788c0ff */
[----:B------:R-:W-:Y:S01]  /*84d20*/  LOP3.LUT P5, RZ, R57, 0x400000, RZ, 0xc0, !PT ;  /* 0x0040000039ff7812 */ /* 0x000fe200078ac0ff */
[----:B------:R-:W3:Y:S04]  /*84d30*/  LDL.LU.64 R46, [R1+0x2348] ;  /* 0x00234800012e7983 */ /* 0x000ee80000300a00 */
[----:B------:R-:W-:Y:S02]  /*84d40*/  @P1 LOP3.LUT R61, R61, 0x8, RZ, 0xfc, !PT ;  /* 0x000000083d3d1812 */ /* 0x000fe400078efcff */
[----:B------:R-:W-:-:S02]  /*84d50*/  LOP3.LUT P1, RZ, R57, 0x8000000, RZ, 0xc0, !PT ;  /* 0x0800000039ff7812 */ /* 0x000fc4000782c0ff */
[----:B------:R-:W-:Y:S02]  /*84d60*/  LOP3.LUT R61, R61, 0xffffffef, RZ, 0xc0, !PT ;  /* 0xffffffef3d3d7812 */ /* 0x000fe400078ec0ff */
[----:B------:R-:W-:-:S09]  /*84d70*/  PRMT R0, R52, 0x7771, RZ ;  /* 0x0000777134007816 */ /* 0x000fd200000000ff */
[----:B------:R-:W-:Y:S02]  /*84d80*/  @P1 LOP3.LUT R61, R61, 0x10, RZ, 0xfc, !PT ;  /* 0x000000103d3d1812 */ /* 0x000fe400078efcff */
[----:B------:R-:W-:Y:S02]  /*84d90*/  LOP3.LUT P1, RZ, R57, 0x4000000, RZ, 0xc0, !PT ;  /* 0x0400000039ff7812 */ /* 0x000fe4000782c0ff */
[----:B------:R-:W-:Y:S01]  /*84da0*/  LOP3.LUT R61, R61, 0xffffffdf, RZ, 0xc0, !PT ;  /* 0xffffffdf3d3d7812 */ /* 0x000fe200078ec0ff */
[----:B----4-:R0:W-:Y:S01]  /*84db0*/  @P4 STG.E.U8 desc[UR34][R50.64], R0 ;  /* 0x0000000032004986 */ /* 0x0101e2000c101122 */
[C---:B------:R-:W-:Y:S02]  /*84dc0*/  LOP3.LUT P6, RZ, R57.reuse, 0x800000, RZ, 0xc0, !PT ;  /* 0x0080000039ff7812 */ /* 0x040fe400078cc0ff */
[----:B------:R-:W-:-:S07]  /*84dd0*/  LOP3.LUT P0, RZ, R57, 0x1000000, RZ, 0xc0, !PT ;  /* 0x0100000039ff7812 */ /* 0x000fce000780c0ff */
[----:B------:R-:W-:Y:S02]  /*84de0*/  @P1 LOP3.LUT R61, R61, 0x20, RZ, 0xfc, !PT ;  /* 0x000000203d3d1812 */ /* 0x000fe400078efcff */
[C---:B0-----:R-:W-:Y:S02]  /*84df0*/  PRMT R0, R52.reuse, 0x7772, RZ ;  /* 0x0000777234007816 */ /* 0x041fe400000000ff */
[----:B------:R-:W-:Y:S02]  /*84e00*/  LOP3.LUT P1, RZ, R57, 0x2000000, RZ, 0xc0, !PT ;  /* 0x0200000039ff7812 */ /* 0x000fe4000782c0ff */
[----:B------:R-:W4:Y:S04]  /*84e10*/  LDL.LU R57, [R1+0x1e4] ;  /* 0x0001e40001397983 */ /* 0x000f280000300800 */
[----:B------:R0:W-:Y:S04]  /*84e20*/  @P5 STG.E.U8 desc[UR34][R36.64], R0 ;  /* 0x0000000024005986 */ /* 0x0001e8000c101122 */
[----:B------:R-:W4:Y:S01]  /*84e30*/  LDL.LU.64 R50, [R1+0x2340] ;  /* 0x0023400001327983 */ /* 0x000f220000300a00 */
[----:B0-----:R-:W-:-:S03]  /*84e40*/  PRMT R0, R52, 0x7773, RZ ;  /* 0x0000777334007816 */ /* 0x001fc600000000ff */
[----:B------:R-:W4:Y:S04]  /*84e50*/  LDL.LU.64 R36, [R1+0x2338] ;  /* 0x0023380001247983 */ /* 0x000f280000300a00 */
[----:B------:R0:W-:Y:S02]  /*84e60*/  @P6 STG.E.U8 desc[UR34][R40.64], R0 ;  /* 0x0000000028006986 */ /* 0x0001e4000c101122 */
[C---:B0-----:R-:W-:Y:S02]  /*84e70*/  PRMT R0, R58.reuse, 0x7770, RZ ;  /* 0x000077703a007816 */ /* 0x041fe400000000ff */
[----:B------:R-:W4:Y:S04]  /*84e80*/  LDL.LU.64 R40, [R1+0x2330] ;  /* 0x0023300001287983 */ /* 0x000f280000300a00 */
[----:B------:R0:W-:Y:S02]  /*84e90*/  @P0 STG.E.U8 desc[UR34][R44.64], R0 ;  /* 0x000000002c000986 */ /* 0x0001e4000c101122 */
[----:B0-----:R-:W-:-:S02]  /*84ea0*/  PRMT R0, R58, 0x7771, RZ ;  /* 0x000077713a007816 */ /* 0x001fc400000000ff */
[----:B------:R-:W4:Y:S04]  /*84eb0*/  LDL.LU.64 R44, [R1+0x2328] ;  /* 0x00232800012c7983 */ /* 0x000f280000300a00 */
[----:B------:R0:W-:Y:S01]  /*84ec0*/  @P1 STG.E.U8 desc[UR34][R48.64], R0 ;  /* 0x0000000030001986 */ /* 0x0001e2000c101122 */
[----:B------:R-:W-:-:S03]  /*84ed0*/  LOP3.LUT P1, RZ, R61, 0x20, RZ, 0xc0, !PT ;  /* 0x000000203dff7812 */ /* 0x000fc6000782c0ff */
[----:B------:R-:W4:Y:S04]  /*84ee0*/  LDL.LU R52, [R1+0x214] ;  /* 0x0002140001347983 */ /* 0x000f280000300800 */
[----:B0-----:R-:W4:Y:S01]  /*84ef0*/  LDL.LU.64 R48, [R1+0x2320] ;  /* 0x0023200001307983 */ /* 0x001f220000300a00 */
[----:B------:R-:W-:-:S05]  /*84f00*/  PRMT R0, R58, 0x7772, RZ ;  /* 0x000077723a007816 */ /* 0x000fca00000000ff */
[----:B--2---:R0:W-:Y:S04]  /*84f10*/  @P1 STG.E.U8 desc[UR34][R54.64], R0 ;  /* 0x0000000036001986 */ /* 0x0041e8000c101122 */
[----:B0-----:R-:W2:Y:S01]  /*84f20*/  LDL.LU.64 R54, [R1+0x2318] ;  /* 0x0023180001367983 */ /* 0x001ea20000300a00 */
[----:B------:R-:W-:-:S03]  /*84f30*/  PRMT R0, R58, 0x7773, RZ ;  /* 0x000077733a007816 */ /* 0x000fc600000000ff */
[----:B------:R-:W2:Y:S01]  /*84f40*/  LDL.LU.64 R58, [R1+0x2310] ;  /* 0x00231000013a7983 */ /* 0x000ea20000300a00 */
[----:B------:R-:W-:-:S13]  /*84f50*/  LOP3.LUT P1, RZ, R61, 0x10, RZ, 0xc0, !PT ;  /* 0x000000103dff7812 */ /* 0x000fda000782c0ff */
        /* <DEDUP_REMOVED lines=13> */
[C---:B------:R-:W-:Y:S02]  /*85030*/  LOP3.LUT P1, RZ, R56.reuse, 0x80000000, RZ, 0xc0, !PT ;  /* 0x8000000038ff7812 */ /* 0x040fe4000782c0ff */
[C---:B------:R-:W-:Y:S02]  /*85040*/  LOP3.LUT P2, RZ, R56.reuse, 0x2, RZ, 0xc0, !PT ;  /* 0x0000000238ff7812 */ /* 0x040fe4000784c0ff */
[----:B------:R-:W-:Y:S02]  /*85050*/  LOP3.LUT P3, RZ, R56, 0x4, RZ, 0xc0, !PT ;  /* 0x0000000438ff7812 */ /* 0x000fe4000786c0ff */
[----:B----4-:R-:W-:-:S07]  /*85060*/  PRMT R0, R57, 0x7770, RZ ;  /* 0x0000777039007816 */ /* 0x010fce00000000ff */
[----:B------:R0:W-:Y:S01]  /*85070*/  @P1 STG.E.U8 desc[UR34][R50.64], R0 ;  /* 0x0000000032001986 */ /* 0x0001e2000c101122 */
[----:B------:R-:W-:Y:S02]  /*85080*/  LOP3.LUT P4, RZ, R56, 0x8, RZ, 0xc0, !PT ;  /* 0x0000000838ff7812 */ /* 0x000fe4000788c0ff */
[----:B0-----:R-:W-:-:S05]  /*85090*/  PRMT R0, R57, 0x7771, RZ ;  /* 0x0000777139007816 */ /* 0x001fca00000000ff */
[----:B------:R0:W-:Y:S01]  /*850a0*/  @P2 STG.E.U8 desc[UR34][R36.64], R0 ;  /* 0x0000000024002986 */ /* 0x0001e2000c101122 */
[C---:B------:R-:W-:Y:S02]  /*850b0*/  LOP3.LUT P5, RZ, R56.reuse, 0x10, RZ, 0xc0, !PT ;  /* 0x0000001038ff7812 */ /* 0x040fe400078ac0ff */
[C---:B0-----:R-:W-:Y:S01]  /*850c0*/  PRMT R0, R57.reuse, 0x7772, RZ ;  /* 0x0000777239007816 */ /* 0x041fe200000000ff */
[----:B------:R-:W3:Y:S04]  /*850d0*/  LDL.LU.64 R36, [R1+0x2308] ;  /* 0x0023080001247983 */ /* 0x000ee80000300a00 */
[----:B------:R0:W-:Y:S01]  /*850e0*/  @P3 STG.E.U8 desc[UR34][R40.64], R0 ;  /* 0x0000000028003986 */ /* 0x0001e2000c101122 */
[C---:B------:R-:W-:Y:S02]  /*850f0*/  LOP3.LUT P6, RZ, R56.reuse, 0x20, RZ, 0xc0, !PT ;  /* 0x0000002038ff7812 */ /* 0x040fe400078cc0ff */
[----:B0-----:R-:W-:Y:S01]  /*85100*/  PRMT R0, R57, 0x7773, RZ ;  /* 0x0000777339007816 */ /* 0x001fe200000000ff */
[----:B------:R-:W4:Y:S04]  /*85110*/  LDL.LU.64 R40, [R1+0x2300] ;  /* 0x0023000001287983 */ /* 0x000f280000300a00 */
[----:B------:R0:W-:Y:S01]  /*85120*/  @P4 STG.E.U8 desc[UR34][R44.64], R0 ;  /* 0x000000002c004986 */ /* 0x0001e2000c101122 */
[----:B------:R-:W-:-:S02]  /*85130*/  LOP3.LUT P0, RZ, R56, 0x40, RZ, 0xc0, !PT ;  /* 0x0000004038ff7812 */ /* 0x000fc4000780c0ff */
[----:B0-----:R-:W-:-:S05]  /*85140*/  PRMT R0, R52, 0x7770, RZ ;  /* 0x0000777034007816 */ /* 0x001fca00000000ff */
[----:B------:R0:W-:Y:S02]  /*85150*/  @P5 STG.E.U8 desc[UR34][R48.64], R0 ;  /* 0x0000000030005986 */ /* 0x0001e4000c101122 */
[----:B0-----:R-:W-:-:S05]  /*85160*/  PRMT R0, R52, 0x7771, RZ ;  /* 0x0000777134007816 */ /* 0x001fca00000000ff */
[----:B--2---:R0:W-:Y:S02]  /*85170*/  @P6 STG.E.U8 desc[UR34][R54.64], R0 ;  /* 0x0000000036006986 */ /* 0x0041e4000c101122 */
[----:B0-----:R-:W-:-:S05]  /*85180*/  PRMT R0, R52, 0x7772, RZ ;  /* 0x0000777234007816 */ /* 0x001fca00000000ff */
[----:B------:R0:W-:Y:S04]  /*85190*/  @P0 STG.E.U8 desc[UR34][R58.64], R0 ;  /* 0x000000003a000986 */ /* 0x0001e8000c101122 */
[----:B0-----:R-:W2:Y:S04]  /*851a0*/  LDL.LU.64 R58, [R1+0x22f8] ;  /* 0x0022f800013a7983 */ /* 0x001ea80000300a00 */
[----:B------:R-:W2:Y:S04]  /*851b0*/  LDL.LU.64 R48, [R1+0x22f0] ;  /* 0x0022f00001307983 */ /* 0x000ea80000300a00 */
[----:B------:R-:W4:Y:S04]  /*851c0*/  LDL.LU R2, [R1+0x238] ;  /* 0x0002380001027983 */ /* 0x000f280000300800 */
[----:B------:R-:W2:Y:S04]  /*851d0*/  LDL.LU.64 R54, [R1+0x22e8] ;  /* 0x0022e80001367983 */ /* 0x000ea80000300a00 */
[----:B------:R-:W2:Y:S04]  /*851e0*/  LDL.LU.64 R42, [R1+0x22e0] ;  /* 0x0022e000012a7983 */ /* 0x000ea80000300a00 */
[----:B------:R-:W2:Y:S04]  /*851f0*/  LDL.LU.64 R50, [R1+0x22d8] ;  /* 0x0022d80001327983 */ /* 0x000ea80000300a00 */
[----:B------:R-:W2:Y:S04]  /*85200*/  LDL.LU.64 R44, [R1+0x22d0] ;  /* 0x0022d000012c7983 */ /* 0x000ea80000300a00 */
[----:B------:R-:W2:Y:S04]  /*85210*/  LDL.LU R53, [R1+0x290] ;  /* 0x0002900001357983 */ /* 0x000ea80000300800 */
[----:B------:R-:W2:Y:S01]  /*85220*/  LDL.LU R57, [R1+0x228] ;  /* 0x0002280001397983 */ /* 0x000ea20000300800 */
[----:B------:R-:W-:-:S02]  /*85230*/  LOP3.LUT P1, RZ, R56, 0x80, RZ, 0xc0, !PT ;  /* 0x0000008038ff7812 */ /* 0x000fc4000782c0ff */
[----:B------:R-:W-:Y:S02]  /*85240*/  PRMT R0, R52, 0x7773, RZ ;  /* 0x0000777334007816 */ /* 0x000fe400000000ff */
[C---:B------:R-:W-:Y:S02]  /*85250*/  LOP3.LUT P2, RZ, R56.reuse, 0x100, RZ, 0xc0, !PT ;  /* 0x0000010038ff7812 */ /* 0x040fe4000784c0ff */
[C---:B------:R-:W-:Y:S02]  /*85260*/  LOP3.LUT P3, RZ, R56.reuse, 0x200, RZ, 0xc0, !PT ;  /* 0x0000020038ff7812 */ /* 0x040fe4000786c0ff */
[C---:B------:R-:W-:Y:S02]  /*85270*/  LOP3.LUT P4, RZ, R56.reuse, 0x800, RZ, 0xc0, !PT ;  /* 0x0000080038ff7812 */ /* 0x040fe4000788c0ff */
[----:B------:R-:W-:-:S11]  /*85280*/  LOP3.LUT R56, R56, 0xbfffffff, RZ, 0xc0, !PT ;  /* 0xbfffffff38387812 */ /* 0x000fd600078ec0ff */
[----:B------:R-:W-:-:S04]  /*85290*/  @P4 LOP3.LUT R56, R56, 0x40000000, RZ, 0xfc, !PT ;  /* 0x4000000038384812 */ /* 0x000fc800078efcff */
[C---:B------:R-:W-:Y:S01]  /*852a0*/  LOP3.LUT P4, RZ, R56.reuse, 0x400, RZ, 0xc0, !PT ;  /* 0x0000040038ff7812 */ /* 0x040fe2000788c0ff */
[----:B---3--:R0:W-:Y:S04]  /*852b0*/  @P1 STG.E.U8 desc[UR34][R36.64], R0 ;  /* 0x0000000024001986 */ /* 0x0081e8000c101122 */
[----:B0-----:R-:W3:Y:S04]  /*852c0*/  LDL.LU.64 R36, [R1+0x22c8] ;  /* 0x0022c80001247983 */ /* 0x001ee80000300a00 */
[----:B------:R-:W3:Y:S04]  /*852d0*/  LDL.LU R52, [R1+0x1e8] ;  /* 0x0001e80001347983 */ /* 0x000ee80000300800 */
[----:B------:R-:W3:Y:S01]  /*852e0*/  LDL.LU.64 R46, [R1+0x22c0] ;  /* 0x0022c000012e7983 */ /* 0x000ee20000300a00 */
[----:B------:R-:W-:-:S02]  /*852f0*/  LOP3.LUT P5, RZ, R56, 0x2000, RZ, 0xc0, !PT ;  /* 0x0000200038ff7812 */ /* 0x000fc400078ac0ff */
[----:B------:R-:W-:-:S11]  /*85300*/  LOP3.LUT R56, R56, 0xdfffffff, RZ, 0xc0, !PT ;  /* 0xdfffffff38387812 */ /* 0x000fd600078ec0ff */
[----:B------:R-:W-:Y:S02]  /*85310*/  @P5 LOP3.LUT R56, R56, 0x20000000, RZ, 0xfc, !PT ;  /* 0x2000000038385812 */ /* 0x000fe400078efcff */
[----:B----4-:R-:W-:-:S05]  /*85320*/  PRMT R0, R2, 0x7770, RZ ;  /* 0x0000777002007816 */ /* 0x010fca00000000ff */
[----:B------:R0:W-:Y:S02]  /*85330*/  @P2 STG.E.U8 desc[UR34][R40.64], R0 ;  /* 0x0000000028002986 */ /* 0x0001e4000c101122 */
[----:B0-----:R-:W-:-:S05]  /*85340*/  PRMT R0, R2, 0x7771, RZ ;  /* 0x0000777102007816 */ /* 0x001fca00000000ff */
[----:B--2---:R0:W-:Y:S04]  /*85350*/  @P3 STG.E.U8 desc[UR34][R58.64], R0 ;  /* 0x000000003a003986 */ /* 0x0041e8000c101122 */
[----:B0-----:R-:W2:Y:S04]  /*85360*/  LDL.LU.64 R58, [R1+0x22b8] ;  /* 0x0022b800013a7983 */ /* 0x001ea80000300a00 */
[----:B------:R-:W4:Y:S01]  /*85370*/  LDL.LU.64 R40, [R1+0xe48] ;  /* 0x000e480001287983 */ /* 0x000f220000300a00 */
[----:B------:R-:W-:-:S05]  /*85380*/  PRMT R0, R2, 0x7772, RZ ;  /* 0x0000777202007816 */ /* 0x000fca00000000ff */
[----:B------:R0:W-:Y:S04]  /*85390*/  @P4 STG.E.U8 desc[UR34][R48.64], R0 ;  /* 0x0000000030004986 */ /* 0x0001e8000c101122 */
[----:B0-----:R-:W4:Y:S01]  /*853a0*/  LDL.LU.64 R48, [R1+0xe38] ;  /* 0x000e380001307983 */ /* 0x001f220000300a00 */
[C---:B------:R-:W-:Y:S02]  /*853b0*/  LOP3.LUT P0, RZ, R56.reuse, 0x80000, RZ, 0xc0, !PT ;  /* 0x0008000038ff7812 */ /* 0x040fe4000780c0ff */
[C---:B------:R-:W-:Y:S02]  /*853c0*/  LOP3.LUT P5, RZ, R56.reuse, 0x1000, RZ, 0xc0, !PT ;  /* 0x0000100038ff7812 */ /* 0x040fe400078ac0ff */
[C---:B------:R-:W-:Y:S02]  /*853d0*/  LOP3.LUT P6, RZ, R56.reuse, 0x4000, RZ, 0xc0, !PT ;  /* 0x0000400038ff7812 */ /* 0x040fe400078cc0ff */
[----:B------:R-:W-:-:S07]  /*853e0*/  LOP3.LUT R56, R56, 0xfdffffff, RZ, 0xc0, !PT ;  /* 0xfdffffff38387812 */ /* 0x000fce00078ec0ff */
[----:B------:R-:W-:-:S04]  /*853f0*/  @P0 LOP3.LUT R56, R56, 0x2000000, RZ, 0xfc, !PT ;  /* 0x0200000038380812 */ /* 0x000fc800078efcff */
[C---:B------:R-:W-:Y:S02]  /*85400*/  LOP3.LUT P0, RZ, R56.reuse, 0x40000, RZ, 0xc0, !PT ;  /* 0x0004000038ff7812 */ /* 0x040fe4000780c0ff */
[----:B------:R-:W-:-:S11]  /*85410*/  LOP3.LUT R56, R56, 0xfbffffff, RZ, 0xc0, !PT ;  /* 0xfbffffff38387812 */ /* 0x000fd600078ec0ff */
[----:B------:R-:W-:-:S04]  /*85420*/  @P0 LOP3.LUT R56, R56, 0x4000000, RZ, 0xfc, !PT ;  /* 0x0400000038380812 */ /* 0x000fc800078efcff */
[C---:B------:R-:W-:Y:S02]  /*85430*/  LOP3.LUT P0, RZ, R56.reuse, 0x20000, RZ, 0xc0, !PT ;  /* 0x0002000038ff7812 */ /* 0x040fe4000780c0ff */
[----:B------:R-:W-:-:S11]  /*85440*/  LOP3.LUT R56, R56, 0xf7ffffff, RZ, 0xc0, !PT ;  /* 0xf7ffffff38387812 */ /* 0x000fd600078ec0ff */
[----:B------:R-:W-:-:S04]  /*85450*/  @P0 LOP3.LUT R56, R56, 0x8000000, RZ, 0xfc, !PT ;  /* 0x0800000038380812 */ /* 0x000fc800078efcff */
[C---:B------:R-:W-:Y:S02]  /*85460*/  LOP3.LUT P0, RZ, R56.reuse, 0x10000, RZ, 0xc0, !PT ;  /* 0x0001000038ff7812 */ /* 0x040fe4000780c0ff */
[----:B------:R-:W-:-:S11]  /*85470*/  LOP3.LUT R56, R56, 0xefffffff, RZ, 0xc0, !PT ;  /* 0xefffffff38387812 */ /* 0x000fd600078ec0ff */
[----:B------:R-:W-:-:S04]  /*85480*/  @P0 LOP3.LUT R56, R56, 0x10000000, RZ, 0xfc, !PT ;  /* 0x1000000038380812 */ /* 0x000fc800078efcff */
[----:B------:R-:W-:Y:S02]  /*85490*/  LOP3.LUT P4, RZ, R56, 0x40000000, RZ, 0xc0, !PT ;  /* 0x4000000038ff7812 */ /* 0x000fe4000788c0ff */
[----:B------:R-:W-:-:S11]  /*854a0*/  PRMT R0, R2, 0x7773, RZ ;  /* 0x0000777302007816 */ /* 0x000fd600000000ff */
[----:B------:R0:W-:Y:S02]  /*854b0*/  @P4 STG.E.U8 desc[UR34][R54.64], R0 ;  /* 0x0000000036004986 */ /* 0x0001e4000c101122 */
[C---:B0-----:R-:W-:Y:S02]  /*854c0*/  PRMT R0, R57.reuse, 0x7770, RZ ;  /* 0x0000777039007816 */ /* 0x041fe400000000ff */
[----:B------:R-:W4:Y:S04]  /*854d0*/  LDL.LU R55, [R1+0x1040] ;  /* 0x0010400001377983 */ /* 0x000f280000300800 */
[----:B------:R0:W-:Y:S01]  /*854e0*/  @P5 STG.E.U8 desc[UR34][R42.64], R0 ;  /* 0x000000002a005986 */ /* 0x0001e2000c101122 */
[C---:B------:R-:W-:Y:S02]  /*854f0*/  LOP3.LUT P5, RZ, R56.reuse, 0x20000000, RZ, 0xc0, !PT ;  /* 0x2000000038ff7812 */ /* 0x040fe400078ac0ff */
[----:B------:R-:W-:Y:S01]  /*85500*/  LOP3.LUT P0, RZ, R56, 0x8000, RZ, 0xc0, !PT ;  /* 0x0000800038ff7812 */ /* 0x000fe2000780c0ff */
[----:B------:R-:W4:Y:S01]  /*85510*/  LDL.LU R54, [R1+0x218] ;  /* 0x0002180001367983 */ /* 0x000f220000300800 */
[----:B0-----:R-:W-:-:S09]  /*85520*/  PRMT R0, R57, 0x7771, RZ ;  /* 0x0000777139007816 */ /* 0x001fd200000000ff */
[----:B------:R0:W-:Y:S02]  /*85530*/  @P5 STG.E.U8 desc[UR34][R50.64], R0 ;  /* 0x0000000032005986 */ /* 0x0001e4000c101122 */
[----:B0-----:R-:W-:-:S05]  /*85540*/  PRMT R0, R57, 0x7772, RZ ;  /* 0x0000777239007816 */ /* 0x001fca00000000ff */
[----:B------:R0:W-:Y:S02]  /*85550*/  @P6 STG.E.U8 desc[UR34][R44.64], R0 ;  /* 0x000000002c006986 */ /* 0x0001e4000c101122 */
[----:B0-----:R-:W-:Y:S02]  /*85560*/  PRMT R0, R57, 0x7773, RZ ;  /* 0x0000777339007816 */ /* 0x001fe400000000ff */
[----:B------:R-:W4:Y:S04]  /*85570*/  LDL.LU R45, [R1+0x11a4] ;  /* 0x0011a400012d7983 */ /* 0x000f280000300800 */
[----:B---3--:R0:W-:Y:S01]  /*85580*/  @P0 STG.E.U8 desc[UR34][R36.64], R0 ;  /* 0x0000000024000986 */ /* 0x0081e2000c101122 */
[----:B------:R-:W-:-:S03]  /*85590*/  LOP3.LUT P0, RZ, R56, 0x10000000, RZ, 0xc0, !PT ;  /* 0x1000000038ff7812 */ /* 0x000fc6000780c0ff */
[----:B------:R-:W3:Y:S04]  /*855a0*/  LDL.LU.64 R32, [R1+0xe40] ;  /* 0x000e400001207983 */ /* 0x000ee80000300a00 */
[----:B------:R-:W3:Y:S01]  /*855b0*/  LDL.LU.64 R38, [R1+0xe30] ;  /* 0x000e300001267983 */ /* 0x000ee20000300a00 */
[----:B0-----:R-:W-:-:S03]  /*855c0*/  PRMT R0, R52, 0x7770, RZ ;  /* 0x0000777034007816 */ /* 0x001fc600000000ff */
[----:B------:R-:W3:Y:S04]  /*855d0*/  LDL.LU.64 R50, [R1+0xe18] ;  /* 0x000e180001327983 */ /* 0x000ee80000300a00 */
[----:B------:R0:W-:Y:S01]  /*855e0*/  @P0 STG.E.U8 desc[UR34][R46.64], R0 ;  /* 0x000000002e000986 */ /* 0x0001e2000c101122 */
[----:B------:R-:W-:-:S03]  /*855f0*/  LOP3.LUT P0, RZ, R56, 0x8000000, RZ, 0xc0, !PT ;  /* 0x0800000038ff7812 */ /* 0x000fc6000780c0ff */
[----:B------:R-:W3:Y:S01]  /*85600*/  LDL.LU R36, [R1+0x11a0] ;  /* 0x0011a00001247983 */ /* 0x000ee20000300800 */
[----:B0-----:R-:W-:Y:S02]  /*85610*/  PRMT R0, R52, 0x7771, RZ ;  /* 0x0000777134007816 */ /* 0x001fe400000000ff */
[C---:B------:R-:W-:Y:S02]  /*85620*/  LOP3.LUT P5, RZ, R53.reuse, 0x8, RZ, 0xc0, !PT ;  /* 0x0000000835ff7812 */ /* 0x040fe400078ac0ff */
[----:B------:R-:W-:-:S05]  /*85630*/  LOP3.LUT P6, RZ, R53, 0x10, RZ, 0xc0, !PT ;  /* 0x0000001035ff7812 */ /* 0x000fca00078cc0ff */
[----:B--2---:R0:W-:Y:S01]  /*85640*/  @P0 STG.E.U8 desc[UR34][R58.64], R0 ;  /* 0x000000003a000986 */ /* 0x0041e2000c101122 */
[----:B------:R-:W-:Y:S02]  /*85650*/  LOP3.LUT P0, RZ, R56, 0x4000000, RZ, 0xc0, !PT ;  /* 0x0400000038ff7812 */ /* 0x000fe4000780c0ff */
[----:B0-----:R-:W-:Y:S01]  /*85660*/  PRMT R0, R52, 0x7772, RZ ;  /* 0x0000777234007816 */ /* 0x001fe200000000ff */
[----:B------:R-:W2:Y:S10]  /*85670*/  LDL.LU.64 R58, [R1+0xe28] ;  /* 0x000e2800013a7983 */ /* 0x000eb40000300a00 */
[----:B----4-:R0:W-:Y:S01]  /*85680*/  @P0 STG.E.U8 desc[UR34][R40.64], R0 ;  /* 0x0000000028000986 */ /* 0x0101e2000c101122 */
[----:B------:R-:W-:-:S03]  /*85690*/  LOP3.LUT P0, RZ, R56, 0x2000000, RZ, 0xc0, !PT ;  /* 0x0200000038ff7812 */ /* 0x000fc6000780c0ff */
[----:B------:R-:W4:Y:S04]  /*856a0*/  LDL.LU R53, [R1+0x119c] ;  /* 0x00119c0001357983 */ /* 0x000f280000300800 */
[----:B------:R-:W4:Y:S01]  /*856b0*/  LDL.LU R44, [R1+0x23c] ;  /* 0x00023c00012c7983 */ /* 0x000f220000300800 */
[----:B0-----:R-:W-:-:S03]  /*856c0*/  PRMT R0, R52, 0x7773, RZ ;  /* 0x0000777334007816 */ /* 0x001fc600000000ff */
[----:B------:R-:W4:Y:S04]  /*856d0*/  LDL.LU.64 R20, [R1+0xe20] ;  /* 0x000e200001147983 */ /* 0x000f280000300a00 */
[----:B------:R-:W4:Y:S04]  /*856e0*/  LDL.LU.64 R42, [R1+0xe10] ;  /* 0x000e1000012a7983 */ /* 0x000f280000300a00 */
[----:B------:R0:W-:Y:S04]  /*856f0*/  @P0 STG.E.U8 desc[UR34][R48.64], R0 ;  /* 0x0000000030000986 */ /* 0x0001e8000c101122 */
[----:B------:R-:W4:Y:S04]  /*85700*/  LDL.LU.64 R46, [R1+0xe00] ;  /* 0x000e0000012e7983 */ /* 0x000f280000300a00 */
[----:B0-----:R-:W4:Y:S01]  /*85710*/  LDL.LU.64 R48, [R1+0xdf0] ;  /* 0x000df00001307983 */ /* 0x001f220000300a00 */
[----:B------:R-:W-:-:S02]  /*85720*/  LOP3.LUT P1, RZ, R56, 0x100000, RZ, 0xc0, !PT ;  /* 0x0010000038ff7812 */ /* 0x000fc4000782c0ff */
[C---:B------:R-:W-:Y:S01]  /*85730*/  LOP3.LUT P2, RZ, R56.reuse, 0x200000, RZ, 0xc0, !PT ;  /* 0x0020000038ff7812 */ /* 0x040fe2000784c0ff */
[----:B------:R-:W4:Y:S01]  /*85740*/  LDL.LU R57, [R1+0x1198] ;  /* 0x0011980001397983 */ /* 0x000f220000300800 */
[C---:B------:R-:W-:Y:S02]  /*85750*/  LOP3.LUT P3, RZ, R56.reuse, 0x400000, RZ, 0xc0, !PT ;  /* 0x0040000038ff7812 */ /* 0x040fe4000786c0ff */
[C---:B------:R-:W-:Y:S01]  /*85760*/  LOP3.LUT P4, RZ, R56.reuse, 0x800000, RZ, 0xc0, !PT ;  /* 0x0080000038ff7812 */ /* 0x040fe2000788c0ff */
[----:B------:R-:W4:Y:S01]  /*85770*/  LDL.LU R52, [R1+0x1194] ;  /* 0x0011940001347983 */ /* 0x000f220000300800 */
[----:B------:R-:W-:-:S03]  /*85780*/  LOP3.LUT P0, RZ, R56, 0x1000000, RZ, 0xc0, !PT ;  /* 0x0100000038ff7812 */ /* 0x000fc6000780c0ff */
[----:B------:R-:W4:Y:S04]  /*85790*/  LDL R40, [R1+0x1190] ;  /* 0x0011900001287983 */ /* 0x000f280000100800 */
[----:B------:R-:W4:Y:S01]  /*857a0*/  LDL.LU R56, [R1+0x10dc] ;  /* 0x0010dc0001387983 */ /* 0x000f220000300800 */
[C---:B------:R-:W-:Y:S02]  /*857b0*/  PRMT R0, R54.reuse, 0x7770, RZ ;  /* 0x0000777036007816 */ /* 0x040fe400000000ff */
[C---:B------:R-:W-:Y:S01]  /*857c0*/  PRMT R3, R54.reuse, 0x7771, RZ ;  /* 0x0000777136037816 */ /* 0x040fe200000000ff */
[----:B------:R-:W-:Y:S02]  /*857d0*/  VIADD R2, R55, 0x5c ;  /* 0x0000005c37027836 */ /* 0x000fe40000000000 */
[----:B---3--:R0:W-:Y:S04]  /*857e0*/  @P1 STG.E.U8 desc[UR34][R32.64], R0 ;  /* 0x0000000020001986 */ /* 0x0081e8000c101122 */
[----:B------:R-:W-:Y:S01]  /*857f0*/  @P2 STG.E.U8 desc[UR34][R38.64], R3 ;  /* 0x0000000326002986 */ /* 0x000fe2000c101122 */
[----:B0-----:R-:W-:-:S05]  /*85800*/  PRMT R0, R54, 0x7772, RZ ;  /* 0x0000777236007816 */ /* 0x001fca00000000ff */
[----:B------:R0:W-:Y:S01]  /*85810*/  @P3 STG.E.U8 desc[UR34][R50.64], R0 ;  /* 0x0000000032003986 */ /* 0x0001e2000c101122 */
[----:B------:R-:W-:Y:S02]  /*85820*/  ISETP.LT.AND P3, PT, R45, UR44, !P0 ;  /* 0x0000002c2d007c0c */ /* 0x000fe4000c761270 */
[----:B------:R-:W-:Y:S02]  /*85830*/  ISETP.GE.AND P1, PT, R2, UR29, PT ;  /* 0x0000001d02007c0c */ /* 0x000fe4000bf26270 */
[----:B0-----:R-:W-:Y:S01]  /*85840*/  PRMT R0, R54, 0x7773, RZ ;  /* 0x0000777336007816 */ /* 0x001fe200000000ff */
[----:B------:R-:W-:Y:S01]  /*85850*/  VIADD R2, R55, 0x5d ;  /* 0x0000005d37027836 */ /* 0x000fe20000000000 */
[----:B------:R-:W3:Y:S01]  /*85860*/  LDL.LU R54, [R1+0x22c] ;  /* 0x00022c0001367983 */ /* 0x000ee20000300800 */
[----:B------:R-:W-:-:S03]  /*85870*/  ULDC.64 UR28, c[0x0][0x228] ;  /* 0x00008a00001c7ab9 */ /* 0x000fc60000000a00 */
[----:B------:R-:W3:Y:S04]  /*85880*/  LDL.LU.64 R50, [R1+0xe08] ;  /* 0x000e080001327983 */ /* 0x000ee80000300a00 */
[----:B------:R-:W3:Y:S01]  /*85890*/  LDL.LU.64 R32, [R1+0xdf8] ;  /* 0x000df80001207983 */ /* 0x000ee20000300a00 */
[----:B------:R-:W-:Y:S01]  /*858a0*/  ISETP.GE.AND P2, PT, R2, UR21, PT ;  /* 0x0000001502007c0c */ /* 0x000fe2000bf46270 */
[----:B------:R-:W-:Y:S02]  /*858b0*/  ULDC.64 UR20, c[0x0][0x228] ;  /* 0x00008a0000147ab9 */ /* 0x000fe40000000a00 */
[----:B------:R-:W3:Y:S04]  /*858c0*/  LDL.LU.64 R38, [R1+0xde8] ;  /* 0x000de80001267983 */ /* 0x000ee80000300a00 */
[----:B--2---:R0:W-:Y:S01]  /*858d0*/  @P4 STG.E.U8 desc[UR34][R58.64], R0 ;  /* 0x000000003a004986 */ /* 0x0041e2000c101122 */
[----:B------:R-:W-:-:S02]  /*858e0*/  ISETP.LT.AND P4, PT, R36, UR26, !P0 ;  /* 0x0000001a24007c0c */ /* 0x000fc4000c781270 */
[C---:B----4-:R-:W-:Y:S01]  /*858f0*/  PRMT R4, R44.reuse, 0x7770, RZ ;  /* 0x000077702c047816 */ /* 0x050fe200000000ff */
[----:B0-----:R-:W2:Y:S01]  /*85900*/  LDL.LU.64 R58, [R1+0xde0] ;  /* 0x000de000013a7983 */ /* 0x001ea20000300a00 */
[C---:B------:R-:W-:Y:S02]  /*85910*/  PRMT R3, R44.reuse, 0x7771, RZ ;  /* 0x000077712c037816 */ /* 0x040fe400000000ff */
[C---:B------:R-:W-:Y:S01]  /*85920*/  PRMT R2, R44.reuse, 0x7772, RZ ;  /* 0x000077722c027816 */ /* 0x040fe200000000ff */
[----:B------:R-:W4:Y:S01]  /*85930*/  LDL.LU R37, [R1+0x11b4] ;  /* 0x0011b40001257983 */ /* 0x000f220000300800 */
[----:B------:R-:W-:-:S03]  /*85940*/  PRMT R0, R44, 0x7773, RZ ;  /* 0x000077732c007816 */ /* 0x000fc600000000ff */
[----:B------:R-:W4:Y:S04]  /*85950*/  LDL.LU R41, [R1+0x1ec] ;  /* 0x0001ec0001297983 */ /* 0x000f280000300800 */
[----:B------:R-:W-:Y:S04]  /*85960*/  @P5 STG.E.U8 desc[UR34][R20.64], R4 ;  /* 0x0000000414005986 */ /* 0x000fe8000c101122 */
[----:B------:R-:W-:Y:S04]  /*85970*/  @P6 STG.E.U8 desc[UR34][R42.64], R3 ;  /* 0x000000032a006986 */ /* 0x000fe8000c101122 */
[----:B------:R-:W-:Y:S04]  /*85980*/  @P3 STG.E.U8 desc[UR34][R46.64], R2 ;  /* 0x000000022e003986 */ /* 0x000fe8000c101122 */
[----:B------:R0:W-:Y:S04]  /*85990*/  @P4 STG.E.U8 desc[UR34][R48.64], R0 ;  /* 0x0000000030004986 */ /* 0x0001e8000c101122 */
[----:B0-----:R-:W4:Y:S01]  /*859a0*/  LDL.LU.64 R48, [R1+0xdd0] ;  /* 0x000dd00001307983 */ /* 0x001f220000300a00 */
[----:B------:R-:W-:-:S02]  /*859b0*/  ISETP.LT.AND P6, PT, R53, UR36, !P0 ;  /* 0x0000002435007c0c */ /* 0x000fc4000c7c1270 */
[----:B------:R-:W-:Y:S01]  /*859c0*/  ISETP.LT.AND P5, PT, R57, UR32, !P0 ;  /* 0x0000002039007c0c */ /* 0x000fe2000c7a1270 */
[----:B------:R-:W4:Y:S01]  /*859d0*/  LDL.LU.64 R42, [R1+0xdd8] ;  /* 0x000dd800012a7983 */ /* 0x000f220000300a00 */
[----:B------:R-:W-:-:S03]  /*859e0*/  VIADD R0, R55, 0x57 ;  /* 0x0000005737007836 */ /* 0x000fc60000000000 */
[----:B------:R-:W4:Y:S01]  /*859f0*/  LDL.LU.64 R46, [R1+0xdc8] ;  /* 0x000dc800012e7983 */ /* 0x000f220000300a00 */
[----:B------:R-:W-:Y:S02]  /*85a00*/  ISETP.LT.AND P4, PT, R52, UR28, !P0 ;  /* 0x0000001c34007c0c */ /* 0x000fe4000c781270 */
[----:B------:R-:W-:Y:S02]  /*85a10*/  ISETP.LT.AND P0, PT, R40, UR20, !P0 ;  /* 0x0000001428007c0c */ /* 0x000fe4000c701270 */
[----:B------:R-:W-:Y:S01]  /*85a20*/  ISETP.GE.AND P3, PT, R0, UR13, PT ;  /* 0x0000000d00007c0c */ /* 0x000fe2000bf66270 */
[----:B------:R-:W-:Y:S01]  /*85a30*/  ULDC.64 UR12, c[0x0][0x228] ;  /* 0x00008a00000c7ab9 */ /* 0x000fe20000000a00 */
[C---:B---3--:R-:W-:Y:S02]  /*85a40*/  PRMT R4, R54.reuse, 0x7770, RZ ;  /* 0x0000777036047816 */ /* 0x048fe400000000ff */
[----:B------:R-:W-:-:S03]  /*85a50*/  PRMT R3, R54, 0x7771, RZ ;  /* 0x0000777136037816 */ /* 0x000fc600000000ff */
[----:B------:R0:W-:Y:S01]  /*85a60*/  @P6 STG.E.U8 desc[UR34][R50.64], R4 ;  /* 0x0000000432006986 */ /* 0x0001e2000c101122 */
[----:B------:R-:W-:-:S03]  /*85a70*/  PRMT R2, R54, 0x7772, RZ ;  /* 0x0000777236027816 */ /* 0x000fc600000000ff */
[----:B------:R-:W-:Y:S01]  /*85a80*/  @P5 STG.E.U8 desc[UR34][R32.64], R3 ;  /* 0x0000000320005986 */ /* 0x000fe2000c101122 */
[----:B------:R-:W-:-:S03]  /*85a90*/  ISETP.LT.AND P5, PT, R56, UR42, !P3 ;  /* 0x0000002a38007c0c */ /* 0x000fc6000dfa1270 */
[----:B0-----:R-:W3:Y:S01]  /*85aa0*/  LDL.LU.64 R50, [R1+0xdb8] ;  /* 0x000db80001327983 */ /* 0x001ee20000300a00 */
[----:B------:R-:W-:-:S03]  /*85ab0*/  PRMT R0, R54, 0x7773, RZ ;  /* 0x0000777336007816 */ /* 0x000fc600000000ff */
[----:B------:R-:W3:Y:S04]  /*85ac0*/  LDL.LU R44, [R1+0x21c] ;  /* 0x00021c00012c7983 */ /* 0x000ee80000300800 */
[----:B------:R4:W-:Y:S04]  /*85ad0*/  @P4 STG.E.U8 desc[UR34][R38.64], R2 ;  /* 0x0000000226004986 */ /* 0x0009e8000c101122 */
[----:B--2---:R0:W-:Y:S01]  /*85ae0*/  @P0 STG.E.U8 desc[UR34][R58.64], R0 ;  /* 0x000000003a000986 */ /* 0x0041e2000c101122 */
[----:B----4-:R-:W-:-:S03]  /*85af0*/  PRMT R2, R41, 0x7770, RZ ;  /* 0x0000777029027816 */ /* 0x010fc600000000ff */
[----:B0-----:R-:W2:Y:S04]  /*85b00*/  LDL.LU.64 R58, [R1+0xdc0] ;  /* 0x000dc000013a7983 */ /* 0x001ea80000300a00 */
[----:B------:R-:W4:Y:S04]  /*85b10*/  LDL.LU.64 R32, [R1+0xdb0] ;  /* 0x000db00001207983 */ /* 0x000f280000300a00 */
[----:B------:R-:W4:Y:S04]  /*85b20*/  LDL.LU.64 R38, [R1+0xda8] ;  /* 0x000da80001267983 */ /* 0x000f280000300a00 */
[----:B------:R0:W-:Y:S04]  /*85b30*/  @P5 STG.E.U8 desc[UR34][R48.64], R2 ;  /* 0x0000000230005986 */ /* 0x0001e8000c101122 */
[----:B0-----:R-:W4:Y:S01]  /*85b40*/  LDL.LU.64 R48, [R1+0xda0] ;  /* 0x000da00001307983 */ /* 0x001f220000300a00 */
[----:B------:R-:W-:-:S02]  /*85b50*/  ISETP.LT.AND P6, PT, R37, UR40, !P3 ;  /* 0x0000002825007c0c */ /* 0x000fc4000dfc1270 */
[----:B------:R-:W-:Y:S01]  /*85b60*/  ISETP.LT.AND P0, PT, R45, UR38, !P3 ;  /* 0x000000262d007c0c */ /* 0x000fe2000df01270 */
[----:B------:R-:W4:Y:S01]  /*85b70*/  LDL.LU R54, [R1+0x330] ;  /* 0x0003300001367983 */ /* 0x000f220000300800 */
[----:B------:R-:W-:Y:S02]  /*85b80*/  ISETP.LT.AND P4, PT, R36, UR12, !P3 ;  /* 0x0000000c24007c0c */ /* 0x000fe4000df81270 */
[----:B------:R-:W-:Y:S01]  /*85b90*/  PRMT R3, R41, 0x7771, RZ ;  /* 0x0000777129037816 */ /* 0x000fe200000000ff */
[----:B------:R-:W-:Y:S01]  /*85ba0*/  VIADD R0, R55, 0x58 ;  /* 0x0000005837007836 */ /* 0x000fe20000000000 */
[----:B------:R-:W-:-:S05]  /*85bb0*/  PRMT R2, R41, 0x7772, RZ ;  /* 0x0000777229027816 */ /* 0x000fca00000000ff */
[----:B------:R0:W-:Y:S01]  /*85bc0*/  @P6 STG.E.U8 desc[UR34][R42.64], R3 ;  /* 0x000000032a006986 */ /* 0x0001e2000c101122 */
[----:B------:R-:W-:Y:S01]  /*85bd0*/  ISETP.GE.AND P5, PT, R0, UR7, PT ;  /* 0x0000000700007c0c */ /* 0x000fe2000bfa6270 */
[----:B------:R-:W-:Y:S02]  /*85be0*/  ULDC.64 UR6, c[0x0][0x228] ;  /* 0x00008a0000067ab9 */ /* 0x000fe40000000a00 */
[----:B------:R1:W-:Y:S01]  /*85bf0*/  @P0 STG.E.U8 desc[UR34][R46.64], R2 ;  /* 0x000000022e000986 */ /* 0x0003e2000c101122 */
[----:B------:R-:W-:-:S03]  /*85c00*/  PRMT R0, R41, 0x7773, RZ ;  /* 0x0000777329007816 */ /* 0x000fc600000000ff */
[----:B0-----:R-:W4:Y:S04]  /*85c10*/  LDL.LU.64 R42, [R1+0xd88] ;  /* 0x000d8800012a7983 */ /* 0x001f280000300a00 */
[----:B-1----:R-:W4:Y:S01]  /*85c20*/  LDL.LU.64 R46, [R1+0xd78] ;  /* 0x000d7800012e7983 */ /* 0x002f220000300a00 */
[----:B------:R-:W-:Y:S01]  /*85c30*/  ISETP.LT.AND P6, PT, R53, UR6, !P3 ;  /* 0x0000000635007c0c */ /* 0x000fe2000dfc1270 */
[----:B------:R-:W-:Y:S01]  /*85c40*/  ULDC UR6, c[0x0][0x228] ;  /* 0x00008a0000067ab9 */ /* 0x000fe20000000800 */
[----:B------:R-:W-:Y:S01]  /*85c50*/  ISETP.LT.AND P0, PT, R52, UR4, !P3 ;  /* 0x0000000434007c0c */ /* 0x000fe2000df01270 */
[----:B------:R-:W-:Y:S01]  /*85c60*/  ULDC UR4, c[0x0][0x228] ;  /* 0x00008a0000047ab9 */ /* 0x000fe20000000800 */
[----:B---3--:R0:W-:Y:S01]  /*85c70*/  @P4 STG.E.U8 desc[UR34][R50.64], R0 ;  /* 0x0000000032004986 */ /* 0x0081e2000c101122 */
[----:B------:R-:W-:-:S02]  /*85c80*/  ISETP.LT.AND P4, PT, R57, UR30, !P3 ;  /* 0x0000001e39007c0c */ /* 0x000fc4000df81270 */
[----:B------:R-:W-:Y:S01]  /*85c90*/  ISETP.LT.AND P3, PT, R40, UR6, !P3 ;  /* 0x0000000628007c0c */ /* 0x000fe2000df61270 */
[----:B------:R-:W-:Y:S01]  /*85ca0*/  ULDC UR6, c[0x0][0x228] ;  /* 0x00008a0000067ab9 */ /* 0x000fe20000000800 */
[C---:B------:R-:W-:Y:S01]  /*85cb0*/  PRMT R4, R44.reuse, 0x7770, RZ ;  /* 0x000077702c047816 */ /* 0x040fe200000000ff */
[----:B0-----:R-:W3:Y:S01]  /*85cc0*/  LDL.LU.64 R50, [R1+0xd80] ;  /* 0x000d800001327983 */ /* 0x001ee20000300a00 */
[C---:B------:R-:W-:Y:S02]  /*85cd0*/  PRMT R3, R44.reuse, 0x7771, RZ ;  /* 0x000077712c037816 */ /* 0x040fe400000000ff */
[C---:B------:R-:W-:Y:S01]  /*85ce0*/  PRMT R2, R44.reuse, 0x7772, RZ ;  /* 0x000077722c027816 */ /* 0x040fe200000000ff */
[----:B------:R-:W3:Y:S01]  /*85cf0*/  LDL.LU.64 R20, [R1+0xd70] ;  /* 0x000d700001147983 */ /* 0x000ee20000300a00 */
[----:B------:R-:W-:-:S03]  /*85d00*/  PRMT R0, R44, 0x7773, RZ ;  /* 0x000077732c007816 */ /* 0x000fc600000000ff */
[----:B--2---:R0:W-:Y:S04]  /*85d10*/  @P6 STG.E.U8 desc[UR34][R58.64], R4 ;  /* 0x000000043a006986 */ /* 0x0041e8000c101122 */
[----:B----4-:R-:W-:Y:S04]  /*85d20*/  @P4 STG.E.U8 desc[UR34][R32.64], R3 ;  /* 0x0000000320004986 */ /* 0x010fe8000c101122 */
[----:B------:R-:W-:Y:S04]  /*85d30*/  @P0 STG.E.U8 desc[UR34][R38.64], R2 ;  /* 0x0000000226000986 */ /* 0x000fe8000c101122 */
[----:B0-----:R-:W2:Y:S04]  /*85d40*/  LDL.LU R58, [R1+0x320] ;  /* 0x00032000013a7983 */ /* 0x001ea80000300800 */
[----:B------:R0:W-:Y:S04]  /*85d50*/  @P3 STG.E.U8 desc[UR34][R48.64], R0 ;  /* 0x0000000030003986 */ /* 0x0001e8000c101122 */
[----:B0-----:R-:W4:Y:S01]  /*85d60*/  LDL.LU.64 R48, [R1+0xd68] ;  /* 0x000d680001307983 */ /* 0x001f220000300a00 */
[----:B------:R-:W-:Y:S01]  /*85d70*/  ISETP.LT.AND P6, PT, R56, UR4, !P5 ;  /* 0x0000000438007c0c */ /* 0x000fe2000efc1270 */
[----:B------:R-:W-:Y:S01]  /*85d80*/  ULDC UR4, c[0x0][0x228] ;  /* 0x00008a0000047ab9 */ /* 0x000fe20000000800 */
[----:B------:R-:W-:Y:S01]  /*85d90*/  ISETP.LT.AND P4, PT, R37, UR6, !P5 ;  /* 0x0000000625007c0c */ /* 0x000fe2000ef81270 */
[----:B------:R-:W4:Y:S01]  /*85da0*/  LDL.LU.64 R32, [R1+0xd60] ;  /* 0x000d600001207983 */ /* 0x000f220000300a00 */
[C---:B------:R-:W-:Y:S01]  /*85db0*/  PRMT R2, R54.reuse, 0x7770, RZ ;  /* 0x0000777036027816 */ /* 0x040fe200000000ff */
[----:B------:R-:W-:Y:S01]  /*85dc0*/  ULDC UR6, c[0x0][0x228] ;  /* 0x00008a0000067ab9 */ /* 0x000fe20000000800 */
[----:B------:R-:W-:Y:S01]  /*85dd0*/  ISETP.LT.AND P0, PT, R45, UR4, !P5 ;  /* 0x000000042d007c0c */ /* 0x000fe2000ef01270 */
[----:B------:R-:W4:Y:S01]  /*85de0*/  LDL.LU.64 R38, [R1+0xd58] ;  /* 0x000d580001267983 */ /* 0x000f220000300a00 */
[C---:B------:R-:W-:Y:S01]  /*85df0*/  PRMT R0, R54.reuse, 0x7771, RZ ;  /* 0x0000777136007816 */ /* 0x040fe200000000ff */
[----:B------:R-:W-:Y:S01]  /*85e00*/  ULDC UR4, c[0x0][0x228] ;  /* 0x00008a0000047ab9 */ /* 0x000fe20000000800 */
[----:B------:R-:W-:-:S03]  /*85e10*/  PRMT R3, R54, 0x7772, RZ ;  /* 0x0000777236037816 */ /* 0x000fc600000000ff */
[----:B------:R-:W-:Y:S04]  /*85e20*/  @P6 STG.E.U8 desc[UR34][R42.64], R2 ;  /* 0x000000022a006986 */ /* 0x000fe8000c101122 */
[----:B------:R0:W-:Y:S01]  /*85e30*/  @P4 STG.E.U8 desc[UR34][R46.64], R0 ;  /* 0x000000002e004986 */ /* 0x0001e2000c101122 */
[----:B------:R-:W-:Y:S01]  /*85e40*/  ISETP.LT.AND P3, PT, R36, UR4, !P5 ;  /* 0x0000000424007c0c */ /* 0x000fe2000ef61270 */
[----:B------:R-:W-:Y:S02]  /*85e50*/  ULDC UR4, c[0x0][0x228] ;  /* 0x00008a0000047ab9 */ /* 0x000fe40000000800 */
[----:B0-----:R-:W4:Y:S04]  /*85e60*/  LDL.LU.64 R46, [R1+0xd50] ;  /* 0x000d5000012e7983 */ /* 0x001f280000300a00 */
[----:B------:R-:W4:Y:S04]  /*85e70*/  LDL.LU R59, [R1+0x200] ;  /* 0x00020000013b7983 */ /* 0x000f280000300800 */
[----:B------:R-:W4:Y:S01]  /*85e80*/  LDL.LU.64 R42, [R1+0xd48] ;  /* 0x000d4800012a7983 */ /* 0x000f220000300a00 */
[----:B------:R-:W-:Y:S01]  /*85e90*/  ISETP.LT.AND P4, PT, R53, UR4, !P5 ;  /* 0x0000000435007c0c */ /* 0x000fe2000ef81270 */
[----:B------:R-:W-:Y:S01]  /*85ea0*/  VIADD R2, R55, 0x59 ;  /* 0x0000005937027836 */ /* 0x000fe20000000000 */
[----:B------:R-:W-:Y:S01]  /*85eb0*/  PRMT R0, R54, 0x7773, RZ ;  /* 0x0000777336007816 */ /* 0x000fe200000000ff */
[----:B------:R-:W-:Y:S01]  /*85ec0*/  ULDC UR4, c[0x0][0x228] ;  /* 0x00008a0000047ab9 */ /* 0x000fe20000000800 */
[----:B---3--:R0:W-:Y:S02]  /*85ed0*/  @P0 STG.E.U8 desc[UR34][R50.64], R3 ;  /* 0x0000000332000986 */ /* 0x0081e4000c101122 */
[----:B------:R-:W-:Y:S01]  /*85ee0*/  ISETP.GE.AND P0, PT, R2, UR5, PT ;  /* 0x0000000502007c0c */ /* 0x000fe2000bf06270 */
[----:B------:R-:W-:Y:S01]  /*85ef0*/  ULDC UR5, c[0x0][0x228] ;  /* 0x00008a0000057ab9 */ /* 0x000fe20000000800 */
[----:B0-----:R-:W3:Y:S04]  /*85f00*/  LDL.LU.64 R50, [R1+0xd38] ;  /* 0x000d380001327983 */ /* 0x001ee80000300a00 */
[----:B------:R-:W-:Y:S01]  /*85f10*/  @P3 STG.E.U8 desc[UR34][R20.64], R0 ;  /* 0x0000000014003986 */ /* 0x000fe2000c101122 */
[----:B--2---:R-:W-:-:S05]  /*85f20*/  PRMT R2, R58, 0x7770, RZ ;  /* 0x000077703a027816 */ /* 0x004fca00000000ff */
[----:B----4-:R0:W-:Y:S04]  /*85f30*/  @P4 STG.E.U8 desc[UR34][R48.64], R2 ;  /* 0x0000000230004986 */ /* 0x0101e8000c101122 */
[----:B0-----:R-:W2:Y:S01]  /*85f40*/  LDL.LU.64 R48, [R1+0xd40] ;  /* 0x000d400001307983 */ /* 0x001ea20000300a00 */
[----:B------:R-:W-:Y:S01]  /*85f50*/  ISETP.LT.AND P6, PT, R57, UR6, !P5 ;  /* 0x0000000639007c0c */ /* 0x000fe2000efc1270 */
[----:B------:R-:W-:Y:S01]  /*85f60*/  ULDC UR6, c[0x0][0x228] ;  /* 0x00008a0000067ab9 */ /* 0x000fe20000000800 */
[----:B------:R-:W-:Y:S01]  /*85f70*/  PRMT R0, R58, 0x7771, RZ ;  /* 0x000077713a007816 */ /* 0x000fe200000000ff */
[----:B------:R-:W4:Y:S01]  /*85f80*/  LDL.LU.64 R20, [R1+0xd30] ;  /* 0x000d300001147983 */ /* 0x000f220000300a00 */
[----:B------:R-:W-:Y:S01]  /*85f90*/  ISETP.LT.AND P3, PT, R52, UR4, !P5 ;  /* 0x0000000434007c0c */ /* 0x000fe2000ef61270 */
[----:B------:R-:W-:Y:S01]  /*85fa0*/  ULDC UR4, c[0x0][0x228] ;  /* 0x00008a0000047ab9 */ /* 0x000fe20000000800 */
[----:B------:R-:W-:Y:S01]  /*85fb0*/  ISETP.LT.AND P5, PT, R40, UR5, !P5 ;  /* 0x0000000528007c0c */ /* 0x000fe2000efa1270 */
[----:B------:R-:W4:Y:S01]  /*85fc0*/  LDL.LU R54, [R1+0x300] ;  /* 0x0003000001367983 */ /* 0x000f220000300800 */
[----:B------:R-:W-:Y:S01]  /*85fd0*/  PRMT R2, R58, 0x7772, RZ ;  /* 0x000077723a027816 */ /* 0x000fe200000000ff */
[----:B------:R-:W-:-:S04]  /*85fe0*/  ULDC UR5, c[0x0][0x228] ;  /* 0x00008a0000057ab9 */ /* 0x000fc80000000800 */
[----:B------:R0:W-:Y:S01]  /*85ff0*/  @P6 STG.E.U8 desc[UR34][R32.64], R0 ;  /* 0x0000000020006986 */ /* 0x0001e2000c101122 */
[----:B------:R-:W-:Y:S01]  /*86000*/  ISETP.LT.AND P6, PT, R56, UR4, !P0 ;  /* 0x0000000438007c0c */ /* 0x000fe2000c7c1270 */
[----:B------:R-:W-:Y:S02]  /*86010*/  ULDC UR4, c[0x0][0x228] ;  /* 0x00008a0000047ab9 */ /* 0x000fe40000000800 */
[----:B------:R-:W-:Y:S01]  /*86020*/  ISETP.LT.AND P4, PT, R37, UR4, !P0 ;  /* 0x0000000425007c0c */ /* 0x000fe2000c781270 */
[----:B------:R1:W-:Y:S01]  /*86030*/  @P3 STG.E.U8 desc[UR34][R38.64], R2 ;  /* 0x0000000226003986 */ /* 0x0003e2000c101122 */
[----:B------:R-:W-:Y:S01]  /*86040*/  ULDC UR4, c[0x0][0x228] ;  /* 0x00008a0000047ab9 */ /* 0x000fe20000000800 */
[----:B0-----:R-:W-:-:S05]  /*86050*/  PRMT R0, R58, 0x7773, RZ ;  /* 0x000077733a007816 */ /* 0x001fca00000000ff */
[----:B------:R0:W-:Y:S01]  /*86060*/  @P5 STG.E.U8 desc[UR34][R46.64], R0 ;  /* 0x000000002e005986 */ /* 0x0001e2000c101122 */
[----:B-1----:R-:W-:-:S05]  /*86070*/  PRMT R2, R59, 0x7770, RZ ;  /* 0x000077703b027816 */ /* 0x002fca00000000ff */
[----:B------:R-:W-:Y:S04]  /*86080*/  @P6 STG.E.U8 desc[UR34][R42.64], R2 ;  /* 0x000000022a006986 */ /* 0x000fe8000c101122 */
[----:B0-----:R-:W4:Y:S01]  /*86090*/  LDL.LU.64 R46, [R1+0xd28] ;  /* 0x000d2800012e7983 */ /* 0x001f220000300a00 */
[----:B------:R-:W-:-:S03]  /*860a0*/  PRMT R0, R59, 0x7771, RZ ;  /* 0x000077713b007816 */ /* 0x000fc600000000ff */
[----:B------:R-:W4:Y:S04]  /*860b0*/  LDL.LU.64 R32, [R1+0xd20] ;  /* 0x000d200001207983 */ /* 0x000f280000300a00 */
[----:B------:R-:W4:Y:S01]  /*860c0*/  LDL.LU.64 R38, [R1+0xd18] ;  /* 0x000d180001267983 */ /* 0x000f220000300a00 */
[----:B------:R-:W-:Y:S01]  /*860d0*/  ISETP.LT.AND P3, PT, R45, UR4, !P0 ;  /* 0x000000042d007c0c */ /* 0x000fe2000c761270 */
[----:B------:R-:W-:Y:S01]  /*860e0*/  ULDC UR4, c[0x0][0x228] ;  /* 0x00008a0000047ab9 */ /* 0x000fe20000000800 */
[C---:B------:R-:W-:Y:S01]  /*860f0*/  PRMT R3, R59.reuse, 0x7772, RZ ;  /* 0x000077723b037816 */ /* 0x040fe200000000ff */
[----:B---3--:R0:W-:Y:S04]  /*86100*/  @P4 STG.E.U8 desc[UR34][R50.64], R0 ;  /* 0x0000000032004986 */ /* 0x0081e8000c101122 */
[----:B0-----:R-:W3:Y:S04]  /*86110*/  LDL.LU.64 R50, [R1+0xd10] ;  /* 0x000d100001327983 */ /* 0x001ee80000300a00 */
[----:B------:R-:W3:Y:S04]  /*86120*/  LDL.LU R58, [R1+0x334] ;  /* 0x00033400013a7983 */ /* 0x000ee80000300800 */
[----:B------:R-:W3:Y:S04]  /*86130*/  LDL.LU.64 R42, [R1+0xd08] ;  /* 0x000d0800012a7983 */ /* 0x000ee80000300a00 */
[----:B--2---:R0:W-:Y:S04]  /*86140*/  @P3 STG.E.U8 desc[UR34][R48.64], R3 ;  /* 0x0000000330003986 */ /* 0x0041e8000c101122 */
[----:B0-----:R-:W2:Y:S01]  /*86150*/  LDL.LU.64 R48, [R1+0xcf8] ;  /* 0x000cf80001307983 */ /* 0x001ea20000300a00 */
[----:B------:R-:W-:Y:S01]  /*86160*/  ISETP.LT.AND P5, PT, R36, UR4, !P0 ;  /* 0x0000000424007c0c */ /* 0x000fe2000c7a1270 */
[----:B------:R-:W-:Y:S01]  /*86170*/  ULDC UR4, c[0x0][0x228] ;  /* 0x00008a0000047ab9 */ /* 0x000fe20000000800 */
[----:B------:R-:W-:-:S02]  /*86180*/  PRMT R0, R59, 0x7773, RZ ;  /* 0x000077733b007816 */ /* 0x000fc400000000ff */
[----:B------:R-:W-:Y:S01]  /*86190*/  ISETP.LT.AND P4, PT, R53, UR4, !P0 ;  /* 0x0000000435007c0c */ /* 0x000fe2000c781270 */
[----:B------:R-:W-:Y:S01]  /*861a0*/  VIADD R2, R55, 0x5a ;  /* 0x0000005a37027836 */ /* 0x000fe20000000000 */
[----:B------:R-:W-:Y:S01]  /*861b0*/  ISETP.LT.AND P6, PT, R57, UR5, !P0 ;  /* 0x0000000539007c0c */ /* 0x000fe2000c7c1270 */
[----:B------:R-:W-:Y:S01]  /*861c0*/  ULDC UR4, c[0x0][0x228] ;  /* 0x00008a0000047ab9 */ /* 0x000fe20000000800 */
[----:B------:R-:W-:Y:S02]  /*861d0*/  ULDC UR5, c[0x0][0x228] ;  /* 0x00008a0000057ab9 */ /* 0x000fe40000000800 */
[----:B------:R-:W-:-:S03]  /*861e0*/  ISETP.GE.AND P3, PT, R2, UR9, PT ;  /* 0x0000000902007c0c */ /* 0x000fc6000bf66270 */
[----:B----4-:R0:W-:Y:S01]  /*861f0*/  @P5 STG.E.U8 desc[UR34][R20.64], R0 ;  /* 0x0000000014005986 */ /* 0x0101e2000c101122 */
[----:B------:R-:W-:Y:S01]  /*86200*/  ISETP.LT.AND P5, PT, R52, UR4, !P0 ;  /* 0x0000000434007c0c */ /* 0x000fe2000c7a1270 */
[----:B------:R-:W-:Y:S01]  /*86210*/  ULDC UR4, c[0x0][0x228] ;  /* 0x00008a0000047ab9 */ /* 0x000fe20000000800 */
[----:B------:R-:W-:Y:S01]  /*86220*/  ISETP.LT.AND P0, PT, R40, UR5, !P0 ;  /* 0x0000000528007c0c */ /* 0x000fe2000c701270 */
[----:B------:R-:W-:Y:S01]  /*86230*/  ULDC UR5, c[0x0][0x228] ;  /* 0x00008a0000057ab9 */ /* 0x000fe20000000800 */
[C---:B------:R-:W-:Y:S02]  /*86240*/  PRMT R2, R54.reuse, 0x7770, RZ ;  /* 0x0000777036027816 */ /* 0x040fe400000000ff */
[----:B0-----:R-:W-:-:S03]  /*86250*/  PRMT R0, R54, 0x7771, RZ ;  /* 0x0000777136007816 */ /* 0x001fc600000000ff */
[----:B------:R0:W-:Y:S04]  /*86260*/  @P4 STG.E.U8 desc[UR34][R46.64], R2 ;  /* 0x000000022e004986 */ /* 0x0001e8000c101122 */
[----:B------:R1:W-:Y:S01]  /*86270*/  @P6 STG.E.U8 desc[UR34][R32.64], R0 ;  /* 0x0000000020006986 */ /* 0x0003e2000c101122 */
[----:B------:R-:W-:Y:S01]  /*86280*/  ISETP.LT.AND P6, PT, R56, UR4, !P3 ;  /* 0x0000000438007c0c */ /* 0x000fe2000dfc1270 */
[----:B------:R-:W-:Y:S02]  /*86290*/  ULDC UR4, c[0x0][0x228] ;  /* 0x00008a0000047ab9 */ /* 0x000fe40000000800 */
[----:B0-----:R-:W4:Y:S01]  /*862a0*/  LDL.LU.64 R46, [R1+0xd00] ;  /* 0x000d0000012e7983 */ /* 0x001f220000300a00 */
[----:B------:R-:W-:-:S03]  /*862b0*/  PRMT R2, R54, 0x7772, RZ ;  /* 0x0000777236027816 */ /* 0x000fc600000000ff */
[----:B------:R-:W4:Y:S01]  /*862c0*/  LDL.LU.64 R20, [R1+0xcf0] ;  /* 0x000cf00001147983 */ /* 0x000f220000300a00 */
[----:B-1----:R-:W-:-:S03]  /*862d0*/  PRMT R0, R54, 0x7773, RZ ;  /* 0x0000777336007816 */ /* 0x002fc600000000ff */
[----:B------:R-:W4:Y:S04]  /*862e0*/  LDL.LU R59, [R1+0x324] ;  /* 0x00032400013b7983 */ /* 0x000f280000300800 */
[----:B------:R-:W-:Y:S01]  /*862f0*/  @P5 STG.E.U8 desc[UR34][R38.64], R2 ;  /* 0x0000000226005986 */ /* 0x000fe2000c101122 */
[----:B------:R-:W-:Y:S01]  /*86300*/  ISETP.LT.AND P4, PT, R37, UR4, !P3 ;  /* 0x0000000425007c0c */ /* 0x000fe2000df81270 */
[----:B------:R-:W-:Y:S02]  /*86310*/  ULDC UR4, c[0x0][0x228] ;  /* 0x00008a0000047ab9 */ /* 0x000fe40000000800 */
[----:B---3--:R0:W-:Y:S04]  /*86320*/  @P0 STG.E.U8 desc[UR34][R50.64], R0 ;  /* 0x0000000032000986 */ /* 0x0081e8000c101122 */
[----:B0-----:R-:W3:Y:S01]  /*86330*/  LDL.LU.64 R50, [R1+0xce8] ;  /* 0x000ce80001327983 */ /* 0x001ee20000300a00 */
[----:B------:R-:W-:-:S02]  /*86340*/  PRMT R2, R58, 0x7770, RZ ;  /* 0x000077703a027816 */ /* 0x000fc400000000ff */
[----:B------:R-:W-:Y:S01]  /*86350*/  PRMT R0, R58, 0x7771, RZ ;  /* 0x000077713a007816 */ /* 0x000fe200000000ff */
[----:B------:R-:W3:Y:S04]  /*86360*/  LDL.LU.64 R32, [R1+0xce0] ;  /* 0x000ce00001207983 */ /* 0x000ee80000300a00 */
[----:B------:R-:W-:Y:S04]  /*86370*/  @P6 STG.E.U8 desc[UR34][R42.64], R2 ;  /* 0x000000022a006986 */ /* 0x000fe8000c101122 */
[----:B------:R-:W3:Y:S04]  /*86380*/  LDL.LU.64 R38, [R1+0xcd8] ;  /* 0x000cd80001267983 */ /* 0x000ee80000300a00 */
[----:B--2---:R0:W-:Y:S04]  /*86390*/  @P4 STG.E.U8 desc[UR34][R48.64], R0 ;  /* 0x0000000030004986 */ /* 0x0041e8000c101122 */
[----:B0-----:R-:W2:Y:S01]  /*863a0*/  LDL.LU.64 R48, [R1+0xcd0] ;  /* 0x000cd00001307983 */ /* 0x001ea20000300a00 */
[----:B------:R-:W-:Y:S01]  /*863b0*/  ISETP.LT.AND P0, PT, R45, UR4, !P3 ;  /* 0x000000042d007c0c */ /* 0x000fe2000df01270 */
[----:B------:R-:W-:-:S02]  /*863c0*/  ULDC UR4, c[0x0][0x228] ;  /* 0x00008a0000047ab9 */ /* 0x000fc40000000800 */
[----:B------:R-:W-:Y:S01]  /*863d0*/  ISETP.LT.AND P5, PT, R36, UR4, !P3 ;  /* 0x0000000424007c0c */ /* 0x000fe2000dfa1270 */
[----:B------:R-:W-:Y:S01]  /*863e0*/  ULDC UR4, c[0x0][0x228] ;  /* 0x00008a0000047ab9 */ /* 0x000fe20000000800 */
[----:B------:R-:W2:Y:S01]  /*863f0*/  LDL.LU R54, [R1+0x204] ;  /* 0x0002040001367983 */ /* 0x000ea20000300800 */
[----:B------:R-:W-:Y:S01]  /*86400*/  ISETP.LT.AND P4, PT, R53, UR4, !P3 ;  /* 0x0000000435007c0c */ /* 0x000fe2000df81270 */
[----:B------:R-:W-:Y:S01]  /*86410*/  VIADD R2, R55, 0x5b ;  /* 0x0000005b37027836 */ /* 0x000fe20000000000 */
[C---:B------:R-:W-:Y:S01]  /*86420*/  PRMT R3, R58.reuse, 0x7772, RZ ;  /* 0x000077723a037816 */ /* 0x040fe200000000ff */
[----:B------:R-:W2:Y:S01]  /*86430*/  LDL.LU.64 R42, [R1+0xcc8] ;  /* 0x000cc800012a7983 */ /* 0x000ea20000300a00 */
[----:B------:R-:W-:Y:S01]  /*86440*/  PRMT R0, R58, 0x7773, RZ ;  /* 0x000077733a007816 */ /* 0x000fe200000000ff */
[----:B------:R-:W-:Y:S01]  /*86450*/  ULDC UR4, c[0x0][0x228] ;  /* 0x00008a0000047ab9 */ /* 0x000fe20000000800 */
[----:B------:R-:W-:Y:S01]  /*86460*/  ISETP.LT.AND P6, PT, R57, UR5, !P3 ;  /* 0x0000000539007c0c */ /* 0x000fe2000dfc1270 */
[----:B------:R-:W-:Y:S01]  /*86470*/  ULDC UR5, c[0x0][0x228] ;  /* 0x00008a0000057ab9 */ /* 0x000fe20000000800 */
[----:B----4-:R0:W-:Y:S01]  /*86480*/  @P0 STG.E.U8 desc[UR34][R46.64], R3 ;  /* 0x000000032e000986 */ /* 0x0101e2000c101122 */
[----:B------:R-:W-:-:S03]  /*86490*/  ISETP.GE.AND P0, PT, R2, UR11, PT ;  /* 0x0000000b02007c0c */ /* 0x000fc6000bf06270 */
[----:B------:R1:W-:Y:S01]  /*864a0*/  @P5 STG.E.U8 desc[UR34][R20.64], R0 ;  /* 0x0000000014005986 */ /* 0x0003e2000c101122 */
[----:B------:R-:W-:-:S03]  /*864b0*/  PRMT R2, R59, 0x7770, RZ ;  /* 0x000077703b027816 */ /* 0x000fc600000000ff */
[----:B0-----:R-:W4:Y:S01]  /*864c0*/  LDL.LU.64 R46, [R1+0xcb8] ;  /* 0x000cb800012e7983 */ /* 0x001f220000300a00 */
[----:B------:R-:W-:Y:S01]  /*864d0*/  ISETP.LT.AND P5, PT, R52, UR4, !P3 ;  /* 0x0000000434007c0c */ /* 0x000fe2000dfa1270 */
[----:B------:R-:W-:Y:S01]  /*864e0*/  ULDC UR4, c[0x0][0x228] ;  /* 0x00008a0000047ab9 */ /* 0x000fe20000000800 */
[----:B------:R-:W-:Y:S01]  /*864f0*/  ISETP.LT.AND P3, PT, R40, UR5, !P3 ;  /* 0x0000000528007c0c */ /* 0x000fe2000df61270 */
[----:B------:R-:W-:Y:S01]  /*86500*/  ULDC UR5, c[0x0][0x228] ;  /* 0x00008a0000057ab9 */ /* 0x000fe20000000800 */
[C---:B-1----:R-:W-:Y:S01]  /*86510*/  PRMT R0, R59.reuse, 0x7771, RZ ;  /* 0x000077713b007816 */ /* 0x042fe200000000ff */
[----:B---3--:R0:W-:Y:S04]  /*86520*/  @P4 STG.E.U8 desc[UR34][R50.64], R2 ;  /* 0x0000000232004986 */ /* 0x0081e8000c101122 */
[----:B0-----:R-:W3:Y:S01]  /*86530*/  LDL.LU.64 R50, [R1+0xcc0] ;  /* 0x000cc00001327983 */ /* 0x001ee20000300a00 */
[----:B------:R-:W-:-:S03]  /*86540*/  PRMT R2, R59, 0x7772, RZ ;  /* 0x000077723b027816 */ /* 0x000fc600000000ff */
[----:B------:R0:W-:Y:S04]  /*86550*/  @P6 STG.E.U8 desc[UR34][R32.64], R0 ;  /* 0x0000000020006986 */ /* 0x0001e8000c101122 */
[----:B------:R-:W3:Y:S04]  /*86560*/  LDL.LU.64 R20, [R1+0xcb0] ;  /* 0x000cb00001147983 */ /* 0x000ee80000300a00 */
[----:B------:R-:W3:Y:S01]  /*86570*/  LDL.LU R58, [R1+0x304] ;  /* 0x00030400013a7983 */ /* 0x000ee20000300800 */
[----:B0-----:R-:W-:-:S03]  /*86580*/  PRMT R0, R59, 0x7773, RZ ;  /* 0x000077733b007816 */ /* 0x001fc600000000ff */
[----:B------:R-:W-:Y:S04]  /*86590*/  @P5 STG.E.U8 desc[UR34][R38.64], R2 ;  /* 0x0000000226005986 */ /* 0x000fe8000c101122 */
[----:B--2---:R0:W-:Y:S04]  /*865a0*/  @P3 STG.E.U8 desc[UR34][R48.64], R0 ;  /* 0x0000000030003986 */ /* 0x0041e8000c101122 */
[----:B0-----:R-:W2:Y:S01]  /*865b0*/  LDL.LU.64 R48, [R1+0xc98] ;  /* 0x000c980001307983 */ /* 0x001ea20000300a00 */
[----:B------:R-:W-:Y:S01]  /*865c0*/  ISETP.LT.AND P6, PT, R56, UR4, !P0 ;  /* 0x0000000438007c0c */ /* 0x000fe2000c7c1270 */
[----:B------:R-:W-:-:S02]  /*865d0*/  ULDC UR4, c[0x0][0x228] ;  /* 0x00008a0000047ab9 */ /* 0x000fc40000000800 */
[----:B------:R-:W-:Y:S01]  /*865e0*/  ISETP.LT.AND P4, PT, R37, UR4, !P0 ;  /* 0x0000000425007c0c */ /* 0x000fe2000c781270 */
[----:B------:R-:W2:Y:S01]  /*865f0*/  LDL.LU.64 R38, [R1+0xc90] ;  /* 0x000c900001267983 */ /* 0x000ea20000300a00 */
[----:B------:R-:W-:Y:S01]  /*86600*/  ULDC UR4, c[0x0][0x228] ;  /* 0x00008a0000047ab9 */ /* 0x000fe20000000800 */
[C---:B------:R-:W-:Y:S02]  /*86610*/  PRMT R2, R54.reuse, 0x7770, RZ ;  /* 0x0000777036027816 */ /* 0x040fe400000000ff */
[----:B------:R-:W-:Y:S01]  /*86620*/  ISETP.LT.AND P3, PT, R45, UR4, !P0 ;  /* 0x000000042d007c0c */ /* 0x000fe2000c761270 */
[----:B------:R-:W-:Y:S01]  /*86630*/  ULDC UR4, c[0x0][0x228] ;  /* 0x00008a0000047ab9 */ /* 0x000fe20000000800 */
[----:B------:R-:W-:-:S03]  /*86640*/  PRMT R0, R54, 0x7771, RZ ;  /* 0x0000777136007816 */ /* 0x000fc600000000ff */
[----:B------:R0:W-:Y:S01]  /*86650*/  @P6 STG.E.U8 desc[UR34][R42.64], R2 ;  /* 0x000000022a006986 */ /* 0x0001e2000c101122 */
[----:B------:R-:W-:Y:S02]  /*86660*/  PRMT R3, R54, 0x7772, RZ ;  /* 0x0000777236037816 */ /* 0x000fe400000000ff */
[----:B------:R-:W-:Y:S01]  /*86670*/  ISETP.LT.AND P5, PT, R36, UR4, !P0 ;  /* 0x0000000424007c0c */ /* 0x000fe2000c7a1270 */
[----:B------:R-:W-:Y:S01]  /*86680*/  ULDC UR4, c[0x0][0x228] ;  /* 0x00008a0000047ab9 */ /* 0x000fe20000000800 */
[----:B0-----:R-:W2:Y:S04]  /*86690*/  LDL.LU.64 R42, [R1+0xc88] ;  /* 0x000c8800012a7983 */ /* 0x001ea80000300a00 */
[----:B----4-:R0:W-:Y:S01]  /*866a0*/  @P4 STG.E.U8 desc[UR34][R46.64], R0 ;  /* 0x000000002e004986 */ /* 0x0101e2000c101122 */
[----:B------:R-:W-:Y:S01]  /*866b0*/  ISETP.LT.AND P4, PT, R53, UR4, !P0 ;  /* 0x0000000435007c0c */ /* 0x000fe2000c781270 */
[----:B------:R-:W-:Y:S01]  /*866c0*/  VIADD R2, R55, 0x5e ;  /* 0x0000005e37027836 */ /* 0x000fe20000000000 */
[----:B------:R-:W-:Y:S01]  /*866d0*/  ISETP.LT.AND P6, PT, R57, UR5, !P0 ;  /* 0x0000000539007c0c */ /* 0x000fe2000c7c1270 */
[----:B------:R-:W-:Y:S01]  /*866e0*/  ULDC UR4, c[0x0][0x228] ;  /* 0x00008a0000047ab9 */ /* 0x000fe20000000800 */
[----:B------:R-:W-:Y:S01]  /*866f0*/  ULDC UR5, c[0x0][0x228] ;  /* 0x00008a0000057ab9 */ /* 0x000fe20000000800 */
[----:B0-----:R-:W4:Y:S04]  /*86700*/  LDL.LU.64 R46, [R1+0xc80] ;  /* 0x000c8000012e7983 */ /* 0x001f280000300a00 */
[----:B------:R-:W4:Y:S04]  /*86710*/  LDL.LU R59, [R1+0x338] ;  /* 0x00033800013b7983 */ /* 0x000f280000300800 */
[----:B------:R-:W4:Y:S01]  /*86720*/  LDL.LU.64 R32, [R1+0xc78] ;  /* 0x000c780001207983 */ /* 0x000f220000300a00 */
[----:B------:R-:W-:-:S03]  /*86730*/  PRMT R0, R54, 0x7773, RZ ;  /* 0x0000777336007816 */ /* 0x000fc600000000ff */
[----:B---3--:R0:W-:Y:S01]  /*86740*/  @P3 STG.E.U8 desc[UR34][R50.64], R3 ;  /* 0x0000000332003986 */ /* 0x0081e2000c101122 */
[----:B------:R-:W-:-:S03]  /*86750*/  ISETP.GE.AND P3, PT, R2, UR15, PT ;  /* 0x0000000f02007c0c */ /* 0x000fc6000bf66270 */
[----:B0-----:R-:W3:Y:S01]  /*86760*/  LDL.LU.64 R50, [R1+0xc68] ;  /* 0x000c680001327983 */ /* 0x001ee20000300a00 */
[----:B------:R-:W-:-:S03]  /*86770*/  PRMT R2, R58, 0x7770, RZ ;  /* 0x000077703a027816 */ /* 0x000fc600000000ff */
[----:B------:R-:W-:Y:S04]  /*86780*/  @P5 STG.E.U8 desc[UR34][R20.64], R0 ;  /* 0x0000000014005986 */ /* 0x000fe8000c101122 */
[----:B--2---:R0:W-:Y:S04]  /*86790*/  @P4 STG.E.U8 desc[UR34][R48.64], R2 ;  /* 0x0000000230004986 */ /* 0x0041e8000c101122 */
[----:B0-----:R-:W2:Y:S01]  /*867a0*/  LDL.LU.64 R48, [R1+0xc70] ;  /* 0x000c700001307983 */ /* 0x001ea20000300a00 */
[----:B------:R-:W-:Y:S02]  /*867b0*/  PRMT R0, R58, 0x7771, RZ ;  /* 0x000077713a007816 */ /* 0x000fe400000000ff */
[----:B------:R-:W-:Y:S01]  /*867c0*/  ISETP.LT.AND P5, PT, R52, UR4, !P0 ;  /* 0x0000000434007c0c */ /* 0x000fe2000c7a1270 */
[----:B------:R-:W-:Y:S01]  /*867d0*/  ULDC UR4, c[0x0][0x228] ;  /* 0x00008a0000047ab9 */ /* 0x000fe20000000800 */
[----:B------:R-:W-:Y:S01]  /*867e0*/  ISETP.LT.AND P0, PT, R40, UR5, !P0 ;  /* 0x0000000528007c0c */ /* 0x000fe2000c701270 */
[----:B------:R0:W-:Y:S01]  /*867f0*/  @P6 STG.E.U8 desc[UR34][R38.64], R0 ;  /* 0x0000000026006986 */ /* 0x0001e2000c101122 */
[----:B------:R-:W-:Y:S01]  /*86800*/  ISETP.LT.AND P6, PT, R56, UR4, !P1 ;  /* 0x0000000438007c0c */ /* 0x000fe2000cfc1270 */
[----:B------:R-:W-:Y:S01]  /*86810*/  ULDC UR4, c[0x0][0x228] ;  /* 0x00008a0000047ab9 */ /* 0x000fe20000000800 */
[C---:B------:R-:W-:Y:S01]  /*86820*/  PRMT R2, R58.reuse, 0x7772, RZ ;  /* 0x000077723a027816 */ /* 0x040fe200000000ff */
[----:B------:R-:W-:Y:S01]  /*86830*/  ULDC UR5, c[0x0][0x228] ;  /* 0x00008a0000057ab9 */ /* 0x000fe20000000800 */
[----:B------:R-:W-:Y:S01]  /*86840*/  ISETP.LT.AND P4, PT, R37, UR4, !P1 ;  /* 0x0000000425007c0c */ /* 0x000fe2000cf81270 */
[----:B------:R-:W-:Y:S01]  /*86850*/  ULDC UR4, c[0x0][0x228] ;  /* 0x00008a0000047ab9 */ /* 0x000fe20000000800 */
[----:B0-----:R-:W2:Y:S01]  /*86860*/  LDL.LU.64 R38, [R1+0xc60] ;  /* 0x000c600001267983 */ /* 0x001ea20000300a00 */
[----:B------:R-:W-:-:S03]  /*86870*/  PRMT R0, R58, 0x7773, RZ ;  /* 0x000077733a007816 */ /* 0x000fc600000000ff */
[----:B------:R-:W2:Y:S04]  /*86880*/  LDL.LU R54, [R1+0x328] ;  /* 0x0003280001367983 */ /* 0x000ea80000300800 */
[----:B------:R0:W-:Y:S04]  /*86890*/  @P5 STG.E.U8 desc[UR34][R42.64], R2 ;  /* 0x000000022a005986 */ /* 0x0001e8000c101122 */
[----:B----4-:R1:W-:Y:S01]  /*868a0*/  @P0 STG.E.U8 desc[UR34][R46.64], R0 ;  /* 0x000000002e000986 */ /* 0x0103e2000c101122 */
[----:B0-----:R-:W-:-:S03]  /*868b0*/  PRMT R2, R59, 0x7770, RZ ;  /* 0x000077703b027816 */ /* 0x001fc600000000ff */
[----:B------:R-:W4:Y:S01]  /*868c0*/  LDL.LU.64 R42, [R1+0xc58] ;  /* 0x000c5800012a7983 */ /* 0x000f220000300a00 */
[----:B-1----:R-:W-:-:S03]  /*868d0*/  PRMT R0, R59, 0x7771, RZ ;  /* 0x000077713b007816 */ /* 0x002fc600000000ff */
[----:B------:R-:W-:Y:S04]  /*868e0*/  @P6 STG.E.U8 desc[UR34][R32.64], R2 ;  /* 0x0000000220006986 */ /* 0x000fe8000c101122 */
[----:B------:R-:W4:Y:S01]  /*868f0*/  LDL.LU.64 R46, [R1+0xc50] ;  /* 0x000c5000012e7983 */ /* 0x000f220000300a00 */
[----:B------:R-:W-:Y:S01]  /*86900*/  ISETP.LT.AND P0, PT, R45, UR4, !P1 ;  /* 0x000000042d007c0c */ /* 0x000fe2000cf01270 */
[----:B------:R-:W-:Y:S01]  /*86910*/  ULDC UR4, c[0x0][0x228] ;  /* 0x00008a0000047ab9 */ /* 0x000fe20000000800 */
[----:B------:R-:W-:Y:S01]  /*86920*/  PRMT R3, R59, 0x7772, RZ ;  /* 0x000077723b037816 */ /* 0x000fe200000000ff */
[----:B---3--:R0:W-:Y:S04]  /*86930*/  @P4 STG.E.U8 desc[UR34][R50.64], R0 ;  /* 0x0000000032004986 */ /* 0x0081e8000c101122 */
[----:B0-----:R-:W3:Y:S04]  /*86940*/  LDL.LU.64 R50, [R1+0xc48] ;  /* 0x000c480001327983 */ /* 0x001ee80000300a00 */
[----:B------:R-:W3:Y:S04]  /*86950*/  LDL.LU.64 R28, [R1+0xc40] ;  /* 0x000c4000011c7983 */ /* 0x000ee80000300a00 */
[----:B------:R-:W3:Y:S04]  /*86960*/  LDL.LU R58, [R1+0x208] ;  /* 0x00020800013a7983 */ /* 0x000ee80000300800 */
[----:B------:R-:W3:Y:S04]  /*86970*/  LDL.LU.64 R20, [R1+0xc38] ;  /* 0x000c380001147983 */ /* 0x000ee80000300a00 */
[----:B--2---:R0:W-:Y:S04]  /*86980*/  @P0 STG.E.U8 desc[UR34][R48.64], R3 ;  /* 0x0000000330000986 */ /* 0x0041e8000c101122 */
[----:B0-----:R-:W2:Y:S01]  /*86990*/  LDL.LU.64 R48, [R1+0xc30] ;  /* 0x000c300001307983 */ /* 0x001ea20000300a00 */
[----:B------:R-:W-:Y:S01]  /*869a0*/  ISETP.LT.AND P5, PT, R36, UR5, !P1 ;  /* 0x0000000524007c0c */ /* 0x000fe2000cfa1270 */
[----:B------:R-:W-:Y:S01]  /*869b0*/  VIADD R2, R55, 0x5f ;  /* 0x0000005f37027836 */ /* 0x000fe20000000000 */
[----:B------:R-:W-:Y:S01]  /*869c0*/  ISETP.LT.AND P6, PT, R53, UR4, !P1 ;  /* 0x0000000435007c0c */ /* 0x000fe2000cfc1270 */
[----:B------:R-:W-:Y:S01]  /*869d0*/  ULDC UR5, c[0x0][0x228] ;  /* 0x00008a0000057ab9 */ /* 0x000fe20000000800 */
[----:B------:R-:W-:Y:S01]  /*869e0*/  PRMT R0, R59, 0x7773, RZ ;  /* 0x000077733b007816 */ /* 0x000fe200000000ff */
[----:B------:R-:W-:Y:S01]  /*869f0*/  ULDC UR4, c[0x0][0x228] ;  /* 0x00008a0000047ab9 */ /* 0x000fe20000000800 */
[----:B------:R-:W-:Y:S01]  /*86a00*/  ISETP.LT.AND P4, PT, R57, UR5, !P1 ;  /* 0x0000000539007c0c */ /* 0x000fe2000cf81270 */
[----:B------:R-:W2:Y:S01]  /*86a10*/  LDL.LU.64 R32, [R1+0xc18] ;  /* 0x000c180001207983 */ /* 0x000ea20000300a00 */
[----:B------:R-:W-:Y:S01]  /*86a20*/  ISETP.GE.AND P0, PT, R2, UR17, PT ;  /* 0x0000001102007c0c */ /* 0x000fe2000bf06270 */
[----:B------:R-:W-:Y:S01]  /*86a30*/  ULDC UR5, c[0x0][0x228] ;  /* 0x00008a0000057ab9 */ /* 0x000fe20000000800 */
[----:B------:R-:W-:Y:S01]  /*86a40*/  PRMT R2, R54, 0x7770, RZ ;  /* 0x0000777036027816 */ /* 0x000fe200000000ff */
[----:B------:R-:W2:Y:S04]  /*86a50*/  LDL.LU R44, [R1+0x308] ;  /* 0x00030800012c7983 */ /* 0x000ea80000300800 */
[----:B------:R0:W-:Y:S01]  /*86a60*/  @P5 STG.E.U8 desc[UR34][R38.64], R0 ;  /* 0x0000000026005986 */ /* 0x0001e2000c101122 */
[----:B------:R-:W-:Y:S01]  /*86a70*/  ISETP.LT.AND P5, PT, R52, UR4, !P1 ;  /* 0x0000000434007c0c */ /* 0x000fe2000cfa1270 */
[----:B------:R-:W-:Y:S01]  /*86a80*/  ULDC UR4, c[0x0][0x228] ;  /* 0x00008a0000047ab9 */ /* 0x000fe20000000800 */
[----:B------:R-:W-:Y:S01]  /*86a90*/  ISETP.LT.AND P1, PT, R40, UR5, !P1 ;  /* 0x0000000528007c0c */ /* 0x000fe2000cf21270 */
[----:B------:R-:W-:Y:S01]  /*86aa0*/  ULDC UR5, c[0x0][0x228] ;  /* 0x00008a0000057ab9 */ /* 0x000fe20000000800 */
[----:B----4-:R1:W-:Y:S01]  /*86ab0*/  @P6 STG.E.U8 desc[UR34][R42.64], R2 ;  /* 0x000000022a006986 */ /* 0x0103e2000c101122 */
[----:B0-----:R-:W-:-:S03]  /*86ac0*/  PRMT R0, R54, 0x7771, RZ ;  /* 0x0000777136007816 */ /* 0x001fc600000000ff */
[----:B------:R-:W4:Y:S04]  /*86ad0*/  LDL.LU.64 R38, [R1+0xc28] ;  /* 0x000c280001267983 */ /* 0x000f280000300a00 */
[----:B-1----:R-:W4:Y:S01]  /*86ae0*/  LDL.LU.64 R42, [R1+0xc10] ;  /* 0x000c1000012a7983 */ /* 0x002f220000300a00 */
[----:B------:R-:W-:-:S03]  /*86af0*/  PRMT R2, R54, 0x7772, RZ ;  /* 0x0000777236027816 */ /* 0x000fc600000000ff */
[----:B------:R0:W-:Y:S01]  /*86b00*/  @P4 STG.E.U8 desc[UR34][R46.64], R0 ;  /* 0x000000002e004986 */ /* 0x0001e2000c101122 */
[----:B------:R-:W-:Y:S01]  /*86b10*/  ISETP.LT.AND P6, PT, R56, UR4, !P2 ;  /* 0x0000000438007c0c */ /* 0x000fe2000d7c1270 */
[----:B------:R-:W-:Y:S01]  /*86b20*/  ULDC UR4, c[0x0][0x228] ;  /* 0x00008a0000047ab9 */ /* 0x000fe20000000800 */
[----:B------:R-:W-:Y:S01]  /*86b30*/  ISETP.LT.AND P4, PT, R37, UR5, !P2 ;  /* 0x0000000525007c0c */ /* 0x000fe2000d781270 */
[----:B------:R-:W-:Y:S01]  /*86b40*/  ULDC UR5, c[0x0][0x228] ;  /* 0x00008a0000057ab9 */ /* 0x000fe20000000800 */
[----:B0-----:R-:W4:Y:S01]  /*86b50*/  LDL.LU.64 R46, [R1+0xc08] ;  /* 0x000c0800012e7983 */ /* 0x001f220000300a00 */
[----:B------:R-:W-:-:S03]  /*86b60*/  PRMT R0, R54, 0x7773, RZ ;  /* 0x0000777336007816 */ /* 0x000fc600000000ff */
[----:B---3--:R0:W-:Y:S04]  /*86b70*/  @P5 STG.E.U8 desc[UR34][R50.64], R2 ;  /* 0x0000000232005986 */ /* 0x0081e8000c101122 */
[----:B0-----:R-:W3:Y:S01]  /*86b80*/  LDL.LU.64 R50, [R1+0xc00] ;  /* 0x000c000001327983 */ /* 0x001ee20000300a00 */
[----:B------:R-:W-:-:S03]  /*86b90*/  PRMT R2, R58, 0x7770, RZ ;  /* 0x000077703a027816 */ /* 0x000fc600000000ff */
[----:B------:R0:W-:Y:S04]  /*86ba0*/  @P1 STG.E.U8 desc[UR34][R28.64], R0 ;  /* 0x000000001c001986 */ /* 0x0001e8000c101122 */
[----:B------:R-:W-:Y:S01]  /*86bb0*/  @P6 STG.E.U8 desc[UR34][R20.64], R2 ;  /* 0x0000000214006986 */ /* 0x000fe2000c101122 */
[----:B0-----:R-:W-:-:S05]  /*86bc0*/  PRMT R0, R58, 0x7771, RZ ;  /* 0x000077713a007816 */ /* 0x001fca00000000ff */
[----:B--2---:R0:W-:Y:S04]  /*86bd0*/  @P4 STG.E.U8 desc[UR34][R48.64], R0 ;  /* 0x0000000030004986 */ /* 0x0041e8000c101122 */
[----:B0-----:R-:W2:Y:S01]  /*86be0*/  LDL.LU R48, [R1+0x33c] ;  /* 0x00033c0001307983 */ /* 0x001ea20000300800 */
[----:B------:R-:W-:Y:S01]  /*86bf0*/  ISETP.LT.AND P5, PT, R45, UR4, !P2 ;  /* 0x000000042d007c0c */ /* 0x000fe2000d7a1270 */
[----:B------:R-:W-:Y:S02]  /*86c00*/  ULDC UR4, c[0x0][0x228] ;  /* 0x00008a0000047ab9 */ /* 0x000fe40000000800 */
[----:B------:R-:W-:Y:S01]  /*86c10*/  ISETP.LT.AND P1, PT, R36, UR4, !P2 ;  /* 0x0000000424007c0c */ /* 0x000fe2000d721270 */
[----:B------:R-:W-:Y:S01]  /*86c20*/  ULDC UR4, c[0x0][0x228] ;  /* 0x00008a0000047ab9 */ /* 0x000fe20000000800 */
[----:B------:R-:W-:-:S02]  /*86c30*/  PRMT R0, R58, 0x7772, RZ ;  /* 0x000077723a007816 */ /* 0x000fc400000000ff */
[----:B------:R-:W-:Y:S01]  /*86c40*/  ISETP.LT.AND P4, PT, R53, UR4, !P2 ;  /* 0x0000000435007c0c */ /* 0x000fe2000d781270 */
[----:B------:R-:W-:Y:S01]  /*86c50*/  ULDC UR4, c[0x0][0x228] ;  /* 0x00008a0000047ab9 */ /* 0x000fe20000000800 */
[----:B------:R-:W-:Y:S02]  /*86c60*/  PRMT R2, R58, 0x7773, RZ ;  /* 0x000077733a027816 */ /* 0x000fe400000000ff */
[----:B------:R-:W2:Y:S01]  /*86c70*/  LDL.LU.64 R58, [R1+0xc20] ;  /* 0x000c2000013a7983 */ /* 0x000ea20000300a00 */
[----:B------:R-:W-:Y:S01]  /*86c80*/  ISETP.LT.AND P6, PT, R57, UR5, !P2 ;  /* 0x0000000539007c0c */ /* 0x000fe2000d7c1270 */
[----:B------:R-:W-:Y:S02]  /*86c90*/  ULDC UR5, c[0x0][0x228] ;  /* 0x00008a0000057ab9 */ /* 0x000fe40000000800 */
[----:B------:R0:W-:Y:S01]  /*86ca0*/  @P5 STG.E.U8 desc[UR34][R32.64], R0 ;  /* 0x0000000020005986 */ /* 0x0001e2000c101122 */
[----:B------:R-:W-:Y:S01]  /*86cb0*/  ISETP.LT.AND P5, PT, R52, UR4, !P2 ;  /* 0x0000000434007c0c */ /* 0x000fe2000d7a1270 */
[----:B------:R-:W-:Y:S01]  /*86cc0*/  ULDC UR4, c[0x0][0x228] ;  /* 0x00008a0000047ab9 */ /* 0x000fe20000000800 */
[C---:B------:R-:W-:Y:S01]  /*86cd0*/  PRMT R3, R44.reuse, 0x7770, RZ ;  /* 0x000077702c037816 */ /* 0x040fe200000000ff */
[----:B----4-:R1:W-:Y:S04]  /*86ce0*/  @P1 STG.E.U8 desc[UR34][R38.64], R2 ;  /* 0x0000000226001986 */ /* 0x0103e8000c101122 */
[----:B0-----:R-:W4:Y:S01]  /*86cf0*/  LDL.LU.64 R32, [R1+0xbf8] ;  /* 0x000bf80001207983 */ /* 0x001f220000300a00 */
[----:B------:R-:W-:Y:S01]  /*86d00*/  VIADD R0, R55, 0x60 ;  /* 0x0000006037007836 */ /* 0x000fe20000000000 */
[----:B-1----:R-:W-:-:S02]  /*86d10*/  PRMT R2, R44, 0x7771, RZ ;  /* 0x000077712c027816 */ /* 0x002fc400000000ff */
[----:B------:R0:W-:Y:S02]  /*86d20*/  @P4 STG.E.U8 desc[UR34][R42.64], R3 ;  /* 0x000000032a004986 */ /* 0x0001e4000c101122 */
[----:B------:R-:W-:Y:S02]  /*86d30*/  ISETP.GE.AND P1, PT, R0, UR19, PT ;  /* 0x0000001300007c0c */ /* 0x000fe4000bf26270 */
[----:B------:R-:W-:Y:S01]  /*86d40*/  PRMT R0, R44, 0x7772, RZ ;  /* 0x000077722c007816 */ /* 0x000fe200000000ff */
[----:B------:R-:W4:Y:S04]  /*86d50*/  LDL.LU.64 R38, [R1+0xbf0] ;  /* 0x000bf00001267983 */ /* 0x000f280000300a00 */
[----:B0-----:R-:W4:Y:S04]  /*86d60*/  LDL.LU.64 R42, [R1+0xbe8] ;  /* 0x000be800012a7983 */ /* 0x001f280000300a00 */
[----:B------:R-:W4:Y:S04]  /*86d70*/  LDL.LU R54, [R1+0x32c] ;  /* 0x00032c0001367983 */ /* 0x000f280000300800 */
[----:B------:R0:W-:Y:S04]  /*86d80*/  @P6 STG.E.U8 desc[UR34][R46.64], R2 ;  /* 0x000000022e006986 */ /* 0x0001e8000c101122 */
[----:B0-----:R-:W4:Y:S04]  /*86d90*/  LDL.LU.64 R46, [R1+0xbe0] ;  /* 0x000be000012e7983 */ /* 0x001f280000300a00 */
[----:B---3--:R0:W-:Y:S04]  /*86da0*/  @P5 STG.E.U8 desc[UR34][R50.64], R0 ;  /* 0x0000000032005986 */ /* 0x0081e8000c101122 */
[----:B0-----:R-:W3:Y:S04]  /*86db0*/  LDL.LU.64 R50, [R1+0xbd0] ;  /* 0x000bd00001327983 */ /* 0x001ee80000300a00 */
[----:B------:R-:W3:Y:S01]  /*86dc0*/  LDL.LU.64 R20, [R1+0xbd8] ;  /* 0x000bd80001147983 */ /* 0x000ee20000300a00 */
[----:B--2---:R-:W-:-:S02]  /*86dd0*/  PRMT R5, R48, 0x7770, RZ ;  /* 0x0000777030057816 */ /* 0x004fc400000000ff */
[C---:B------:R-:W-:Y:S02]  /*86de0*/  PRMT R4, R48.reuse, 0x7771, RZ ;  /* 0x0000777130047816 */ /* 0x040fe400000000ff */
[C---:B------:R-:W-:Y:S02]  /*86df0*/  PRMT R0, R48.reuse, 0x7772, RZ ;  /* 0x0000777230007816 */ /* 0x040fe400000000ff */
[----:B------:R-:W-:Y:S02]  /*86e00*/  PRMT R3, R48, 0x7773, RZ ;  /* 0x0000777330037816 */ /* 0x000fe400000000ff */
[----:B------:R-:W2:Y:S01]  /*86e10*/  LDL.LU.64 R48, [R1+0xbc8] ;  /* 0x000bc80001307983 */ /* 0x000ea20000300a00 */
[----:B------:R-:W-:Y:S01]  /*86e20*/  ISETP.LT.AND P2, PT, R40, UR4, !P2 ;  /* 0x0000000428007c0c */ /* 0x000fe2000d741270 */
[----:B------:R-:W-:Y:S02]  /*86e30*/  ULDC UR4, c[0x0][0x228] ;  /* 0x00008a0000047ab9 */ /* 0x000fe40000000800 */
[----:B------:R-:W-:Y:S01]  /*86e40*/  ISETP.LT.AND P6, PT, R56, UR4, !P3 ;  /* 0x0000000438007c0c */ /* 0x000fe2000dfc1270 */
[----:B------:R-:W-:Y:S01]  /*86e50*/  ULDC UR4, c[0x0][0x228] ;  /* 0x00008a0000047ab9 */ /* 0x000fe20000000800 */
[----:B------:R-:W-:-:S02]  /*86e60*/  PRMT R2, R44, 0x7773, RZ ;  /* 0x000077732c027816 */ /* 0x000fc400000000ff */
[----:B------:R-:W-:Y:S01]  /*86e70*/  ISETP.LT.AND P4, PT, R37, UR5, !P3 ;  /* 0x0000000525007c0c */ /* 0x000fe2000df81270 */
[----:B------:R-:W-:Y:S01]  /*86e80*/  ULDC UR5, c[0x0][0x228] ;  /* 0x00008a0000057ab9 */ /* 0x000fe20000000800 */
[----:B------:R-:W-:Y:S01]  /*86e90*/  ISETP.LT.AND P5, PT, R45, UR6, !P3 ;  /* 0x000000062d007c0c */ /* 0x000fe2000dfa1270 */
[----:B------:R-:W-:-:S03]  /*86ea0*/  ULDC UR6, c[0x0][0x228] ;  /* 0x00008a0000067ab9 */ /* 0x000fc60000000800 */
[----:B------:R0:W-:Y:S01]  /*86eb0*/  @P2 STG.E.U8 desc[UR34][R58.64], R2 ;  /* 0x000000023a002986 */ /* 0x0001e2000c101122 */
[----:B------:R-:W-:Y:S01]  /*86ec0*/  ISETP.LT.AND P2, PT, R36, UR4, !P3 ;  /* 0x0000000424007c0c */ /* 0x000fe2000df41270 */
[----:B------:R-:W-:Y:S02]  /*86ed0*/  ULDC UR4, c[0x0][0x228] ;  /* 0x00008a0000047ab9 */ /* 0x000fe40000000800 */
[----:B----4-:R1:W-:Y:S01]  /*86ee0*/  @P6 STG.E.U8 desc[UR34][R32.64], R5 ;  /* 0x0000000520006986 */ /* 0x0103e2000c101122 */
[----:B------:R-:W-:Y:S01]  /*86ef0*/  ISETP.LT.AND P6, PT, R53, UR4, !P3 ;  /* 0x0000000435007c0c */ /* 0x000fe2000dfc1270 */
[----:B------:R-:W-:Y:S02]  /*86f00*/  ULDC UR4, c[0x0][0x228] ;  /* 0x00008a0000047ab9 */ /* 0x000fe40000000800 */
[----:B0-----:R-:W4:Y:S04]  /*86f10*/  LDL.LU R58, [R1+0x20c] ;  /* 0x00020c00013a7983 */ /* 0x001f280000300800 */
[----:B------:R0:W-:Y:S04]  /*86f20*/  @P4 STG.E.U8 desc[UR34][R38.64], R4 ;  /* 0x0000000426004986 */ /* 0x0001e8000c101122 */
[----:B-1----:R-:W4:Y:S04]  /*86f30*/  LDL.LU.64 R32, [R1+0xbc0] ;  /* 0x000bc00001207983 */ /* 0x002f280000300a00 */
[----:B------:R1:W-:Y:S01]  /*86f40*/  @P5 STG.E.U8 desc[UR34][R42.64], R0 ;  /* 0x000000002a005986 */ /* 0x0003e2000c101122 */
[----:B------:R-:W-:-:S03]  /*86f50*/  PRMT R2, R54, 0x7770, RZ ;  /* 0x0000777036027816 */ /* 0x000fc600000000ff */
[----:B0-----:R-:W4:Y:S01]  /*86f60*/  LDL.LU.64 R38, [R1+0xba0] ;  /* 0x000ba00001267983 */ /* 0x001f220000300a00 */
[----:B------:R-:W-:Y:S01]  /*86f70*/  ISETP.LT.AND P5, PT, R57, UR4, !P3 ;  /* 0x0000000439007c0c */ /* 0x000fe2000dfa1270 */
[----:B------:R-:W-:Y:S01]  /*86f80*/  ULDC UR4, c[0x0][0x228] ;  /* 0x00008a0000047ab9 */ /* 0x000fe20000000800 */
[----:B------:R-:W-:Y:S01]  /*86f90*/  ISETP.LT.AND P4, PT, R52, UR5, !P3 ;  /* 0x0000000534007c0c */ /* 0x000fe2000df81270 */
[----:B------:R-:W-:Y:S01]  /*86fa0*/  ULDC UR5, c[0x0][0x228] ;  /* 0x00008a0000057ab9 */ /* 0x000fe20000000800 */
[----:B-1----:R-:W-:Y:S01]  /*86fb0*/  VIADD R0, R55, 0x61 ;  /* 0x0000006137007836 */ /* 0x002fe20000000000 */
[----:B------:R0:W-:Y:S04]  /*86fc0*/  @P2 STG.E.U8 desc[UR34][R46.64], R3 ;  /* 0x000000032e002986 */ /* 0x0001e8000c101122 */
[----:B------:R-:W-:-:S02]  /*86fd0*/  ISETP.GE.AND P2, PT, R0, UR23, PT ;  /* 0x0000001700007c0c */ /* 0x000fc4000bf46270 */
[C---:B------:R-:W-:Y:S02]  /*86fe0*/  PRMT R0, R54.reuse, 0x7772, RZ ;  /* 0x0000777236007816 */ /* 0x040fe400000000ff */
[----:B0-----:R-:W-:Y:S01]  /*86ff0*/  PRMT R3, R54, 0x7771, RZ ;  /* 0x0000777136037816 */ /* 0x001fe200000000ff */
[----:B---3--:R0:W-:Y:S04]  /*87000*/  @P6 STG.E.U8 desc[UR34][R50.64], R2 ;  /* 0x0000000232006986 */ /* 0x0081e8000c101122 */
[----:B0-----:R-:W3:Y:S04]  /*87010*/  LDL.LU.64 R50, [R1+0xba8] ;  /* 0x000ba80001327983 */ /* 0x001ee80000300a00 */
[----:B------:R-:W3:Y:S04]  /*87020*/  LDL.LU.64 R42, [R1+0xb98] ;  /* 0x000b9800012a7983 */ /* 0x000ee80000300a00 */
[----:B------:R-:W3:Y:S04]  /*87030*/  LDL.LU R59, [R1+0x30c] ;  /* 0x00030c00013b7983 */ /* 0x000ee80000300800 */
[----:B------:R-:W-:Y:S04]  /*87040*/  @P5 STG.E.U8 desc[UR34][R20.64], R3 ;  /* 0x0000000314005986 */ /* 0x000fe8000c101122 */
[----:B------:R-:W3:Y:S04]  /*87050*/  LDL.LU.64 R46, [R1+0xb90] ;  /* 0x000b9000012e7983 */ /* 0x000ee80000300a00 */
[----:B--2---:R0:W-:Y:S04]  /*87060*/  @P4 STG.E.U8 desc[UR34][R48.64], R0 ;  /* 0x0000000030004986 */ /* 0x0041e8000c101122 */
[----:B0-----:R-:W2:Y:S01]  /*87070*/  LDL.LU.64 R48, [R1+0xb80] ;  /* 0x000b800001307983 */ /* 0x001ea20000300a00 */
[----:B------:R-:W-:Y:S01]  /*87080*/  ISETP.LT.AND P3, PT, R40, UR4, !P3 ;  /* 0x0000000428007c0c */ /* 0x000fe2000df61270 */
[----:B------:R-:W-:Y:S01]  /*87090*/  ULDC UR4, c[0x0][0x228] ;  /* 0x00008a0000047ab9 */ /* 0x000fe20000000800 */
[----:B------:R-:W-:Y:S01]  /*870a0*/  ISETP.LT.AND P6, PT, R56, UR5, !P0 ;  /* 0x0000000538007c0c */ /* 0x000fe2000c7c1270 */
[----:B------:R-:W2:Y:S01]  /*870b0*/  LDL.LU.64 R20, [R1+0xb88] ;  /* 0x000b880001147983 */ /* 0x000ea20000300a00 */
[----:B------:R-:W-:Y:S01]  /*870c0*/  ISETP.LT.AND P4, PT, R37, UR4, !P0 ;  /* 0x0000000425007c0c */ /* 0x000fe2000c781270 */
[----:B------:R-:W-:Y:S01]  /*870d0*/  ULDC UR5, c[0x0][0x228] ;  /* 0x00008a0000057ab9 */ /* 0x000fe20000000800 */
[----:B------:R-:W-:Y:S01]  /*870e0*/  PRMT R2, R54, 0x7773, RZ ;  /* 0x0000777336027816 */ /* 0x000fe200000000ff */
[----:B------:R-:W-:Y:S01]  /*870f0*/  ULDC UR4, c[0x0][0x228] ;  /* 0x00008a0000047ab9 */ /* 0x000fe20000000800 */
[----:B----4-:R-:W-:-:S05]  /*87100*/  PRMT R0, R58, 0x7770, RZ ;  /* 0x000077703a007816 */ /* 0x010fca00000000ff */
[----:B------:R0:W-:Y:S01]  /*87110*/  @P3 STG.E.U8 desc[UR34][R32.64], R2 ;  /* 0x0000000220003986 */ /* 0x0001e2000c101122 */
[----:B------:R-:W-:Y:S01]  /*87120*/  ISETP.LT.AND P3, PT, R45, UR5, !P0 ;  /* 0x000000052d007c0c */ /* 0x000fe2000c761270 */
[----:B------:R-:W-:Y:S02]  /*87130*/  ULDC UR5, c[0x0][0x228] ;  /* 0x00008a0000057ab9 */ /* 0x000fe40000000800 */
[----:B------:R1:W-:Y:S04]  /*87140*/  @P6 STG.E.U8 desc[UR34][R38.64], R0 ;  /* 0x0000000026006986 */ /* 0x0003e8000c101122 */
[----:B0-----:R-:W4:Y:S01]  /*87150*/  LDL.LU.64 R32, [R1+0xb78] ;  /* 0x000b780001207983 */ /* 0x001f220000300a00 */
[----:B------:R-:W-:-:S03]  /*87160*/  PRMT R2, R58, 0x7771, RZ ;  /* 0x000077713a027816 */ /* 0x000fc600000000ff */
[----:B------:R-:W4:Y:S01]  /*87170*/  LDL.LU R54, [R1+0x1b0] ;  /* 0x0001b00001367983 */ /* 0x000f220000300800 */
[----:B------:R-:W-:Y:S01]  /*87180*/  ISETP.LT.AND P6, PT, R36, UR4, !P0 ;  /* 0x0000000424007c0c */ /* 0x000fe2000c7c1270 */
[----:B------:R-:W-:Y:S02]  /*87190*/  ULDC UR4, c[0x0][0x228] ;  /* 0x00008a0000047ab9 */ /* 0x000fe40000000800 */
[----:B-1----:R-:W4:Y:S01]  /*871a0*/  LDL.LU.64 R38, [R1+0xb70] ;  /* 0x000b700001267983 */ /* 0x002f220000300a00 */
[----:B------:R-:W-:Y:S01]  /*871b0*/  ISETP.LT.AND P5, PT, R53, UR5, !P0 ;  /* 0x0000000535007c0c */ /* 0x000fe2000c7a1270 */
[----:B------:R-:W-:Y:S01]  /*871c0*/  VIADD R0, R55, 0x62 ;  /* 0x0000006237007836 */ /* 0x000fe20000000000 */
[----:B------:R-:W-:Y:S01]  /*871d0*/  PRMT R3, R58, 0x7772, RZ ;  /* 0x000077723a037816 */ /* 0x000fe200000000ff */
[----:B------:R-:W-:Y:S01]  /*871e0*/  ULDC UR5, c[0x0][0x228] ;  /* 0x00008a0000057ab9 */ /* 0x000fe20000000800 */
[----:B---3--:R0:W-:Y:S02]  /*871f0*/  @P4 STG.E.U8 desc[UR34][R50.64], R2 ;  /* 0x0000000232004986 */ /* 0x0081e4000c101122 */
[----:B------:R-:W-:-:S02]  /*87200*/  ISETP.GE.AND P4, PT, R0, UR25, PT ;  /* 0x0000001900007c0c */ /* 0x000fc4000bf86270 */
[----:B0-----:R-:W3:Y:S01]  /*87210*/  LDL.LU.64 R50, [R1+0xb68] ;  /* 0x000b680001327983 */ /* 0x001ee20000300a00 */
[----:B------:R-:W-:Y:S02]  /*87220*/  PRMT R2, R58, 0x7773, RZ ;  /* 0x000077733a027816 */ /* 0x000fe400000000ff */
[----:B------:R-:W-:Y:S01]  /*87230*/  PRMT R0, R59, 0x7770, RZ ;  /* 0x000077703b007816 */ /* 0x000fe200000000ff */
[----:B------:R0:W-:Y:S04]  /*87240*/  @P3 STG.E.U8 desc[UR34][R42.64], R3 ;  /* 0x000000032a003986 */ /* 0x0001e8000c101122 */
[----:B------:R1:W-:Y:S04]  /*87250*/  @P6 STG.E.U8 desc[UR34][R46.64], R2 ;  /* 0x000000022e006986 */ /* 0x0003e8000c101122 */
[----:B0-----:R-:W3:Y:S04]  /*87260*/  LDL.LU.64 R42, [R1+0xb60] ;  /* 0x000b6000012a7983 */ /* 0x001ee80000300a00 */
[----:B-1----:R-:W3:Y:S04]  /*87270*/  LDL.LU.64 R46, [R1+0xb50] ;  /* 0x000b5000012e7983 */ /* 0x002ee80000300a00 */
[----:B--2---:R0:W-:Y:S04]  /*87280*/  @P5 STG.E.U8 desc[UR34][R48.64], R0 ;  /* 0x0000000030005986 */ /* 0x0041e8000c101122 */
[----:B0-----:R-:W2:Y:S01]  /*87290*/  LDL.LU.64 R48, [R1+0xb58] ;  /* 0x000b580001307983 */ /* 0x001ea20000300a00 */
[----:B------:R-:W-:Y:S01]  /*872a0*/  ISETP.LT.AND P3, PT, R57, UR4, !P0 ;  /* 0x0000000439007c0c */ /* 0x000fe2000c761270 */
[----:B------:R-:W-:Y:S01]  /*872b0*/  ULDC UR4, c[0x0][0x228] ;  /* 0x00008a0000047ab9 */ /* 0x000fe20000000800 */
[----:B------:R-:W-:Y:S01]  /*872c0*/  ISETP.LT.AND P6, PT, R52, UR5, !P0 ;  /* 0x0000000534007c0c */ /* 0x000fe2000c7c1270 */
[----:B------:R-:W-:Y:S01]  /*872d0*/  ULDC UR5, c[0x0][0x228] ;  /* 0x00008a0000057ab9 */ /* 0x000fe20000000800 */
[----:B------:R-:W-:Y:S01]  /*872e0*/  ISETP.LT.AND P0, PT, R40, UR4, !P0 ;  /* 0x0000000428007c0c */ /* 0x000fe2000c701270 */
[----:B------:R-:W2:Y:S01]  /*872f0*/  LDL.LU R58, [R1+0x2f0] ;  /* 0x0002f000013a7983 */ /* 0x000ea20000300800 */
[----:B------:R-:W-:Y:S01]  /*87300*/  ISETP.LT.AND P5, PT, R56, UR5, !P1 ;  /* 0x0000000538007c0c */ /* 0x000fe2000cfa1270 */
[----:B------:R-:W-:Y:S01]  /*87310*/  ULDC UR4, c[0x0][0x228] ;  /* 0x00008a0000047ab9 */ /* 0x000fe20000000800 */
[C---:B------:R-:W-:Y:S01]  /*87320*/  PRMT R3, R59.reuse, 0x7771, RZ ;  /* 0x000077713b037816 */ /* 0x040fe200000000ff */
[----:B------:R-:W-:Y:S01]  /*87330*/  ULDC UR5, c[0x0][0x228] ;  /* 0x00008a0000057ab9 */ /* 0x000fe20000000800 */
[----:B------:R-:W-:-:S02]  /*87340*/  PRMT R0, R59, 0x7772, RZ ;  /* 0x000077723b007816 */ /* 0x000fc400000000ff */
[----:B------:R-:W-:Y:S01]  /*87350*/  PRMT R2, R59, 0x7773, RZ ;  /* 0x000077733b027816 */ /* 0x000fe200000000ff */
[----:B------:R0:W-:Y:S04]  /*87360*/  @P3 STG.E.U8 desc[UR34][R20.64], R3 ;  /* 0x0000000314003986 */ /* 0x0001e8000c101122 */
[----:B----4-:R1:W-:Y:S01]  /*87370*/  @P6 STG.E.U8 desc[UR34][R32.64], R0 ;  /* 0x0000000020006986 */ /* 0x0103e2000c101122 */
[----:B------:R-:W-:Y:S01]  /*87380*/  ISETP.LT.AND P6, PT, R37, UR4, !P1 ;  /* 0x0000000425007c0c */ /* 0x000fe2000cfc1270 */
[----:B------:R-:W-:Y:S02]  /*87390*/  ULDC UR4, c[0x0][0x228] ;  /* 0x00008a0000047ab9 */ /* 0x000fe40000000800 */
[----:B0-----:R-:W4:Y:S01]  /*873a0*/  LDL.LU.64 R20, [R1+0xb48] ;  /* 0x000b480001147983 */ /* 0x001f220000300a00 */
[----:B------:R-:W-:Y:S01]  /*873b0*/  ISETP.LT.AND P3, PT, R45, UR4, !P1 ;  /* 0x000000042d007c0c */ /* 0x000fe2000cf61270 */
[----:B------:R-:W-:-:S02]  /*873c0*/  ULDC UR4, c[0x0][0x228] ;  /* 0x00008a0000047ab9 */ /* 0x000fc40000000800 */
[----:B------:R0:W-:Y:S01]  /*873d0*/  @P0 STG.E.U8 desc[UR34][R38.64], R2 ;  /* 0x0000000226000986 */ /* 0x0001e2000c101122 */
[----:B-1----:R-:W-:Y:S02]  /*873e0*/  PRMT R0, R54, 0x7770, RZ ;  /* 0x0000777036007816 */ /* 0x002fe400000000ff */
[----:B------:R-:W-:Y:S01]  /*873f0*/  ISETP.LT.AND P0, PT, R36, UR4, !P1 ;  /* 0x0000000424007c0c */ /* 0x000fe2000cf01270 */
[----:B------:R-:W-:Y:S01]  /*87400*/  ULDC UR4, c[0x0][0x228] ;  /* 0x00008a0000047ab9 */ /* 0x000fe20000000800 */
[----:B0-----:R-:W4:Y:S01]  /*87410*/  LDL.LU.64 R38, [R1+0xb40] ;  /* 0x000b400001267983 */ /* 0x001f220000300a00 */
[----:B------:R-:W-:-:S03]  /*87420*/  PRMT R2, R54, 0x7771, RZ ;  /* 0x0000777136027816 */ /* 0x000fc600000000ff */
[----:B---3--:R0:W-:Y:S04]  /*87430*/  @P5 STG.E.U8 desc[UR34][R50.64], R0 ;  /* 0x0000000032005986 */ /* 0x0081e8000c101122 */
[----:B0-----:R-:W3:Y:S04]  /*87440*/  LDL.LU.64 R50, [R1+0xb30] ;  /* 0x000b300001327983 */ /* 0x001ee80000300a00 */
[----:B------:R-:W3:Y:S01]  /*87450*/  LDL.LU R59, [R1+0x2e0] ;  /* 0x0002e000013b7983 */ /* 0x000ee20000300800 */
[----:B------:R-:W-:-:S03]  /*87460*/  PRMT R0, R54, 0x7772, RZ ;  /* 0x0000777236007816 */ /* 0x000fc600000000ff */
[----:B------:R0:W-:Y:S04]  /*87470*/  @P6 STG.E.U8 desc[UR34][R42.64], R2 ;  /* 0x000000022a006986 */ /* 0x0001e8000c101122 */
[----:B------:R-:W3:Y:S04]  /*87480*/  LDL.LU.64 R32, [R1+0xb38] ;  /* 0x000b380001207983 */ /* 0x000ee80000300a00 */
[----:B------:R1:W-:Y:S04]  /*87490*/  @P3 STG.E.U8 desc[UR34][R46.64], R0 ;  /* 0x000000002e003986 */ /* 0x0003e8000c101122 */
[----:B0-----:R-:W3:Y:S01]  /*874a0*/  LDL.LU.64 R42, [R1+0xb28] ;  /* 0x000b2800012a7983 */ /* 0x001ee20000300a00 */
[----:B------:R-:W-:-:S03]  /*874b0*/  PRMT R2, R54, 0x7773, RZ ;  /* 0x0000777336027816 */ /* 0x000fc600000000ff */
        /* <DEDUP_REMOVED lines=8> */
[----:B------:R-:W-:Y:S01]  /*87540*/  ULDC UR4, c[0x0][0x228] ;  /* 0x00008a0000047ab9 */ /* 0x000fe20000000800 */
[C---:B------:R-:W-:Y:S01]  /*87550*/  PRMT R0, R58.reuse, 0x7770, RZ ;  /* 0x000077703a007816 */ /* 0x040fe200000000ff */
[----:B------:R-:W2:Y:S01]  /*87560*/  LDL.LU R54, [R1+0x2d0] ;  /* 0x0002d00001367983 */ /* 0x000ea20000300800 */
[----:B------:R-:W-:-:S02]  /*87570*/  PRMT R2, R58, 0x7771, RZ ;  /* 0x000077713a027816 */ /* 0x000fc400000000ff */
[----:B------:R-:W-:Y:S01]  /*87580*/  ISETP.LT.AND P1, PT, R40, UR4, !P1 ;  /* 0x0000000428007c0c */ /* 0x000fe2000cf21270 */
[----:B------:R-:W-:Y:S02]  /*87590*/  ULDC UR4, c[0x0][0x228] ;  /* 0x00008a0000047ab9 */ /* 0x000fe40000000800 */
[----:B----4-:R0:W-:Y:S01]  /*875a0*/  @P5 STG.E.U8 desc[UR34][R20.64], R0 ;  /* 0x0000000014005986 */ /* 0x0101e2000c101122 */
[----:B------:R-:W-:Y:S01]  /*875b0*/  ISETP.LT.AND P5, PT, R56, UR5, !P2 ;  /* 0x0000000538007c0c */ /* 0x000fe2000d7a1270 */
[----:B------:R-:W-:Y:S01]  /*875c0*/  ULDC UR5, c[0x0][0x228] ;  /* 0x00008a0000057ab9 */ /* 0x000fe20000000800 */
[C---:B0-----:R-:W-:Y:S01]  /*875d0*/  PRMT R0, R58.reuse, 0x7772, RZ ;  /* 0x000077723a007816 */ /* 0x041fe200000000ff */
[----:B------:R0:W-:Y:S04]  /*875e0*/  @P3 STG.E.U8 desc[UR34][R38.64], R2 ;  /* 0x0000000226003986 */ /* 0x0001e8000c101122 */
[----:B0-----:R-:W4:Y:S01]  /*875f0*/  LDL.LU.64 R38, [R1+0xb18] ;  /* 0x000b180001267983 */ /* 0x001f220000300a00 */
[----:B------:R-:W-:-:S03]  /*87600*/  PRMT R2, R58, 0x7773, RZ ;  /* 0x000077733a027816 */ /* 0x000fc600000000ff */
[----:B---3--:R0:W-:Y:S01]  /*87610*/  @P6 STG.E.U8 desc[UR34][R50.64], R0 ;  /* 0x0000000032006986 */ /* 0x0081e2000c101122 */
[----:B------:R-:W-:Y:S01]  /*87620*/  ISETP.LT.AND P6, PT, R37, UR4, !P2 ;  /* 0x0000000425007c0c */ /* 0x000fe2000d7c1270 */
[----:B------:R-:W-:Y:S02]  /*87630*/  ULDC UR4, c[0x0][0x228] ;  /* 0x00008a0000047ab9 */ /* 0x000fe40000000800 */
[----:B------:R-:W-:Y:S01]  /*87640*/  ISETP.LT.AND P3, PT, R45, UR4, !P2 ;  /* 0x000000042d007c0c */ /* 0x000fe2000d761270 */
[----:B------:R-:W-:Y:S01]  /*87650*/  ULDC UR4, c[0x0][0x228] ;  /* 0x00008a0000047ab9 */ /* 0x000fe20000000800 */
[----:B0-----:R-:W3:Y:S01]  /*87660*/  LDL.LU.64 R50, [R1+0xb08] ;  /* 0x000b080001327983 */ /* 0x001ee20000300a00 */
[----:B------:R-:W-:-:S03]  /*87670*/  PRMT R0, R59, 0x7770, RZ ;  /* 0x000077703b007816 */ /* 0x000fc600000000ff */
[----:B------:R0:W-:Y:S04]  /*87680*/  @P1 STG.E.U8 desc[UR34][R32.64], R2 ;  /* 0x0000000220001986 */ /* 0x0001e8000c101122 */
[----:B------:R1:W-:Y:S04]  /*87690*/  @P5 STG.E.U8 desc[UR34][R42.64], R0 ;  /* 0x000000002a005986 */ /* 0x0003e8000c101122 */
[----:B------:R-:W3:Y:S01]  /*876a0*/  LDL.LU.64 R20, [R1+0xb00] ;  /* 0x000b000001147983 */ /* 0x000ee20000300a00 */
[----:B0-----:R-:W-:-:S03]  /*876b0*/  PRMT R2, R59, 0x7771, RZ ;  /* 0x000077713b027816 */ /* 0x001fc600000000ff */
[----:B-1----:R-:W3:Y:S01]  /*876c0*/  LDL.LU.64 R42, [R1+0xaf0] ;  /* 0x000af000012a7983 */ /* 0x002ee20000300a00 */
[----:B------:R-:W-:-:S03]  /*876d0*/  PRMT R0, R59, 0x7772, RZ ;  /* 0x000077723b007816 */ /* 0x000fc600000000ff */
[----:B------:R-:W3:Y:S04]  /*876e0*/  LDL.LU R58, [R1+0x1b4] ;  /* 0x0001b400013a7983 */ /* 0x000ee80000300800 */
[----:B------:R0:W-:Y:S04]  /*876f0*/  @P6 STG.E.U8 desc[UR34][R46.64], R2 ;  /* 0x000000022e006986 */ /* 0x0001e8000c101122 */
[----:B0-----:R-:W3:Y:S04]  /*87700*/  LDL.LU.64 R46, [R1+0xaf8] ;  /* 0x000af800012e7983 */ /* 0x001ee80000300a00 */
        /* <DEDUP_REMOVED lines=8> */
[----:B------:R-:W-:Y:S01]  /*87790*/  ISETP.GE.AND P0, PT, R3, UR45, PT ;  /* 0x0000002d03007c0c */ /* 0x000fe2000bf06270 */
[----:B------:R-:W-:Y:S01]  /*877a0*/  VIADD R3, R55, 0x63 ;  /* 0x0000006337037836 */ /* 0x000fe20000000000 */
[----:B------:R-:W-:Y:S01]  /*877b0*/  ISETP.LT.AND P3, PT, R57, UR5, !P2 ;  /* 0x0000000539007c0c */ /* 0x000fe2000d761270 */
[----:B------:R-:W2:Y:S01]  /*877c0*/  LDL.LU.64 R32, [R1+0xae0] ;  /* 0x000ae00001207983 */ /* 0x000ea20000300a00 */
[----:B------:R-:W-:Y:S01]  /*877d0*/  ISETP.LT.AND P6, PT, R52, UR6, !P2 ;  /* 0x0000000634007c0c */ /* 0x000fe2000d7c1270 */
[----:B------:R-:W-:Y:S01]  /*877e0*/  ULDC UR5, c[0x0][0x228] ;  /* 0x00008a0000057ab9 */ /* 0x000fe20000000800 */
[----:B------:R-:W-:Y:S01]  /*877f0*/  PRMT R0, R54, 0x7770, RZ ;  /* 0x0000777036007816 */ /* 0x000fe200000000ff */
[----:B------:R-:W-:Y:S01]  /*87800*/  ULDC UR6, c[0x0][0x228] ;  /* 0x00008a0000067ab9 */ /* 0x000fe20000000800 */
[----:B----4-:R0:W-:Y:S01]  /*87810*/  @P1 STG.E.U8 desc[UR34][R38.64], R2 ;  /* 0x0000000226001986 */ /* 0x0101e2000c101122 */
[----:B------:R-:W-:Y:S01]  /*87820*/  ISETP.GE.AND P1, PT, R3, UR4, PT ;  /* 0x0000000403007c0c */ /* 0x000fe2000bf26270 */
[----:B------:R-:W-:-:S02]  /*87830*/  ULDC UR4, c[0x0][0x228] ;  /* 0x00008a0000047ab9 */ /* 0x000fc40000000800 */
[----:B------:R-:W-:Y:S01]  /*87840*/  ISETP.LT.AND P2, PT, R40, UR4, !P2 ;  /* 0x0000000428007c0c */ /* 0x000fe2000d741270 */
[----:B------:R-:W-:Y:S01]  /*87850*/  ULDC UR4, c[0x0][0x228] ;  /* 0x00008a0000047ab9 */ /* 0x000fe20000000800 */
[----:B0-----:R-:W4:Y:S01]  /*87860*/  LDL.LU.64 R38, [R1+0xad8] ;  /* 0x000ad80001267983 */ /* 0x001f220000300a00 */
[----:B------:R-:W-:-:S03]  /*87870*/  PRMT R2, R54, 0x7771, RZ ;  /* 0x0000777136027816 */ /* 0x000fc600000000ff */
[----:B---3--:R0:W-:Y:S01]  /*87880*/  @P5 STG.E.U8 desc[UR34][R50.64], R0 ;  /* 0x0000000032005986 */ /* 0x0081e2000c101122 */
[----:B------:R-:W-:Y:S01]  /*87890*/  ISETP.LT.AND P5, PT, R56, UR5, !P4 ;  /* 0x0000000538007c0c */ /* 0x000fe2000e7a1270 */
[----:B------:R-:W-:Y:S02]  /*878a0*/  ULDC UR5, c[0x0][0x228] ;  /* 0x00008a0000057ab9 */ /* 0x000fe40000000800 */
[----:B0-----:R-:W3:Y:S01]  /*878b0*/  LDL.LU.64 R50, [R1+0xad0] ;  /* 0x000ad00001327983 */ /* 0x001ee20000300a00 */
[----:B------:R-:W-:-:S03]  /*878c0*/  PRMT R0, R54, 0x7772, RZ ;  /* 0x0000777236007816 */ /* 0x000fc600000000ff */
[----:B------:R0:W-:Y:S04]  /*878d0*/  @P3 STG.E.U8 desc[UR34][R20.64], R2 ;  /* 0x0000000214003986 */ /* 0x0001e8000c101122 */
[----:B------:R1:W-:Y:S04]  /*878e0*/  @P6 STG.E.U8 desc[UR34][R42.64], R0 ;  /* 0x000000002a006986 */ /* 0x0003e8000c101122 */
[----:B------:R-:W3:Y:S01]  /*878f0*/  LDL.LU R59, [R1+0x2f4] ;  /* 0x0002f400013b7983 */ /* 0x000ee20000300800 */
[----:B0-----:R-:W-:Y:S02]  /*87900*/  PRMT R2, R54, 0x7773, RZ ;  /* 0x0000777336027816 */ /* 0x001fe400000000ff */
[----:B-1----:R-:W-:Y:S01]  /*87910*/  PRMT R0, R58, 0x7770, RZ ;  /* 0x000077703a007816 */ /* 0x002fe200000000ff */
[----:B------:R-:W3:Y:S04]  /*87920*/  LDL.LU.64 R42, [R1+0xab8] ;  /* 0x000ab800012a7983 */ /* 0x000ee80000300a00 */
[----:B------:R-:W-:Y:S04]  /*87930*/  @P2 STG.E.U8 desc[UR34][R46.64], R2 ;  /* 0x000000022e002986 */ /* 0x000fe8000c101122 */
        /* <DEDUP_REMOVED lines=8> */
[C---:B------:R-:W-:Y:S01]  /*879c0*/  PRMT R2, R58.reuse, 0x7771, RZ ;  /* 0x000077713a027816 */ /* 0x040fe200000000ff */
[----:B------:R-:W2:Y:S01]  /*879d0*/  LDL.LU R54, [R1+0x2e4] ;  /* 0x0002e40001367983 */ /* 0x000ea20000300800 */
[----:B------:R-:W-:Y:S01]  /*879e0*/  PRMT R0, R58, 0x7772, RZ ;  /* 0x000077723a007816 */ /* 0x000fe200000000ff */
[----:B------:R-:W-:-:S02]  /*879f0*/  ULDC UR5, c[0x0][0x228] ;  /* 0x00008a0000057ab9 */ /* 0x000fc40000000800 */
[----:B------:R-:W2:Y:S01]  /*87a00*/  LDL.LU.64 R28, [R1+0xaa8] ;  /* 0x000aa800011c7983 */ /* 0x000ea20000300a00 */
[----:B------:R-:W-:Y:S01]  /*87a10*/  ISETP.LT.AND P2, PT, R53, UR4, !P4 ;  /* 0x0000000435007c0c */ /* 0x000fe2000e741270 */
[----:B------:R-:W-:Y:S02]  /*87a20*/  ULDC UR4, c[0x0][0x228] ;  /* 0x00008a0000047ab9 */ /* 0x000fe40000000800 */
[----:B------:R0:W-:Y:S04]  /*87a30*/  @P6 STG.E.U8 desc[UR34][R32.64], R2 ;  /* 0x0000000220006986 */ /* 0x0001e8000c101122 */
[----:B------:R-:W2:Y:S04]  /*87a40*/  LDL.LU.64 R20, [R1+0xa98] ;  /* 0x000a980001147983 */ /* 0x000ea80000300a00 */
[----:B0-----:R-:W2:Y:S01]  /*87a50*/  LDL.LU.64 R32, [R1+0xa90] ;  /* 0x000a900001207983 */ /* 0x001ea20000300a00 */
[----:B------:R-:W-:-:S03]  /*87a60*/  PRMT R2, R58, 0x7773, RZ ;  /* 0x000077733a027816 */ /* 0x000fc600000000ff */
[----:B----4-:R-:W-:Y:S01]  /*87a70*/  @P3 STG.E.U8 desc[UR34][R38.64], R0 ;  /* 0x0000000026003986 */ /* 0x010fe2000c101122 */
[----:B------:R-:W-:Y:S01]  /*87a80*/  ISETP.LT.AND P3, PT, R57, UR4, !P4 ;  /* 0x0000000439007c0c */ /* 0x000fe2000e761270 */
[----:B------:R-:W-:Y:S02]  /*87a90*/  ULDC UR4, c[0x0][0x228] ;  /* 0x00008a0000047ab9 */ /* 0x000fe40000000800 */
[----:B---3--:R0:W-:Y:S04]  /*87aa0*/  @P5 STG.E.U8 desc[UR34][R50.64], R2 ;  /* 0x0000000232005986 */ /* 0x0081e8000c101122 */
[----:B0-----:R-:W3:Y:S01]  /*87ab0*/  LDL.LU.64 R50, [R1+0xa80] ;  /* 0x000a800001327983 */ /* 0x001ee20000300a00 */
[C---:B------:R-:W-:Y:S02]  /*87ac0*/  PRMT R0, R59.reuse, 0x7770, RZ ;  /* 0x000077703b007816 */ /* 0x040fe400000000ff */
[----:B------:R-:W-:Y:S01]  /*87ad0*/  PRMT R2, R59, 0x7771, RZ ;  /* 0x000077713b027816 */ /* 0x000fe200000000ff */
[----:B------:R-:W4:Y:S04]  /*87ae0*/  LDL.LU.64 R38, [R1+0xa88] ;  /* 0x000a880001267983 */ /* 0x000f280000300a00 */
[----:B------:R-:W4:Y:S04]  /*87af0*/  LDL.LU R58, [R1+0x2d4] ;  /* 0x0002d400013a7983 */ /* 0x000f280000300800 */
[----:B------:R-:W-:Y:S04]  /*87b00*/  @P2 STG.E.U8 desc[UR34][R42.64], R0 ;  /* 0x000000002a002986 */ /* 0x000fe8000c101122 */
[----:B--2---:R0:W-:Y:S04]  /*87b10*/  @P3 STG.E.U8 desc[UR34][R48.64], R2 ;  /* 0x0000000230003986 */ /* 0x0041e8000c101122 */
[----:B0-----:R-:W2:Y:S04]  /*87b20*/  LDL.LU.64 R48, [R1+0xa78] ;  /* 0x000a780001307983 */ /* 0x001ea80000300a00 */
[----:B------:R-:W2:Y:S01]  /*87b30*/  LDL.LU.64 R42, [R1+0xa70] ;  /* 0x000a7000012a7983 */ /* 0x000ea20000300a00 */
[----:B------:R-:W-:Y:S01]  /*87b40*/  ISETP.LT.AND P5, PT, R52, UR5, !P4 ;  /* 0x0000000534007c0c */ /* 0x000fe2000e7a1270 */
[----:B------:R-:W-:Y:S01]  /*87b50*/  ULDC UR5, c[0x0][0x228] ;  /* 0x00008a0000057ab9 */ /* 0x000fe20000000800 */
[----:B------:R-:W-:Y:S01]  /*87b60*/  ISETP.LT.AND P4, PT, R40, UR4, !P4 ;  /* 0x0000000428007c0c */ /* 0x000fe2000e781270 */
[----:B------:R-:W-:Y:S01]  /*87b70*/  ULDC UR4, c[0x0][0x228] ;  /* 0x00008a0000047ab9 */ /* 0x000fe20000000800 */
[----:B------:R-:W-:Y:S01]  /*87b80*/  ISETP.LT.AND P6, PT, R56, UR5, !P1 ;  /* 0x0000000538007c0c */ /* 0x000fe2000cfc1270 */
[----:B------:R-:W-:Y:S01]  /*87b90*/  ULDC UR5, c[0x0][0x228] ;  /* 0x00008a0000057ab9 */ /* 0x000fe20000000800 */
[----:B------:R-:W-:Y:S01]  /*87ba0*/  ISETP.LT.AND P2, PT, R37, UR6, !P1 ;  /* 0x0000000625007c0c */ /* 0x000fe2000cf41270 */
[----:B------:R-:W-:Y:S01]  /*87bb0*/  ULDC UR6, c[0x0][0x228] ;  /* 0x00008a0000067ab9 */ /* 0x000fe20000000800 */
[----:B------:R-:W-:-:S02]  /*87bc0*/  PRMT R0, R59, 0x7772, RZ ;  /* 0x000077723b007816 */ /* 0x000fc400000000ff */
[----:B------:R-:W-:Y:S02]  /*87bd0*/  PRMT R3, R59, 0x7773, RZ ;  /* 0x000077733b037816 */ /* 0x000fe400000000ff */
[----:B------:R-:W-:Y:S01]  /*87be0*/  ISETP.LT.AND P3, PT, R45, UR4, !P1 ;  /* 0x000000042d007c0c */ /* 0x000fe2000cf61270 */
[----:B------:R0:W-:Y:S01]  /*87bf0*/  @P5 STG.E.U8 desc[UR34][R46.64], R0 ;  /* 0x000000002e005986 */ /* 0x0001e2000c101122 */
[C---:B------:R-:W-:Y:S01]  /*87c00*/  PRMT R2, R54.reuse, 0x7770, RZ ;  /* 0x0000777036027816 */ /* 0x040fe200000000ff */
[----:B------:R-:W-:Y:S02]  /*87c10*/  ULDC UR4, c[0x0][0x228] ;  /* 0x00008a0000047ab9 */ /* 0x000fe40000000800 */
[----:B------:R-:W-:Y:S04]  /*87c20*/  @P4 STG.E.U8 desc[UR34][R28.64], R3 ;  /* 0x000000031c004986 */ /* 0x000fe8000c101122 */
[----:B------:R-:W-:Y:S01]  /*87c30*/  @P6 STG.E.U8 desc[UR34][R20.64], R2 ;  /* 0x0000000214006986 */ /* 0x000fe2000c101122 */
[----:B0-----:R-:W-:-:S03]  /*87c40*/  PRMT R0, R54, 0x7771, RZ ;  /* 0x0000777136007816 */ /* 0x001fc600000000ff */
[----:B------:R-:W2:Y:S04]  /*87c50*/  LDL.LU.64 R46, [R1+0xa60] ;  /* 0x000a6000012e7983 */ /* 0x000ea80000300a00 */
[----:B------:R0:W-:Y:S01]  /*87c60*/  @P2 STG.E.U8 desc[UR34][R32.64], R0 ;  /* 0x0000000020002986 */ /* 0x0001e2000c101122 */
[----:B------:R-:W-:Y:S01]  /*87c70*/  ISETP.LT.AND P5, PT, R36, UR4, !P1 ;  /* 0x0000000424007c0c */ /* 0x000fe2000cfa1270 */
[----:B------:R-:W-:Y:S01]  /*87c80*/  ULDC UR4, c[0x0][0x22c] ;  /* 0x00008b0000047ab9 */ /* 0x000fe20000000800 */
[----:B------:R-:W-:Y:S01]  /*87c90*/  ISETP.LT.AND P4, PT, R53, UR5, !P1 ;  /* 0x0000000535007c0c */ /* 0x000fe2000cf81270 */
[----:B------:R-:W-:Y:S01]  /*87ca0*/  ULDC UR5, c[0x0][0x228] ;  /* 0x00008a0000057ab9 */ /* 0x000fe20000000800 */
[C---:B0-----:R-:W-:Y:S02]  /*87cb0*/  PRMT R0, R54.reuse, 0x7772, RZ ;  /* 0x0000777236007816 */ /* 0x041fe400000000ff */
[----:B------:R-:W-:-:S03]  /*87cc0*/  PRMT R2, R54, 0x7773, RZ ;  /* 0x0000777336027816 */ /* 0x000fc600000000ff */
[----:B---3--:R0:W-:Y:S01]  /*87cd0*/  @P3 STG.E.U8 desc[UR34][R50.64], R0 ;  /* 0x0000000032003986 */ /* 0x0081e2000c101122 */
[----:B------:R-:W-:Y:S01]  /*87ce0*/  ISETP.LT.AND P3, PT, R57, UR5, !P1 ;  /* 0x0000000539007c0c */ /* 0x000fe2000cf61270 */
[----:B------:R-:W-:Y:S01]  /*87cf0*/  ULDC UR5, c[0x0][0x228] ;  /* 0x00008a0000057ab9 */ /* 0x000fe20000000800 */
[----:B0-----:R-:W-:Y:S01]  /*87d00*/  VIADD R0, R55, 0x64 ;  /* 0x0000006437007836 */ /* 0x001fe20000000000 */
[----:B------:R-:W3:Y:S04]  /*87d10*/  LDL.LU.64 R50, [R1+0xa68] ;  /* 0x000a680001327983 */ /* 0x000ee80000300a00 */
[----:B------:R-:W-:Y:S01]  /*87d20*/  ISETP.GE.AND P2, PT, R0, UR4, PT ;  /* 0x0000000400007c0c */ /* 0x000fe2000bf46270 */
[----:B------:R-:W3:Y:S01]  /*87d30*/  LDL.LU R54, [R1+0x1b8] ;  /* 0x0001b80001367983 */ /* 0x000ee20000300800 */
[----:B----4-:R-:W-:Y:S01]  /*87d40*/  PRMT R0, R58, 0x7770, RZ ;  /* 0x000077703a007816 */ /* 0x010fe200000000ff */
[----:B------:R-:W-:-:S02]  /*87d50*/  ULDC UR4, c[0x0][0x228] ;  /* 0x00008a0000047ab9 */ /* 0x000fc40000000800 */
[----:B------:R0:W-:Y:S04]  /*87d60*/  @P5 STG.E.U8 desc[UR34][R38.64], R2 ;  /* 0x0000000226005986 */ /* 0x0001e8000c101122 */
[----:B------:R-:W4:Y:S01]  /*87d70*/  LDL.LU.64 R28, [R1+0xa58] ;  /* 0x000a5800011c7983 */ /* 0x000f220000300a00 */
[----:B0-----:R-:W-:-:S03]  /*87d80*/  PRMT R2, R58, 0x7771, RZ ;  /* 0x000077713a027816 */ /* 0x001fc600000000ff */
[----:B--2---:R0:W-:Y:S04]  /*87d90*/  @P4 STG.E.U8 desc[UR34][R48.64], R0 ;  /* 0x0000000030004986 */ /* 0x0041e8000c101122 */
[----:B------:R1:W-:Y:S04]  /*87da0*/  @P3 STG.E.U8 desc[UR34][R42.64], R2 ;  /* 0x000000022a003986 */ /* 0x0003e8000c101122 */
[----:B0-----:R-:W2:Y:S04]  /*87db0*/  LDL.LU.64 R48, [R1+0xa50] ;  /* 0x000a500001307983 */ /* 0x001ea80000300a00 */
[----:B------:R-:W2:Y:S04]  /*87dc0*/  LDL.LU.64 R20, [R1+0xa48] ;  /* 0x000a480001147983 */ /* 0x000ea80000300a00 */
[----:B-1----:R-:W2:Y:S01]  /*87dd0*/  LDL.LU.64 R42, [R1+0xa40] ;  /* 0x000a4000012a7983 */ /* 0x002ea20000300a00 */
[----:B------:R-:W-:Y:S01]  /*87de0*/  ISETP.LT.AND P6, PT, R52, UR5, !P1 ;  /* 0x0000000534007c0c */ /* 0x000fe2000cfc1270 */
[----:B------:R-:W-:Y:S01]  /*87df0*/  ULDC UR5, c[0x0][0x228] ;  /* 0x00008a0000057ab9 */ /* 0x000fe20000000800 */
[----:B------:R-:W-:Y:S01]  /*87e00*/  PRMT R0, R58, 0x7772, RZ ;  /* 0x000077723a007816 */ /* 0x000fe200000000ff */
[----:B------:R-:W2:Y:S01]  /*87e10*/  LDL.LU R59, [R1+0x2f8] ;  /* 0x0002f800013b7983 */ /* 0x000ea20000300800 */
[----:B------:R-:W-:Y:S01]  /*87e20*/  ISETP.LT.AND P3, PT, R40, UR4, !P1 ;  /* 0x0000000428007c0c */ /* 0x000fe2000cf61270 */
[----:B------:R-:W-:Y:S01]  /*87e30*/  ULDC UR4, c[0x0][0x228] ;  /* 0x00008a0000047ab9 */ /* 0x000fe20000000800 */
[----:B------:R-:W-:Y:S01]  /*87e40*/  VIADD R2, R55, 0x65 ;  /* 0x0000006537027836 */ /* 0x000fe20000000000 */
[----:B------:R-:W-:Y:S01]  /*87e50*/  ISETP.LT.AND P5, PT, R37, UR5, !P2 ;  /* 0x0000000525007c0c */ /* 0x000fe2000d7a1270 */
[----:B------:R-:W2:Y:S01]  /*87e60*/  LDL.LU.64 R32, [R1+0xa38] ;  /* 0x000a380001207983 */ /* 0x000ea20000300a00 */
[----:B------:R-:W-:Y:S01]  /*87e70*/  ISETP.LT.AND P4, PT, R45, UR6, !P2 ;  /* 0x000000062d007c0c */ /* 0x000fe2000d781270 */
[----:B------:R-:W-:Y:S01]  /*87e80*/  ULDC UR5, c[0x0][0x228] ;  /* 0x00008a0000057ab9 */ /* 0x000fe20000000800 */
[----:B------:R-:W-:-:S02]  /*87e90*/  ULDC UR6, c[0x0][0x228] ;  /* 0x00008a0000067ab9 */ /* 0x000fc40000000800 */
[----:B------:R0:W-:Y:S01]  /*87ea0*/  @P6 STG.E.U8 desc[UR34][R46.64], R0 ;  /* 0x000000002e006986 */ /* 0x0001e2000c101122 */
[----:B------:R-:W-:Y:S01]  /*87eb0*/  ISETP.LT.AND P6, PT, R56, UR4, !P2 ;  /* 0x0000000438007c0c */ /* 0x000fe2000d7c1270 */
[----:B------:R-:W-:Y:S02]  /*87ec0*/  ULDC UR4, c[0x0][0x22c] ;  /* 0x00008b0000047ab9 */ /* 0x000fe40000000800 */
[----:B------:R-:W-:Y:S01]  /*87ed0*/  ISETP.GE.AND P1, PT, R2, UR4, PT ;  /* 0x0000000402007c0c */ /* 0x000fe2000bf26270 */
[----:B------:R-:W-:Y:S01]  /*87ee0*/  ULDC UR4, c[0x0][0x228] ;  /* 0x00008a0000047ab9 */ /* 0x000fe20000000800 */
[----:B0-----:R-:W-:Y:S01]  /*87ef0*/  PRMT R0, R58, 0x7773, RZ ;  /* 0x000077733a007816 */ /* 0x001fe200000000ff */
[----:B------:R-:W2:Y:S04]  /*87f00*/  LDL.LU.64 R46, [R1+0xa30] ;  /* 0x000a3000012e7983 */ /* 0x000ea80000300a00 */
[----:B------:R-:W2:Y:S04]  /*87f10*/  LDL.LU.64 R38, [R1+0xa28] ;  /* 0x000a280001267983 */ /* 0x000ea80000300a00 */
[----:B---3--:R0:W-:Y:S01]  /*87f20*/  @P3 STG.E.U8 desc[UR34][R50.64], R0 ;  /* 0x0000000032003986 */ /* 0x0081e2000c101122 */
[----:B------:R-:W-:Y:S01]  /*87f30*/  ISETP.LT.AND P3, PT, R36, UR4, !P2 ;  /* 0x0000000424007c0c */ /* 0x000fe2000d761270 */
[----:B------:R-:W-:Y:S01]  /*87f40*/  ULDC UR4, c[0x0][0x228] ;  /* 0x00008a0000047ab9 */ /* 0x000fe20000000800 */
[----:B------:R-:W-:-:S02]  /*87f50*/  PRMT R3, R54, 0x7770, RZ ;  /* 0x0000777036037816 */ /* 0x000fc400000000ff */
[C---:B------:R-:W-:Y:S01]  /*87f60*/  PRMT R2, R54.reuse, 0x7771, RZ ;  /* 0x0000777136027816 */ /* 0x040fe200000000ff */
[----:B0-----:R-:W3:Y:S01]  /*87f70*/  LDL.LU.64 R50, [R1+0xa20] ;  /* 0x000a200001327983 */ /* 0x001ee20000300a00 */
[----:B------:R-:W-:-:S03]  /*87f80*/  PRMT R0, R54, 0x7772, RZ ;  /* 0x0000777236007816 */ /* 0x000fc600000000ff */
[----:B------:R-:W3:Y:S04]  /*87f90*/  LDL.LU R58, [R1+0x2e8] ;  /* 0x0002e800013a7983 */ /* 0x000ee80000300800 */
[----:B----4-:R-:W-:Y:S04]  /*87fa0*/  @P6 STG.E.U8 desc[UR34][R28.64], R3 ;  /* 0x000000031c006986 */ /* 0x010fe8000c101122 */
[----:B--2---:R0:W-:Y:S04]  /*87fb0*/  @P5 STG.E.U8 desc[UR34][R48.64], R2 ;  /* 0x0000000230005986 */ /* 0x0041e8000c101122 */
[----:B------:R1:W-:Y:S04]  /*87fc0*/  @P4 STG.E.U8 desc[UR34][R20.64], R0 ;  /* 0x0000000014004986 */ /* 0x0003e8000c101122 */
[----:B0-----:R-:W2:Y:S01]  /*87fd0*/  LDL.LU.64 R48, [R1+0xa10] ;  /* 0x000a100001307983 */ /* 0x001ea20000300a00 */
[----:B-1----:R-:W-:-:S05]  /*87fe0*/  PRMT R0, R54, 0x7773, RZ ;  /* 0x0000777336007816 */ /* 0x002fca00000000ff */
[----:B------:R0:W-:Y:S04]  /*87ff0*/  @P3 STG.E.U8 desc[UR34][R42.64], R0 ;  /* 0x000000002a003986 */ /* 0x0001e8000c101122 */
[----:B0-----:R-:W4:Y:S01]  /*88000*/  LDL.LU.64 R42, [R1+0xa08] ;  /* 0x000a0800012a7983 */ /* 0x001f220000300a00 */
[----:B------:R-:W-:Y:S01]  /*88010*/  ISETP.LT.AND P6, PT, R53, UR4, !P2 ;  /* 0x0000000435007c0c */ /* 0x000fe2000d7c1270 */
[----:B------:R-:W-:Y:S01]  /*88020*/  ULDC UR4, c[0x0][0x228] ;  /* 0x00008a0000047ab9 */ /* 0x000fe20000000800 */
[----:B------:R-:W-:Y:S01]  /*88030*/  ISETP.LT.AND P5, PT, R57, UR5, !P2 ;  /* 0x0000000539007c0c */ /* 0x000fe2000d7a1270 */
[----:B------:R-:W-:Y:S01]  /*88040*/  ULDC UR5, c[0x0][0x228] ;  /* 0x00008a0000057ab9 */ /* 0x000fe20000000800 */
[----:B------:R-:W-:Y:S01]  /*88050*/  ISETP.LT.AND P4, PT, R52, UR4, !P2 ;  /* 0x0000000434007c0c */ /* 0x000fe2000d781270 */
[----:B------:R-:W-:Y:S01]  /*88060*/  ULDC UR4, c[0x0][0x228] ;  /* 0x00008a0000047ab9 */ /* 0x000fe20000000800 */
[C---:B------:R-:W-:Y:S01]  /*88070*/  PRMT R0, R59.reuse, 0x7770, RZ ;  /* 0x000077703b007816 */ /* 0x040fe200000000ff */
[----:B------:R-:W4:Y:S01]  /*88080*/  LDL.LU R54, [R1+0x2d8] ;  /* 0x0002d80001367983 */ /* 0x000f220000300800 */
[----:B------:R-:W-:Y:S01]  /*88090*/  ISETP.LT.AND P2, PT, R40, UR4, !P2 ;  /* 0x0000000428007c0c */ /* 0x000fe2000d741270 */
[----:B------:R-:W-:Y:S01]  /*880a0*/  ULDC UR4, c[0x0][0x228] ;  /* 0x00008a0000047ab9 */ /* 0x000fe20000000800 */
[----:B------:R-:W-:Y:S01]  /*880b0*/  PRMT R2, R59, 0x7771, RZ ;  /* 0x000077713b027816 */ /* 0x000fe200000000ff */
[----:B------:R-:W4:Y:S01]  /*880c0*/  LDL.LU.64 R20, [R1+0xa18] ;  /* 0x000a180001147983 */ /* 0x000f220000300a00 */
[----:B------:R-:W-:Y:S01]  /*880d0*/  ISETP.LT.AND P3, PT, R56, UR5, !P1 ;  /* 0x0000000538007c0c */ /* 0x000fe2000cf61270 */
[----:B------:R-:W-:-:S02]  /*880e0*/  ULDC UR5, c[0x0][0x228] ;  /* 0x00008a0000057ab9 */ /* 0x000fc40000000800 */
[----:B------:R0:W-:Y:S04]  /*880f0*/  @P6 STG.E.U8 desc[UR34][R32.64], R0 ;  /* 0x0000000020006986 */ /* 0x0001e8000c101122 */
[----:B------:R1:W-:Y:S01]  /*88100*/  @P5 STG.E.U8 desc[UR34][R46.64], R2 ;  /* 0x000000022e005986 */ /* 0x0003e2000c101122 */
[----:B0-----:R-:W-:-:S03]  /*88110*/  PRMT R0, R59, 0x7772, RZ ;  /* 0x000077723b007816 */ /* 0x001fc600000000ff */
[----:B------:R-:W4:Y:S01]  /*88120*/  LDL.LU.64 R32, [R1+0xa00] ;  /* 0x000a000001207983 */ /* 0x000f220000300a00 */
[----:B-1----:R-:W-:-:S03]  /*88130*/  PRMT R2, R59, 0x7773, RZ ;  /* 0x000077733b027816 */ /* 0x002fc600000000ff */
[----:B------:R0:W-:Y:S04]  /*88140*/  @P4 STG.E.U8 desc[UR34][R38.64], R0 ;  /* 0x0000000026004986 */ /* 0x0001e8000c101122 */
[----:B------:R-:W4:Y:S04]  /*88150*/  LDL.LU.64 R46, [R1+0x9f8] ;  /* 0x0009f800012e7983 */ /* 0x000f280000300a00 */
[----:B---3--:R1:W-:Y:S01]  /*88160*/  @P2 STG.E.U8 desc[UR34][R50.64], R2 ;  /* 0x0000000232002986 */ /* 0x0083e2000c101122 */
[----:B------:R-:W-:Y:S01]  /*88170*/  ISETP.LT.AND P2, PT, R37, UR4, !P1 ;  /* 0x0000000425007c0c */ /* 0x000fe2000cf41270 */
[----:B------:R-:W-:Y:S01]  /*88180*/  ULDC UR4, c[0x0][0x228] ;  /* 0x00008a0000047ab9 */ /* 0x000fe20000000800 */
[C---:B0-----:R-:W-:Y:S01]  /*88190*/  PRMT R0, R58.reuse, 0x7770, RZ ;  /* 0x000077703a007816 */ /* 0x041fe200000000ff */
[----:B-1----:R-:W3:Y:S01]  /*881a0*/  LDL.LU.64 R50, [R1+0x9e0] ;  /* 0x0009e00001327983 */ /* 0x002ee20000300a00 */
[----:B------:R-:W-:-:S02]  /*881b0*/  PRMT R2, R58, 0x7771, RZ ;  /* 0x000077713a027816 */ /* 0x000fc400000000ff */
[----:B------:R-:W-:Y:S01]  /*881c0*/  ISETP.LT.AND P4, PT, R45, UR4, !P1 ;  /* 0x000000042d007c0c */ /* 0x000fe2000cf81270 */
[----:B------:R-:W-:Y:S01]  /*881d0*/  ULDC UR4, c[0x0][0x22c] ;  /* 0x00008b0000047ab9 */ /* 0x000fe20000000800 */
[----:B--2---:R0:W-:Y:S04]  /*881e0*/  @P3 STG.E.U8 desc[UR34][R48.64], R0 ;  /* 0x0000000030003986 */ /* 0x0041e8000c101122 */
[----:B0-----:R-:W2:Y:S01]  /*881f0*/  LDL.LU.64 R48, [R1+0x9f0] ;  /* 0x0009f00001307983 */ /* 0x001ea20000300a00 */
[----:B------:R-:W-:-:S03]  /*88200*/  VIADD R0, R55, 0x66 ;  /* 0x0000006637007836 */ /* 0x000fc60000000000 */
[----:B------:R-:W2:Y:S04]  /*88210*/  LDL.LU R41, [R1+0x1bc] ;  /* 0x0001bc0001297983 */ /* 0x000ea80000300800 */
[----:B------:R-:W2:Y:S01]  /*88220*/  LDL.LU.64 R38, [R1+0x9e8] ;  /* 0x0009e80001267983 */ /* 0x000ea20000300a00 */
[----:B------:R-:W-:Y:S01]  /*88230*/  ISETP.GE.AND P3, PT, R0, UR4, PT ;  /* 0x0000000400007c0c */ /* 0x000fe2000bf66270 */
[----:B------:R-:W-:Y:S01]  /*88240*/  ULDC UR4, c[0x0][0x228] ;  /* 0x00008a0000047ab9 */ /* 0x000fe20000000800 */
[C---:B------:R-:W-:Y:S01]  /*88250*/  PRMT R0, R58.reuse, 0x7772, RZ ;  /* 0x000077723a007816 */ /* 0x040fe200000000ff */
[----:B----4-:R0:W-:Y:S04]  /*88260*/  @P2 STG.E.U8 desc[UR34][R42.64], R2 ;  /* 0x000000022a002986 */ /* 0x0101e8000c101122 */
[----:B0-----:R-:W4:Y:S01]  /*88270*/  LDL.LU.64 R42, [R1+0x9c0] ;  /* 0x0009c000012a7983 */ /* 0x001f220000300a00 */
[----:B------:R-:W-:-:S03]  /*88280*/  PRMT R2, R58, 0x7773, RZ ;  /* 0x000077733a027816 */ /* 0x000fc600000000ff */
[----:B------:R-:W4:Y:S01]  /*88290*/  LDL.LU.64 R58, [R1+0x9a0] ;  /* 0x0009a000013a7983 */ /* 0x000f220000300a00 */
[----:B------:R-:W-:Y:S01]  /*882a0*/  ISETP.LT.AND P5, PT, R36, UR5, !P1 ;  /* 0x0000000524007c0c */ /* 0x000fe2000cfa1270 */
[----:B------:R-:W-:Y:S01]  /*882b0*/  ULDC UR5, c[0x0][0x228] ;  /* 0x00008a0000057ab9 */ /* 0x000fe20000000800 */
[----:B------:R-:W-:Y:S02]  /*882c0*/  ISETP.LT.AND P6, PT, R53, UR6, !P1 ;  /* 0x0000000635007c0c */ /* 0x000fe4000cfc1270 */
[----:B------:R-:W-:Y:S01]  /*882d0*/  ISETP.LT.AND P2, PT, R57, UR4, !P1 ;  /* 0x0000000439007c0c */ /* 0x000fe2000cf41270 */
[----:B------:R-:W-:Y:S01]  /*882e0*/  ULDC UR4, c[0x0][0x228] ;  /* 0x00008a0000047ab9 */ /* 0x000fe20000000800 */
[----:B------:R0:W-:Y:S01]  /*882f0*/  @P4 STG.E.U8 desc[UR34][R20.64], R0 ;  /* 0x0000000014004986 */ /* 0x0001e2000c101122 */
[----:B------:R-:W-:Y:S01]  /*88300*/  ISETP.LT.AND P4, PT, R52, UR4, !P1 ;  /* 0x0000000434007c0c */ /* 0x000fe2000cf81270 */
[----:B------:R-:W-:Y:S01]  /*88310*/  ULDC UR4, c[0x0][0x22c] ;  /* 0x00008b0000047ab9 */ /* 0x000fe20000000800 */
[----:B------:R-:W-:Y:S01]  /*88320*/  PRMT R3, R54, 0x7770, RZ ;  /* 0x0000777036037816 */ /* 0x000fe200000000ff */
[----:B------:R-:W-:Y:S01]  /*88330*/  ULDC UR6, c[0x0][0x228] ;  /* 0x00008a0000067ab9 */ /* 0x000fe20000000800 */
[----:B------:R-:W-:Y:S01]  /*88340*/  ISETP.LT.AND P1, PT, R40, UR5, !P1 ;  /* 0x0000000528007c0c */ /* 0x000fe2000cf21270 */
[----:B------:R-:W-:Y:S01]  /*88350*/  ULDC UR5, c[0x0][0x228] ;  /* 0x00008a0000057ab9 */ /* 0x000fe20000000800 */
[----:B------:R1:W-:Y:S01]  /*88360*/  @P5 STG.E.U8 desc[UR34][R32.64], R2 ;  /* 0x0000000220005986 */ /* 0x0003e2000c101122 */
[----:B------:R-:W-:Y:S01]  /*88370*/  ISETP.LT.AND P5, PT, R56, UR5, !P3 ;  /* 0x0000000538007c0c */ /* 0x000fe2000dfa1270 */
[----:B------:R-:W-:Y:S01]  /*88380*/  ULDC UR5, c[0x0][0x228] ;  /* 0x00008a0000057ab9 */ /* 0x000fe20000000800 */
[----:B0-----:R-:W-:Y:S01]  /*88390*/  PRMT R0, R54, 0x7771, RZ ;  /* 0x0000777136007816 */ /* 0x001fe200000000ff */
[----:B------:R0:W-:Y:S01]  /*883a0*/  @P6 STG.E.U8 desc[UR34][R46.64], R3 ;  /* 0x000000032e006986 */ /* 0x0001e2000c101122 */
[----:B------:R-:W-:Y:S01]  /*883b0*/  ISETP.LT.AND P6, PT, R37, UR5, !P3 ;  /* 0x0000000525007c0c */ /* 0x000fe2000dfc1270 */
[----:B------:R-:W-:Y:S01]  /*883c0*/  ULDC UR5, c[0x0][0x228] ;  /* 0x00008a0000057ab9 */ /* 0x000fe20000000800 */
[----:B-1----:R-:W-:Y:S01]  /*883d0*/  VIADD R2, R55, 0x67 ;  /* 0x0000006737027836 */ /* 0x002fe20000000000 */
[----:B0-----:R-:W4:Y:S04]  /*883e0*/  LDL.LU.64 R46, [R1+0x9b8] ;  /* 0x0009b800012e7983 */ /* 0x001f280000300a00 */
[----:B------:R-:W4:Y:S04]  /*883f0*/  LDL.LU R44, [R1+0x2fc] ;  /* 0x0002fc00012c7983 */ /* 0x000f280000300800 */
[----:B---3--:R0:W-:Y:S01]  /*88400*/  @P2 STG.E.U8 desc[UR34][R50.64], R0 ;  /* 0x0000000032002986 */ /* 0x0081e2000c101122 */
[----:B------:R-:W-:Y:S01]  /*88410*/  ISETP.GE.AND P2, PT, R2, UR4, PT ;  /* 0x0000000402007c0c */ /* 0x000fe2000bf46270 */
[----:B------:R-:W-:Y:S01]  /*88420*/  ULDC UR4, c[0x0][0x228] ;  /* 0x00008a0000047ab9 */ /* 0x000fe20000000800 */
[----:B------:R-:W-:-:S02]  /*88430*/  PRMT R2, R54, 0x7773, RZ ;  /* 0x0000777336027816 */ /* 0x000fc400000000ff */
[----:B0-----:R-:W-:Y:S01]  /*88440*/  PRMT R0, R54, 0x7772, RZ ;  /* 0x0000777236007816 */ /* 0x001fe200000000ff */
[----:B------:R-:W3:Y:S04]  /*88450*/  LDL.LU.64 R50, [R1+0x9c8] ;  /* 0x0009c80001327983 */ /* 0x000ee80000300a00 */
[----:B--2---:R0:W-:Y:S04]  /*88460*/  @P4 STG.E.U8 desc[UR34][R48.64], R0 ;  /* 0x0000000030004986 */ /* 0x0041e8000c101122 */
[----:B------:R1:W-:Y:S01]  /*88470*/  @P1 STG.E.U8 desc[UR34][R38.64], R2 ;  /* 0x0000000226001986 */ /* 0x0003e2000c101122 */
[----:B0-----:R-:W-:-:S03]  /*88480*/  PRMT R0, R41, 0x7770, RZ ;  /* 0x0000777029007816 */ /* 0x001fc600000000ff */
[----:B------:R-:W2:Y:S01]  /*88490*/  LDL.LU.64 R48, [R1+0x9b0] ;  /* 0x0009b00001307983 */ /* 0x000ea20000300a00 */
[----:B-1----:R-:W-:-:S03]  /*884a0*/  PRMT R2, R41, 0x7771, RZ ;  /* 0x0000777129027816 */ /* 0x002fc600000000ff */
[----:B----4-:R-:W-:Y:S04]  /*884b0*/  @P5 STG.E.U8 desc[UR34][R42.64], R0 ;  /* 0x000000002a005986 */ /* 0x010fe8000c101122 */
[----:B------:R0:W-:Y:S04]  /*884c0*/  @P6 STG.E.U8 desc[UR34][R58.64], R2 ;  /* 0x000000023a006986 */ /* 0x0001e8000c101122 */
[----:B0-----:R-:W4:Y:S04]  /*884d0*/  LDL.LU.64 R58, [R1+0x990] ;  /* 0x00099000013a7983 */ /* 0x001f280000300a00 */
[----:B------:R-:W4:Y:S04]  /*884e0*/  LDL.LU R54, [R1+0x2ec] ;  /* 0x0002ec0001367983 */ /* 0x000f280000300800 */
[----:B------:R-:W4:Y:S04]  /*884f0*/  LDL.LU.64 R28, [R1+0x9a8] ;  /* 0x0009a800011c7983 */ /* 0x000f280000300a00 */
[----:B------:R-:W4:Y:S04]  /*88500*/  LDL.LU.64 R38, [R1+0x998] ;  /* 0x0009980001267983 */ /* 0x000f280000300a00 */
[----:B------:R-:W4:Y:S01]  /*88510*/  LDL.LU.64 R42, [R1+0x988] ;  /* 0x00098800012a7983 */ /* 0x000f220000300a00 */
[----:B------:R-:W-:Y:S01]  /*88520*/  ISETP.LT.AND P5, PT, R45, UR4, !P3 ;  /* 0x000000042d007c0c */ /* 0x000fe2000dfa1270 */
[----:B------:R-:W-:Y:S01]  /*88530*/  VIADD R2, R55, 0x68 ;  /* 0x0000006837027836 */ /* 0x000fe20000000000 */
[----:B------:R-:W-:Y:S01]  /*88540*/  ISETP.LT.AND P4, PT, R36, UR5, !P3 ;  /* 0x0000000524007c0c */ /* 0x000fe2000df81270 */
[----:B------:R-:W-:Y:S01]  /*88550*/  ULDC UR4, c[0x0][0x22c] ;  /* 0x00008b0000047ab9 */ /* 0x000fe20000000800 */
[----:B------:R-:W-:Y:S01]  /*88560*/  PRMT R0, R41, 0x7772, RZ ;  /* 0x0000777229007816 */ /* 0x000fe200000000ff */
[----:B------:R-:W-:Y:S01]  /*88570*/  ULDC UR5, c[0x0][0x228] ;  /* 0x00008a0000057ab9 */ /* 0x000fe20000000800 */
[----:B------:R-:W-:Y:S01]  /*88580*/  ISETP.GE.AND P1, PT, R2, UR4, PT ;  /* 0x0000000402007c0c */ /* 0x000fe2000bf26270 */
[----:B------:R-:W-:Y:S01]  /*88590*/  ULDC UR4, c[0x0][0x228] ;  /* 0x00008a0000047ab9 */ /* 0x000fe20000000800 */
[----:B------:R-:W-:Y:S01]  /*885a0*/  ISETP.LT.AND P6, PT, R53, UR6, !P3 ;  /* 0x0000000635007c0c */ /* 0x000fe2000dfc1270 */
[----:B------:R-:W-:Y:S01]  /*885b0*/  ULDC UR6, c[0x0][0x228] ;  /* 0x00008a0000067ab9 */ /* 0x000fe20000000800 */
[----:B------:R-:W-:-:S03]  /*885c0*/  PRMT R4, R41, 0x7773, RZ ;  /* 0x0000777329047816 */ /* 0x000fc600000000ff */
[----:B------:R0:W-:Y:S01]  /*885d0*/  @P5 STG.E.U8 desc[UR34][R46.64], R0 ;  /* 0x000000002e005986 */ /* 0x0001e2000c101122 */
[----:B------:R-:W-:Y:S01]  /*885e0*/  ISETP.LT.AND P5, PT, R57, UR4, !P3 ;  /* 0x0000000439007c0c */ /* 0x000fe2000dfa1270 */
[----:B------:R-:W-:Y:S01]  /*885f0*/  ULDC UR4, c[0x0][0x228] ;  /* 0x00008a0000047ab9 */ /* 0x000fe20000000800 */
[C---:B------:R-:W-:Y:S02]  /*88600*/  PRMT R3, R44.reuse, 0x7770, RZ ;  /* 0x000077702c037816 */ /* 0x040fe400000000ff */
[C---:B------:R-:W-:Y:S02]  /*88610*/  PRMT R2, R44.reuse, 0x7771, RZ ;  /* 0x000077712c027816 */ /* 0x040fe400000000ff */
[C---:B------:R-:W-:Y:S01]  /*88620*/  PRMT R5, R44.reuse, 0x7773, RZ ;  /* 0x000077732c057816 */ /* 0x040fe200000000ff */
[----:B0-----:R-:W4:Y:S01]  /*88630*/  LDL.LU.64 R46, [R1+0x980] ;  /* 0x00098000012e7983 */ /* 0x001f220000300a00 */
[----:B------:R-:W-:-:S03]  /*88640*/  PRMT R0, R44, 0x7772, RZ ;  /* 0x000077722c007816 */ /* 0x000fc600000000ff */
[----:B---3--:R0:W-:Y:S04]  /*88650*/  @P4 STG.E.U8 desc[UR34][R50.64], R4 ;  /* 0x0000000432004986 */ /* 0x0081e8000c101122 */
[----:B0-----:R-:W3:Y:S04]  /*88660*/  LDL.LU.64 R50, [R1+0x970] ;  /* 0x0009700001327983 */ /* 0x001ee80000300a00 */
[----:B------:R-:W3:Y:S04]  /*88670*/  LDL.LU R44, [R1+0x2dc] ;  /* 0x0002dc00012c7983 */ /* 0x000ee80000300800 */
[----:B------:R-:W3:Y:S04]  /*88680*/  LDL.LU.64 R20, [R1+0x978] ;  /* 0x0009780001147983 */ /* 0x000ee80000300a00 */
[----:B--2---:R-:W-:Y:S01]  /*88690*/  @P6 STG.E.U8 desc[UR34][R48.64], R3 ;  /* 0x0000000330006986 */ /* 0x004fe2000c101122 */
[----:B------:R-:W-:Y:S01]  /*886a0*/  ISETP.LT.AND P6, PT, R52, UR4, !P3 ;  /* 0x0000000434007c0c */ /* 0x000fe2000dfc1270 */
[----:B------:R-:W-:Y:S01]  /*886b0*/  ULDC UR4, c[0x0][0x228] ;  /* 0x00008a0000047ab9 */ /* 0x000fe20000000800 */
[----:B------:R-:W-:Y:S01]  /*886c0*/  ISETP.LT.AND P3, PT, R40, UR5, !P3 ;  /* 0x0000000528007c0c */ /* 0x000fe2000df61270 */
[----:B------:R-:W-:Y:S01]  /*886d0*/  ULDC UR5, c[0x0][0x228] ;  /* 0x00008a0000057ab9 */ /* 0x000fe20000000800 */
[----:B------:R-:W-:Y:S01]  /*886e0*/  ISETP.LT.AND P4, PT, R56, UR4, !P2 ;  /* 0x0000000438007c0c */ /* 0x000fe2000d781270 */
[----:B------:R-:W-:Y:S01]  /*886f0*/  ULDC UR4, c[0x0][0x228] ;  /* 0x00008a0000047ab9 */ /* 0x000fe20000000800 */
[----:B----4-:R0:W-:Y:S04]  /*88700*/  @P5 STG.E.U8 desc[UR34][R58.64], R2 ;  /* 0x000000023a005986 */ /* 0x0101e8000c101122 */
[----:B0-----:R-:W2:Y:S01]  /*88710*/  LDL.LU.64 R58, [R1+0x968] ;  /* 0x00096800013a7983 */ /* 0x001ea20000300a00 */
[----:B------:R-:W-:-:S03]  /*88720*/  PRMT R4, R54, 0x7770, RZ ;  /* 0x0000777036047816 */ /* 0x000fc600000000ff */
[----:B------:R-:W4:Y:S04]  /*88730*/  LDL.LU.64 R32, [R1+0x960] ;  /* 0x0009600001207983 */ /* 0x000f280000300a00 */
[----:B------:R-:W4:Y:S04]  /*88740*/  LDL.LU.64 R48, [R1+0x958] ;  /* 0x0009580001307983 */ /* 0x000f280000300a00 */
[----:B------:R-:W-:Y:S04]  /*88750*/  @P6 STG.E.U8 desc[UR34][R28.64], R0 ;  /* 0x000000001c006986 */ /* 0x000fe8000c101122 */
[----:B------:R-:W-:Y:S04]  /*88760*/  @P3 STG.E.U8 desc[UR34][R38.64], R5 ;  /* 0x0000000526003986 */ /* 0x000fe8000c101122 */
        /* <DEDUP_REMOVED lines=11> */
[C---:B------:R-:W-:Y:S02]  /*88820*/  PRMT R2, R54.reuse, 0x7772, RZ ;  /* 0x0000777236027816 */ /* 0x040fe400000000ff */
[----:B------:R-:W-:Y:S02]  /*88830*/  PRMT R6, R54, 0x7773, RZ ;  /* 0x0000777336067816 */ /* 0x000fe400000000ff */
[----:B------:R-:W4:Y:S04]  /*88840*/  LDL.LU R54, [R1+0x1d0] ;  /* 0x0001d00001367983 */ /* 0x000f280000300800 */
[----:B------:R0:W-:Y:S04]  /*88850*/  @P5 STG.E.U8 desc[UR34][R46.64], R3 ;  /* 0x000000032e005986 */ /* 0x0001e8000c101122 */
[----:B------:R-:W4:Y:S01]  /*88860*/  LDL.LU.64 R38, [R1+0x948] ;  /* 0x0009480001267983 */ /* 0x000f220000300a00 */
[----:B------:R-:W-:Y:S01]  /*88870*/  ISETP.LT.AND P5, PT, R57, UR6, !P2 ;  /* 0x0000000639007c0c */ /* 0x000fe2000d7a1270 */
[----:B------:R-:W-:-:S02]  /*88880*/  ULDC UR6, c[0x0][0x228] ;  /* 0x00008a0000067ab9 */ /* 0x000fc40000000800 */
[----:B0-----:R-:W4:Y:S04]  /*88890*/  LDL.LU.64 R46, [R1+0x940] ;  /* 0x00094000012e7983 */ /* 0x001f280000300a00 */
[----:B---3--:R0:W-:Y:S01]  /*888a0*/  @P6 STG.E.U8 desc[UR34][R50.64], R2 ;  /* 0x0000000232006986 */ /* 0x0081e2000c101122 */
[----:B------:R-:W-:Y:S02]  /*888b0*/  PRMT R3, R44, 0x7770, RZ ;  /* 0x000077702c037816 */ /* 0x000fe400000000ff */
[----:B------:R-:W-:Y:S01]  /*888c0*/  ISETP.LT.AND P6, PT, R52, UR4, !P2 ;  /* 0x0000000434007c0c */ /* 0x000fe2000d7c1270 */
[----:B------:R-:W-:Y:S01]  /*888d0*/  ULDC UR4, c[0x0][0x228] ;  /* 0x00008a0000047ab9 */ /* 0x000fe20000000800 */
[----:B------:R-:W-:Y:S04]  /*888e0*/  @P3 STG.E.U8 desc[UR34][R20.64], R6 ;  /* 0x0000000614003986 */ /* 0x000fe8000c101122 */
[----:B0-----:R-:W3:Y:S01]  /*888f0*/  LDL.LU.64 R50, [R1+0x938] ;  /* 0x0009380001327983 */ /* 0x001ee20000300a00 */
[----:B------:R-:W-:Y:S01]  /*88900*/  ISETP.LT.AND P2, PT, R40, UR4, !P2 ;  /* 0x0000000428007c0c */ /* 0x000fe2000d741270 */
[----:B------:R-:W-:Y:S01]  /*88910*/  ULDC UR4, c[0x0][0x228] ;  /* 0x00008a0000047ab9 */ /* 0x000fe20000000800 */
[----:B------:R-:W-:-:S02]  /*88920*/  PRMT R2, R44, 0x7771, RZ ;  /* 0x000077712c027816 */ /* 0x000fc400000000ff */
[C---:B------:R-:W-:Y:S02]  /*88930*/  PRMT R0, R44.reuse, 0x7772, RZ ;  /* 0x000077722c007816 */ /* 0x040fe400000000ff */
[----:B------:R-:W-:Y:S01]  /*88940*/  PRMT R4, R44, 0x7773, RZ ;  /* 0x000077732c047816 */ /* 0x000fe200000000ff */
[----:B--2---:R0:W-:Y:S04]  /*88950*/  @P4 STG.E.U8 desc[UR34][R58.64], R3 ;  /* 0x000000033a004986 */ /* 0x0041e8000c101122 */
[----:B0-----:R-:W2:Y:S04]  /*88960*/  LDL.LU.64 R58, [R1+0x930] ;  /* 0x00093000013a7983 */ /* 0x001ea80000300a00 */
[----:B----4-:R-:W-:Y:S04]  /*88970*/  @P5 STG.E.U8 desc[UR34][R32.64], R2 ;  /* 0x0000000220005986 */ /* 0x010fe8000c101122 */
[----:B------:R0:W-:Y:S04]  /*88980*/  @P6 STG.E.U8 desc[UR34][R48.64], R0 ;  /* 0x0000000030006986 */ /* 0x0001e8000c101122 */
[----:B0-----:R-:W4:Y:S04]  /*88990*/  LDL.LU R48, [R1+0x2c0] ;  /* 0x0002c00001307983 */ /* 0x001f280000300800 */
[----:B------:R0:W-:Y:S04]  /*889a0*/  @P2 STG.E.U8 desc[UR34][R42.64], R4 ;  /* 0x000000042a002986 */ /* 0x0001e8000c101122 */
[----:B------:R-:W4:Y:S04]  /*889b0*/  LDL.LU.64 R20, [R1+0x928] ;  /* 0x0009280001147983 */ /* 0x000f280000300a00 */
[----:B0-----:R-:W4:Y:S01]  /*889c0*/  LDL.LU.64 R42, [R1+0x920] ;  /* 0x00092000012a7983 */ /* 0x001f220000300a00 */
[----:B------:R-:W-:-:S02]  /*889d0*/  ISETP.LT.AND P3, PT, R56, UR4, !P1 ;  /* 0x0000000438007c0c */ /* 0x000fc4000cf61270 */
[----:B------:R-:W-:Y:S01]  /*889e0*/  ISETP.LT.AND P4, PT, R37, UR5, !P1 ;  /* 0x0000000525007c0c */ /* 0x000fe2000cf81270 */
[----:B------:R-:W-:Y:S01]  /*889f0*/  ULDC UR5, c[0x0][0x228] ;  /* 0x00008a0000057ab9 */ /* 0x000fe20000000800 */
[----:B------:R-:W4:Y:S01]  /*88a00*/  LDL.LU.64 R32, [R1+0x910] ;  /* 0x0009100001207983 */ /* 0x000f220000300a00 */
[----:B------:R-:W-:Y:S01]  /*88a10*/  ISETP.LT.AND P6, PT, R45, UR5, !P1 ;  /* 0x000000052d007c0c */ /* 0x000fe2000cfc1270 */
[----:B------:R-:W-:Y:S01]  /*88a20*/  VIADD R0, R55, 0x69 ;  /* 0x0000006937007836 */ /* 0x000fe20000000000 */
[----:B------:R-:W-:Y:S01]  /*88a30*/  ISETP.LT.AND P5, PT, R36, UR6, !P1 ;  /* 0x0000000624007c0c */ /* 0x000fe2000cfa1270 */
[----:B------:R-:W4:Y:S01]  /*88a40*/  LDL.LU R41, [R1+0x280] ;  /* 0x0002800001297983 */ /* 0x000f220000300800 */
[C---:B------:R-:W-:Y:S01]  /*88a50*/  PRMT R2, R54.reuse, 0x7770, RZ ;  /* 0x0000777036027816 */ /* 0x040fe200000000ff */
[----:B------:R-:W-:Y:S01]  /*88a60*/  ULDC UR4, c[0x0][0x22c] ;  /* 0x00008b0000047ab9 */ /* 0x000fe20000000800 */
[----:B------:R-:W-:Y:S01]  /*88a70*/  PRMT R3, R54, 0x7771, RZ ;  /* 0x0000777136037816 */ /* 0x000fe200000000ff */
[----:B------:R-:W-:Y:S01]  /*88a80*/  ULDC UR5, c[0x0][0x228] ;  /* 0x00008a0000057ab9 */ /* 0x000fe20000000800 */
[----:B------:R-:W-:Y:S01]  /*88a90*/  ISETP.GE.AND P2, PT, R0, UR4, PT ;  /* 0x0000000400007c0c */ /* 0x000fe2000bf46270 */
[----:B------:R0:W-:Y:S01]  /*88aa0*/  @P3 STG.E.U8 desc[UR34][R38.64], R2 ;  /* 0x0000000226003986 */ /* 0x0001e2000c101122 */
[C---:B------:R-:W-:Y:S01]  /*88ab0*/  PRMT R0, R54.reuse, 0x7772, RZ ;  /* 0x0000777236007816 */ /* 0x040fe200000000ff */
[----:B------:R-:W-:Y:S01]  /*88ac0*/  ULDC UR4, c[0x0][0x228] ;  /* 0x00008a0000047ab9 */ /* 0x000fe20000000800 */
[----:B------:R-:W-:Y:S01]  /*88ad0*/  ULDC UR6, c[0x0][0x228] ;  /* 0x00008a0000067ab9 */ /* 0x000fe20000000800 */
[----:B------:R1:W-:Y:S04]  /*88ae0*/  @P4 STG.E.U8 desc[UR34][R46.64], R3 ;  /* 0x000000032e004986 */ /* 0x0003e8000c101122 */
[----:B0-----:R-:W4:Y:S01]  /*88af0*/  LDL.LU.64 R38, [R1+0x918] ;  /* 0x0009180001267983 */ /* 0x001f220000300a00 */
[----:B------:R-:W-:-:S03]  /*88b00*/  PRMT R2, R54, 0x7773, RZ ;  /* 0x0000777336027816 */ /* 0x000fc600000000ff */
[----:B-1----:R-:W4:Y:S01]  /*88b10*/  LDL.LU.64 R46, [R1+0x908] ;  /* 0x00090800012e7983 */ /* 0x002f220000300a00 */
[----:B------:R-:W-:Y:S01]  /*88b20*/  ISETP.LT.AND P4, PT, R53, UR4, !P1 ;  /* 0x0000000435007c0c */ /* 0x000fe2000cf81270 */
[----:B------:R-:W-:Y:S02]  /*88b30*/  ULDC UR4, c[0x0][0x228] ;  /* 0x00008a0000047ab9 */ /* 0x000fe40000000800 */
[----:B---3--:R0:W-:Y:S04]  /*88b40*/  @P6 STG.E.U8 desc[UR34][R50.64], R0 ;  /* 0x0000000032006986 */ /* 0x0081e8000c101122 */
[----:B0-----:R-:W3:Y:S01]  /*88b50*/  LDL.LU.64 R50, [R1+0x900] ;  /* 0x0009000001327983 */ /* 0x001ee20000300a00 */
[----:B------:R-:W-:-:S03]  /*88b60*/  VIADD R0, R55, 0x6a ;  /* 0x0000006a37007836 */ /* 0x000fc60000000000 */
[----:B--2---:R0:W-:Y:S01]  /*88b70*/  @P5 STG.E.U8 desc[UR34][R58.64], R2 ;  /* 0x000000023a005986 */ /* 0x0041e2000c101122 */
[----:B------:R-:W-:Y:S01]  /*88b80*/  ISETP.LT.AND P5, PT, R57, UR4, !P1 ;  /* 0x0000000439007c0c */ /* 0x000fe2000cfa1270 */
[----:B------:R-:W-:Y:S02]  /*88b90*/  ULDC UR4, c[0x0][0x22c] ;  /* 0x00008b0000047ab9 */ /* 0x000fe40000000800 */
[----:B0-----:R-:W2:Y:S01]  /*88ba0*/  LDL.LU.64 R58, [R1+0x8f0] ;  /* 0x0008f000013a7983 */ /* 0x001ea20000300a00 */
[----:B------:R-:W-:Y:S01]  /*88bb0*/  ISETP.GE.AND P3, PT, R0, UR4, PT ;  /* 0x0000000400007c0c */ /* 0x000fe2000bf66270 */
[----:B------:R-:W-:Y:S02]  /*88bc0*/  ULDC UR4, c[0x0][0x228] ;  /* 0x00008a0000047ab9 */ /* 0x000fe40000000800 */
[----:B------:R-:W2:Y:S01]  /*88bd0*/  LDL.LU R54, [R1+0x270] ;  /* 0x0002700001367983 */ /* 0x000ea20000300800 */
[C---:B----4-:R-:W-:Y:S02]  /*88be0*/  PRMT R2, R48.reuse, 0x7770, RZ ;  /* 0x0000777030027816 */ /* 0x050fe400000000ff */
[----:B------:R-:W-:-:S03]  /*88bf0*/  PRMT R0, R48, 0x7771, RZ ;  /* 0x0000777130007816 */ /* 0x000fc600000000ff */
[----:B------:R0:W-:Y:S04]  /*88c00*/  @P4 STG.E.U8 desc[UR34][R20.64], R2 ;  /* 0x0000000214004986 */ /* 0x0001e8000c101122 */
[----:B------:R1:W-:Y:S01]  /*88c10*/  @P5 STG.E.U8 desc[UR34][R42.64], R0 ;  /* 0x000000002a005986 */ /* 0x0003e2000c101122 */
[----:B0-----:R-:W-:-:S03]  /*88c20*/  PRMT R2, R48, 0x7772, RZ ;  /* 0x0000777230027816 */ /* 0x001fc600000000ff */
[----:B-1----:R-:W4:Y:S01]  /*88c30*/  LDL.LU.64 R42, [R1+0x8f8] ;  /* 0x0008f800012a7983 */ /* 0x002f220000300a00 */
[----:B------:R-:W-:-:S03]  /*88c40*/  PRMT R0, R48, 0x7773, RZ ;  /* 0x0000777330007816 */ /* 0x000fc600000000ff */
[----:B------:R-:W4:Y:S01]  /*88c50*/  LDL.LU.64 R48, [R1+0x8e8] ;  /* 0x0008e80001307983 */ /* 0x000f220000300a00 */
[----:B------:R-:W-:Y:S01]  /*88c60*/  ISETP.LT.AND P6, PT, R52, UR5, !P1 ;  /* 0x0000000534007c0c */ /* 0x000fe2000cfc1270 */
[----:B------:R-:W-:Y:S01]  /*88c70*/  ULDC UR5, c[0x0][0x228] ;  /* 0x00008a0000057ab9 */ /* 0x000fe20000000800 */
[----:B------:R-:W-:Y:S02]  /*88c80*/  ISETP.LT.AND P1, PT, R40, UR4, !P1 ;  /* 0x0000000428007c0c */ /* 0x000fe4000cf21270 */
[----:B------:R-:W-:Y:S01]  /*88c90*/  ISETP.LT.AND P4, PT, R56, UR5, !P2 ;  /* 0x0000000538007c0c */ /* 0x000fe2000d781270 */
[----:B------:R-:W-:Y:S01]  /*88ca0*/  ULDC UR4, c[0x0][0x228] ;  /* 0x00008a0000047ab9 */ /* 0x000fe20000000800 */
[----:B------:R-:W-:-:S07]  /*88cb0*/  ULDC UR5, c[0x0][0x228] ;  /* 0x00008a0000057ab9 */ /* 0x000fce0000000800 */
[----:B------:R0:W-:Y:S01]  /*88cc0*/  @P6 STG.E.U8 desc[UR34][R32.64], R2 ;  /* 0x0000000220006986 */ /* 0x0001e2000c101122 */
[----:B------:R-:W-:Y:S01]  /*88cd0*/  ISETP.LT.AND P6, PT, R37, UR4, !P2 ;  /* 0x0000000425007c0c */ /* 0x000fe2000d7c1270 */
[----:B------:R-:W-:Y:S02]  /*88ce0*/  ULDC UR4, c[0x0][0x228] ;  /* 0x00008a0000047ab9 */ /* 0x000fe40000000800 */
[----:B------:R-:W-:Y:S01]  /*88cf0*/  ISETP.LT.AND P5, PT, R45, UR4, !P2 ;  /* 0x000000042d007c0c */ /* 0x000fe2000d7a1270 */
[----:B------:R1:W-:Y:S01]  /*88d00*/  @P1 STG.E.U8 desc[UR34][R38.64], R0 ;  /* 0x0000000026001986 */ /* 0x0003e2000c101122 */
[----:B------:R-:W-:Y:S01]  /*88d10*/  ULDC UR4, c[0x0][0x228] ;  /* 0x00008a0000047ab9 */ /* 0x000fe20000000800 */
[C---:B0-----:R-:W-:Y:S02]  /*88d20*/  PRMT R2, R41.reuse, 0x7770, RZ ;  /* 0x0000777029027816 */ /* 0x041fe400000000ff */
[----:B------:R-:W4:Y:S04]  /*88d30*/  LDL.LU.64 R32, [R1+0x8e0] ;  /* 0x0008e00001207983 */ /* 0x000f280000300a00 */
[----:B------:R0:W-:Y:S01]  /*88d40*/  @P4 STG.E.U8 desc[UR34][R46.64], R2 ;  /* 0x000000022e004986 */ /* 0x0001e2000c101122 */
[----:B-1----:R-:W-:-:S03]  /*88d50*/  PRMT R0, R41, 0x7771, RZ ;  /* 0x0000777129007816 */ /* 0x002fc600000000ff */
[----:B0-----:R-:W4:Y:S01]  /*88d60*/  LDL.LU.64 R46, [R1+0x8d0] ;  /* 0x0008d000012e7983 */ /* 0x001f220000300a00 */
[----:B------:R-:W-:-:S03]  /*88d70*/  PRMT R2, R41, 0x7772, RZ ;  /* 0x0000777229027816 */ /* 0x000fc600000000ff */
[----:B------:R-:W4:Y:S01]  /*88d80*/  LDL.LU R44, [R1+0x1d4] ;  /* 0x0001d400012c7983 */ /* 0x000f220000300800 */
[----:B------:R-:W-:Y:S02]  /*88d90*/  ISETP.LT.AND P1, PT, R36, UR4, !P2 ;  /* 0x0000000424007c0c */ /* 0x000fe4000d721270 */
[----:B------:R-:W-:Y:S01]  /*88da0*/  ISETP.LT.AND P4, PT, R53, UR5, !P2 ;  /* 0x0000000535007c0c */ /* 0x000fe2000d781270 */
[----:B------:R-:W-:Y:S01]  /*88db0*/  ULDC UR5, c[0x0][0x228] ;  /* 0x00008a0000057ab9 */ /* 0x000fe20000000800 */
[----:B------:R-:W-:Y:S01]  /*88dc0*/  ULDC UR4, c[0x0][0x22c] ;  /* 0x00008b0000047ab9 */ /* 0x000fe20000000800 */
[----:B---3--:R0:W-:Y:S04]  /*88dd0*/  @P6 STG.E.U8 desc[UR34][R50.64], R0 ;  /* 0x0000000032006986 */ /* 0x0081e8000c101122 */
[----:B0-----:R-:W3:Y:S04]  /*88de0*/  LDL.LU.64 R50, [R1+0x8d8] ;  /* 0x0008d80001327983 */ /* 0x001ee80000300a00 */
[----:B--2---:R0:W-:Y:S04]  /*88df0*/  @P5 STG.E.U8 desc[UR34][R58.64], R2 ;  /* 0x000000023a005986 */ /* 0x0041e8000c101122 */
[----:B0-----:R-:W2:Y:S01]  /*88e00*/  LDL.LU.64 R58, [R1+0x8c8] ;  /* 0x0008c800013a7983 */ /* 0x001ea20000300a00 */
[----:B------:R-:W-:-:S02]  /*88e10*/  PRMT R2, R41, 0x7773, RZ ;  /* 0x0000777329027816 */ /* 0x000fc400000000ff */
[----:B------:R-:W-:Y:S01]  /*88e20*/  PRMT R3, R54, 0x7770, RZ ;  /* 0x0000777036037816 */ /* 0x000fe200000000ff */
[----:B------:R-:W2:Y:S04]  /*88e30*/  LDL.LU.64 R38, [R1+0x8c0] ;  /* 0x0008c00001267983 */ /* 0x000ea80000300a00 */
[----:B----4-:R0:W-:Y:S04]  /*88e40*/  @P1 STG.E.U8 desc[UR34][R42.64], R2 ;  /* 0x000000022a001986 */ /* 0x0101e8000c101122 */
[----:B------:R1:W-:Y:S04]  /*88e50*/  @P4 STG.E.U8 desc[UR34][R48.64], R3 ;  /* 0x0000000330004986 */ /* 0x0003e8000c101122 */
[----:B0-----:R-:W4:Y:S04]  /*88e60*/  LDL.LU.64 R42, [R1+0x8b8] ;  /* 0x0008b800012a7983 */ /* 0x001f280000300a00 */
[----:B-1----:R-:W4:Y:S01]  /*88e70*/  LDL.LU.64 R48, [R1+0x8b0] ;  /* 0x0008b00001307983 */ /* 0x002f220000300a00 */
[----:B------:R-:W-:Y:S01]  /*88e80*/  VIADD R0, R55, 0x6b ;  /* 0x0000006b37007836 */ /* 0x000fe20000000000 */
[----:B------:R-:W-:-:S02]  /*88e90*/  ISETP.LT.AND P5, PT, R57, UR5, !P2 ;  /* 0x0000000539007c0c */ /* 0x000fc4000d7a1270 */
[----:B------:R-:W-:Y:S01]  /*88ea0*/  ISETP.LT.AND P6, PT, R52, UR6, !P2 ;  /* 0x0000000634007c0c */ /* 0x000fe2000d7c1270 */
[----:B------:R-:W-:Y:S01]  /*88eb0*/  ULDC UR5, c[0x0][0x228] ;  /* 0x00008a0000057ab9 */ /* 0x000fe20000000800 */
[----:B------:R-:W-:Y:S02]  /*88ec0*/  PRMT R2, R54, 0x7772, RZ ;  /* 0x0000777236027816 */ /* 0x000fe400000000ff */
[----:B------:R-:W-:Y:S01]  /*88ed0*/  ISETP.GE.AND P1, PT, R0, UR4, PT ;  /* 0x0000000400007c0c */ /* 0x000fe2000bf26270 */
[----:B------:R-:W-:Y:S01]  /*88ee0*/  ULDC UR4, c[0x0][0x228] ;  /* 0x00008a0000047ab9 */ /* 0x000fe20000000800 */
[----:B------:R-:W-:Y:S02]  /*88ef0*/  ISETP.LT.AND P4, PT, R56, UR5, !P3 ;  /* 0x0000000538007c0c */ /* 0x000fe4000df81270 */
[----:B------:R-:W-:Y:S02]  /*88f00*/  ISETP.LT.AND P2, PT, R40, UR4, !P2 ;  /* 0x0000000428007c0c */ /* 0x000fe4000d741270 */
[C---:B------:R-:W-:Y:S01]  /*88f10*/  PRMT R0, R54.reuse, 0x7771, RZ ;  /* 0x0000777136007816 */ /* 0x040fe200000000ff */
[----:B------:R-:W4:Y:S01]  /*88f20*/  LDL.LU R41, [R1+0x2c4] ;  /* 0x0002c40001297983 */ /* 0x000f220000300800 */
[----:B------:R-:W-:Y:S01]  /*88f30*/  ULDC UR4, c[0x0][0x228] ;  /* 0x00008a0000047ab9 */ /* 0x000fe20000000800 */
[----:B------:R-:W-:Y:S01]  /*88f40*/  ULDC UR5, c[0x0][0x228] ;  /* 0x00008a0000057ab9 */ /* 0x000fe20000000800 */
[----:B------:R-:W-:Y:S01]  /*88f50*/  ULDC UR6, c[0x0][0x228] ;  /* 0x00008a0000067ab9 */ /* 0x000fe20000000800 */
[----:B------:R0:W-:Y:S02]  /*88f60*/  @P5 STG.E.U8 desc[UR34][R32.64], R0 ;  /* 0x0000000020005986 */ /* 0x0001e4000c101122 */
[----:B0-----:R-:W-:-:S02]  /*88f70*/  PRMT R0, R54, 0x7773, RZ ;  /* 0x0000777336007816 */ /* 0x001fc400000000ff */
[----:B------:R0:W-:Y:S01]  /*88f80*/  @P6 STG.E.U8 desc[UR34][R46.64], R2 ;  /* 0x000000022e006986 */ /* 0x0001e2000c101122 */
[----:B------:R-:W-:Y:S01]  /*88f90*/  ISETP.LT.AND P6, PT, R37, UR4, !P3 ;  /* 0x0000000425007c0c */ /* 0x000fe2000dfc1270 */
[----:B------:R-:W-:Y:S01]  /*88fa0*/  ULDC UR4, c[0x0][0x228] ;  /* 0x00008a0000047ab9 */ /* 0x000fe20000000800 */
[C---:B0-----:R-:W-:Y:S01]  /*88fb0*/  PRMT R2, R44.reuse, 0x7770, RZ ;  /* 0x000077702c027816 */ /* 0x041fe200000000ff */
[----:B------:R-:W4:Y:S01]  /*88fc0*/  LDL.LU.64 R46, [R1+0x8a8] ;  /* 0x0008a800012e7983 */ /* 0x000f220000300a00 */
[----:B------:R-:W-:Y:S01]  /*88fd0*/  ISETP.LT.AND P5, PT, R45, UR5, !P3 ;  /* 0x000000052d007c0c */ /* 0x000fe2000dfa1270 */
[----:B------:R-:W-:Y:S02]  /*88fe0*/  ULDC UR5, c[0x0][0x228] ;  /* 0x00008a0000057ab9 */ /* 0x000fe40000000800 */
[----:B---3--:R0:W-:Y:S02]  /*88ff0*/  @P2 STG.E.U8 desc[UR34][R50.64], R0 ;  /* 0x0000000032002986 */ /* 0x0081e4000c101122 */
[----:B0-----:R-:W-:-:S02]  /*89000*/  PRMT R0, R44, 0x7771, RZ ;  /* 0x000077712c007816 */ /* 0x001fc400000000ff */
[----:B--2---:R0:W-:Y:S01]  /*89010*/  @P4 STG.E.U8 desc[UR34][R58.64], R2 ;  /* 0x000000023a004986 */ /* 0x0041e2000c101122 */
[----:B------:R-:W-:-:S03]  /*89020*/  ISETP.LT.AND P4, PT, R36, UR4, !P3 ;  /* 0x0000000424007c0c */ /* 0x000fc6000df81270 */
[----:B0-----:R-:W2:Y:S04]  /*89030*/  LDL.LU.64 R58, [R1+0x8a0] ;  /* 0x0008a000013a7983 */ /* 0x001ea80000300a00 */
[----:B------:R-:W3:Y:S04]  /*89040*/  LDL.LU.64 R50, [R1+0x890] ;  /* 0x0008900001327983 */ /* 0x000ee80000300a00 */
[----:B------:R-:W3:Y:S01]  /*89050*/  LDL.LU R54, [R1+0x284] ;  /* 0x0002840001367983 */ /* 0x000ee20000300800 */
[----:B------:R-:W-:-:S03]  /*89060*/  PRMT R2, R44, 0x7772, RZ ;  /* 0x000077722c027816 */ /* 0x000fc600000000ff */
[----:B------:R0:W-:Y:S04]  /*89070*/  @P6 STG.E.U8 desc[UR34][R38.64], R0 ;  /* 0x0000000026006986 */ /* 0x0001e8000c101122 */
[----:B------:R-:W3:Y:S04]  /*89080*/  LDL.LU.64 R20, [R1+0x898] ;  /* 0x0008980001147983 */ /* 0x000ee80000300a00 */
[----:B------:R-:W3:Y:S01]  /*89090*/  LDL.LU.64 R32, [R1+0x4f8] ;  /* 0x0004f80001207983 */ /* 0x000ee20000300a00 */
[----:B------:R-:W-:Y:S01]  /*890a0*/  ULDC UR4, c[0x0][0x228] ;  /* 0x00008a0000047ab9 */ /* 0x000fe20000000800 */
[----:B0-----:R-:W-:-:S02]  /*890b0*/  PRMT R0, R44, 0x7773, RZ ;  /* 0x000077732c007816 */ /* 0x001fc400000000ff */
[----:B------:R-:W3:Y:S04]  /*890c0*/  LDL.LU.64 R38, [R1+0x3d8] ;  /* 0x0003d80001267983 */ /* 0x000ee80000300a00 */
[----:B----4-:R-:W-:Y:S04]  /*890d0*/  @P5 STG.E.U8 desc[UR34][R42.64], R2 ;  /* 0x000000022a005986 */ /* 0x010fe8000c101122 */
[----:B------:R0:W-:Y:S04]  /*890e0*/  @P4 STG.E.U8 desc[UR34][R48.64], R0 ;  /* 0x0000000030004986 */ /* 0x0001e8000c101122 */
[----:B0-----:R-:W4:Y:S01]  /*890f0*/  LDL.LU.64 R48, [R1+0x3c0] ;  /* 0x0003c00001307983 */ /* 0x001f220000300a00 */
[----:B------:R-:W-:Y:S01]  /*89100*/  ISETP.LT.AND P2, PT, R53, UR4, !P3 ;  /* 0x0000000435007c0c */ /* 0x000fe2000df41270 */
[----:B------:R-:W-:Y:S01]  /*89110*/  ULDC UR4, c[0x0][0x228] ;  /* 0x00008a0000047ab9 */ /* 0x000fe20000000800 */
[----:B------:R-:W-:-:S02]  /*89120*/  ISETP.LT.AND P4, PT, R52, UR5, !P3 ;  /* 0x0000000534007c0c */ /* 0x000fc4000df81270 */
[----:B------:R-:W-:Y:S02]  /*89130*/  ISETP.LT.AND P5, PT, R57, UR4, !P3 ;  /* 0x0000000439007c0c */ /* 0x000fe4000dfa1270 */
[C---:B------:R-:W-:Y:S01]  /*89140*/  PRMT R2, R41.reuse, 0x7770, RZ ;  /* 0x0000777029027816 */ /* 0x040fe200000000ff */
[----:B------:R-:W4:Y:S01]  /*89150*/  LDL.LU.64 R42, [R1+0x3d0] ;  /* 0x0003d000012a7983 */ /* 0x000f220000300a00 */
[----:B------:R-:W-:-:S03]  /*89160*/  PRMT R0, R41, 0x7771, RZ ;  /* 0x0000777129007816 */ /* 0x000fc600000000ff */
[----:B------:R-:W4:Y:S01]  /*89170*/  LDL.LU R44, [R1+0x274] ;  /* 0x00027400012c7983 */ /* 0x000f220000300800 */
[----:B------:R-:W-:Y:S01]  /*89180*/  ULDC UR4, c[0x0][0x228] ;  /* 0x00008a0000047ab9 */ /* 0x000fe20000000800 */
[----:B------:R-:W-:Y:S01]  /*89190*/  ULDC UR5, c[0x0][0x228] ;  /* 0x00008a0000057ab9 */ /* 0x000fe20000000800 */
[----:B------:R-:W-:Y:S02]  /*891a0*/  ISETP.LT.AND P3, PT, R40, UR4, !P3 ;  /* 0x0000000428007c0c */ /* 0x000fe4000df61270 */
[----:B------:R-:W-:Y:S01]  /*891b0*/  ISETP.LT.AND P6, PT, R56, UR5, !P1 ;  /* 0x0000000538007c0c */ /* 0x000fe2000cfc1270 */
[----:B------:R-:W-:Y:S01]  /*891c0*/  ULDC UR4, c[0x0][0x228] ;  /* 0x00008a0000047ab9 */ /* 0x000fe20000000800 */
[----:B------:R-:W-:Y:S01]  /*891d0*/  ULDC UR5, c[0x0][0x228] ;  /* 0x00008a0000057ab9 */ /* 0x000fe20000000800 */
[----:B------:R0:W-:Y:S01]  /*891e0*/  @P2 STG.E.U8 desc[UR34][R46.64], R2 ;  /* 0x000000022e002986 */ /* 0x0001e2000c101122 */
[----:B------:R-:W-:Y:S01]  /*891f0*/  ISETP.LT.AND P2, PT, R37, UR6, !P1 ;  /* 0x0000000625007c0c */ /* 0x000fe2000cf41270 */
[----:B------:R-:W-:Y:S01]  /*89200*/  ULDC UR6, c[0x0][0x228] ;  /* 0x00008a0000067ab9 */ /* 0x000fe20000000800 */
[----:B0-----:R-:W-:Y:S01]  /*89210*/  PRMT R2, R41, 0x7772, RZ ;  /* 0x0000777229027816 */ /* 0x001fe200000000ff */
[----:B--2---:R0:W-:Y:S04]  /*89220*/  @P5 STG.E.U8 desc[UR34][R58.64], R0 ;  /* 0x000000003a005986 */ /* 0x0041e8000c101122 */
[----:B---3--:R1:W-:Y:S01]  /*89230*/  @P4 STG.E.U8 desc[UR34][R50.64], R2 ;  /* 0x0000000232004986 */ /* 0x0083e2000c101122 */
[----:B------:R-:W-:-:S02]  /*89240*/  ISETP.LT.AND P4, PT, R45, UR4, !P1 ;  /* 0x000000042d007c0c */ /* 0x000fc4000cf81270 */
[C---:B------:R-:W-:Y:S01]  /*89250*/  PRMT R3, R54.reuse, 0x7771, RZ ;  /* 0x0000777136037816 */ /* 0x040fe200000000ff */
[----:B------:R-:W-:Y:S01]  /*89260*/  ULDC UR4, c[0x0][0x228] ;  /* 0x00008a0000047ab9 */ /* 0x000fe20000000800 */
[----:B0-----:R-:W2:Y:S04]  /*89270*/  LDL.LU.64 R58, [R1+0x3b8] ;  /* 0x0003b800013a7983 */ /* 0x001ea80000300a00 */
[----:B------:R-:W3:Y:S01]  /*89280*/  LDL.LU.64 R46, [R1+0x3a8] ;  /* 0x0003a800012e7983 */ /* 0x000ee20000300a00 */
[----:B------:R-:W-:Y:S02]  /*89290*/  PRMT R0, R41, 0x7773, RZ ;  /* 0x0000777329007816 */ /* 0x000fe400000000ff */
[C---:B-1----:R-:W-:Y:S01]  /*892a0*/  PRMT R2, R54.reuse, 0x7770, RZ ;  /* 0x0000777036027816 */ /* 0x042fe200000000ff */
[----:B------:R-:W3:Y:S04]  /*892b0*/  LDL.LU.64 R50, [R1+0x398] ;  /* 0x0003980001327983 */ /* 0x000ee80000300a00 */
[----:B------:R0:W-:Y:S04]  /*892c0*/  @P3 STG.E.U8 desc[UR34][R20.64], R0 ;  /* 0x0000000014003986 */ /* 0x0001e8000c101122 */
[----:B------:R-:W-:Y:S04]  /*892d0*/  @P6 STG.E.U8 desc[UR34][R32.64], R2 ;  /* 0x0000000220006986 */ /* 0x000fe8000c101122 */
[----:B------:R-:W-:Y:S01]  /*892e0*/  @P2 STG.E.U8 desc[UR34][R38.64], R3 ;  /* 0x0000000326002986 */ /* 0x000fe2000c101122 */
[----:B0-----:R-:W-:-:S05]  /*892f0*/  PRMT R0, R54, 0x7772, RZ ;  /* 0x0000777236007816 */ /* 0x001fca00000000ff */
[----:B----4-:R0:W-:Y:S04]  /*89300*/  @P4 STG.E.U8 desc[UR34][R48.64], R0 ;  /* 0x0000000030004986 */ /* 0x0101e8000c101122 */
[----:B0-----:R-:W4:Y:S01]  /*89310*/  LDL.LU.64 R48, [R1+0x3c8] ;  /* 0x0003c80001307983 */ /* 0x001f220000300a00 */
[----:B------:R-:W-:Y:S02]  /*89320*/  ISETP.LT.AND P3, PT, R36, UR4, !P1 ;  /* 0x0000000424007c0c */ /* 0x000fe4000cf61270 */
[----:B------:R-:W-:Y:S01]  /*89330*/  ISETP.LT.AND P5, PT, R53, UR5, !P1 ;  /* 0x0000000535007c0c */ /* 0x000fe2000cfa1270 */
[----:B------:R-:W-:Y:S01]  /*89340*/  VIADD R0, R55, 0x6c ;  /* 0x0000006c37007836 */ /* 0x000fe20000000000 */
[----:B------:R-:W-:Y:S01]  /*89350*/  ULDC UR5, c[0x0][0x228] ;  /* 0x00008a0000057ab9 */ /* 0x000fe20000000800 */
[----:B------:R-:W-:Y:S01]  /*89360*/  ULDC UR4, c[0x0][0x22c] ;  /* 0x00008b0000047ab9 */ /* 0x000fe20000000800 */
[----:B------:R-:W-:-:S02]  /*89370*/  ISETP.LT.AND P6, PT, R57, UR5, !P1 ;  /* 0x0000000539007c0c */ /* 0x000fc4000cfc1270 */
[----:B------:R-:W-:Y:S02]  /*89380*/  PRMT R2, R54, 0x7773, RZ ;  /* 0x0000777336027816 */ /* 0x000fe400000000ff */
[----:B------:R-:W-:Y:S01]  /*89390*/  ISETP.GE.AND P2, PT, R0, UR4, PT ;  /* 0x0000000400007c0c */ /* 0x000fe2000bf46270 */
[----:B------:R-:W4:Y:S01]  /*893a0*/  LDL.LU R54, [R1+0x1d8] ;  /* 0x0001d80001367983 */ /* 0x000f220000300800 */
[----:B------:R-:W-:Y:S01]  /*893b0*/  PRMT R0, R44, 0x7770, RZ ;  /* 0x000077702c007816 */ /* 0x000fe200000000ff */
[----:B------:R-:W-:Y:S02]  /*893c0*/  ULDC UR5, c[0x0][0x228] ;  /* 0x00008a0000057ab9 */ /* 0x000fe40000000800 */
[----:B------:R-:W4:Y:S04]  /*893d0*/  LDL.LU.64 R20, [R1+0x410] ;  /* 0x0004100001147983 */ /* 0x000f280000300a00 */
[----:B------:R0:W-:Y:S01]  /*893e0*/  @P3 STG.E.U8 desc[UR34][R42.64], R2 ;  /* 0x000000022a003986 */ /* 0x0001e2000c101122 */
[----:B------:R-:W-:Y:S01]  /*893f0*/  ISETP.LT.AND P4, PT, R52, UR5, !P1 ;  /* 0x0000000534007c0c */ /* 0x000fe2000cf81270 */
[----:B------:R-:W-:Y:S01]  /*89400*/  ULDC UR4, c[0x0][0x228] ;  /* 0x00008a0000047ab9 */ /* 0x000fe20000000800 */
[----:B------:R-:W-:Y:S01]  /*89410*/  ULDC UR5, c[0x0][0x228] ;  /* 0x00008a0000057ab9 */ /* 0x000fe20000000800 */
[----:B------:R-:W-:Y:S01]  /*89420*/  ISETP.LT.AND P3, PT, R40, UR4, !P1 ;  /* 0x0000000428007c0c */ /* 0x000fe2000cf61270 */
[----:B------:R-:W-:Y:S01]  /*89430*/  ULDC UR4, c[0x0][0x228] ;  /* 0x00008a0000047ab9 */ /* 0x000fe20000000800 */
[C---:B0-----:R-:W-:Y:S01]  /*89440*/  PRMT R2, R44.reuse, 0x7771, RZ ;  /* 0x000077712c027816 */ /* 0x041fe200000000ff */
[----:B--2---:R0:W-:Y:S04]  /*89450*/  @P5 STG.E.U8 desc[UR34][R58.64], R0 ;  /* 0x000000003a005986 */ /* 0x0041e8000c101122 */
[----:B---3--:R1:W-:Y:S04]  /*89460*/  @P6 STG.E.U8 desc[UR34][R46.64], R2 ;  /* 0x000000022e006986 */ /* 0x0083e8000c101122 */
[----:B0-----:R-:W2:Y:S04]  /*89470*/  LDL.LU.64 R58, [R1+0x3f0] ;  /* 0x0003f000013a7983 */ /* 0x001ea80000300a00 */
[----:B------:R-:W3:Y:S04]  /*89480*/  LDL.LU.64 R32, [R1+0x3e0] ;  /* 0x0003e00001207983 */ /* 0x000ee80000300a00 */
[----:B-1----:R-:W3:Y:S01]  /*89490*/  LDL.LU.64 R46, [R1+0x708] ;  /* 0x00070800012e7983 */ /* 0x002ee20000300a00 */
[----:B------:R-:W-:-:S03]  /*894a0*/  PRMT R0, R44, 0x7772, RZ ;  /* 0x000077722c007816 */ /* 0x000fc600000000ff */
[----:B------:R-:W3:Y:S04]  /*894b0*/  LDL.LU R41, [R1+0x2c8] ;  /* 0x0002c80001297983 */ /* 0x000ee80000300800 */
[----:B------:R-:W3:Y:S01]  /*894c0*/  LDL.LU.64 R38, [R1+0x888] ;  /* 0x0008880001267983 */ /* 0x000ee20000300a00 */
[----:B------:R-:W-:-:S03]  /*894d0*/  PRMT R2, R44, 0x7773, RZ ;  /* 0x000077732c027816 */ /* 0x000fc600000000ff */
[----:B------:R0:W-:Y:S04]  /*894e0*/  @P4 STG.E.U8 desc[UR34][R50.64], R0 ;  /* 0x0000000032004986 */ /* 0x0001e8000c101122 */
[----:B0-----:R-:W3:Y:S04]  /*894f0*/  LDL.LU.64 R50, [R1+0x880] ;  /* 0x0008800001327983 */ /* 0x001ee80000300a00 */
[----:B------:R-:W3:Y:S04]  /*89500*/  LDL.LU.64 R42, [R1+0x878] ;  /* 0x00087800012a7983 */ /* 0x000ee80000300a00 */
[----:B----4-:R0:W-:Y:S04]  /*89510*/  @P3 STG.E.U8 desc[UR34][R48.64], R2 ;  /* 0x0000000230003986 */ /* 0x0101e8000c101122 */
[----:B0-----:R-:W4:Y:S01]  /*89520*/  LDL.LU.64 R48, [R1+0x870] ;  /* 0x0008700001307983 */ /* 0x001f220000300a00 */
[----:B------:R-:W-:Y:S01]  /*89530*/  VIADD R0, R55, 0x6d ;  /* 0x0000006d37007836 */ /* 0x000fe20000000000 */
[----:B------:R-:W-:-:S02]  /*89540*/  ISETP.LT.AND P6, PT, R56, UR4, !P2 ;  /* 0x0000000438007c0c */ /* 0x000fc4000d7c1270 */
[----:B------:R-:W-:Y:S01]  /*89550*/  ISETP.LT.AND P5, PT, R37, UR5, !P2 ;  /* 0x0000000525007c0c */ /* 0x000fe2000d7a1270 */
[----:B------:R-:W-:Y:S01]  /*89560*/  ULDC UR4, c[0x0][0x22c] ;  /* 0x00008b0000047ab9 */ /* 0x000fe20000000800 */
[----:B------:R-:W-:Y:S02]  /*89570*/  ISETP.LT.AND P4, PT, R45, UR6, !P2 ;  /* 0x000000062d007c0c */ /* 0x000fe4000d781270 */
[----:B------:R-:W-:Y:S01]  /*89580*/  ISETP.GE.AND P1, PT, R0, UR4, PT ;  /* 0x0000000400007c0c */ /* 0x000fe2000bf26270 */
[----:B------:R-:W-:Y:S01]  /*89590*/  ULDC UR4, c[0x0][0x228] ;  /* 0x00008a0000047ab9 */ /* 0x000fe20000000800 */
[----:B------:R-:W-:Y:S02]  /*895a0*/  PRMT R0, R54, 0x7770, RZ ;  /* 0x0000777036007816 */ /* 0x000fe400000000ff */
[----:B------:R-:W-:Y:S02]  /*895b0*/  ISETP.LT.AND P3, PT, R36, UR4, !P2 ;  /* 0x0000000424007c0c */ /* 0x000fe4000d761270 */
[C---:B------:R-:W-:Y:S01]  /*895c0*/  PRMT R2, R54.reuse, 0x7771, RZ ;  /* 0x0000777136027816 */ /* 0x040fe200000000ff */
[----:B------:R-:W4:Y:S01]  /*895d0*/  LDL.LU R44, [R1+0x288] ;  /* 0x00028800012c7983 */ /* 0x000f220000300800 */
[C---:B------:R-:W-:Y:S01]  /*895e0*/  PRMT R3, R54.reuse, 0x7772, RZ ;  /* 0x0000777236037816 */ /* 0x040fe200000000ff */
[----:B------:R-:W-:Y:S01]  /*895f0*/  ULDC UR4, c[0x0][0x228] ;  /* 0x00008a0000047ab9 */ /* 0x000fe20000000800 */
[----:B------:R-:W-:Y:S01]  /*89600*/  ULDC UR5, c[0x0][0x228] ;  /* 0x00008a0000057ab9 */ /* 0x000fe20000000800 */
[----:B------:R0:W-:Y:S01]  /*89610*/  @P6 STG.E.U8 desc[UR34][R20.64], R0 ;  /* 0x0000000014006986 */ /* 0x0001e2000c101122 */
[----:B------:R-:W-:Y:S01]  /*89620*/  ISETP.LT.AND P6, PT, R53, UR4, !P2 ;  /* 0x0000000435007c0c */ /* 0x000fe2000d7c1270 */
[----:B------:R-:W-:Y:S01]  /*89630*/  ULDC UR4, c[0x0][0x228] ;  /* 0x00008a0000047ab9 */ /* 0x000fe20000000800 */
[----:B------:R-:W-:Y:S01]  /*89640*/  ULDC UR6, c[0x0][0x228] ;  /* 0x00008a0000067ab9 */ /* 0x000fe20000000800 */
[----:B0-----:R-:W-:Y:S01]  /*89650*/  PRMT R0, R54, 0x7773, RZ ;  /* 0x0000777336007816 */ /* 0x001fe200000000ff */
[----:B--2---:R0:W-:Y:S01]  /*89660*/  @P5 STG.E.U8 desc[UR34][R58.64], R2 ;  /* 0x000000023a005986 */ /* 0x0041e2000c101122 */
[----:B------:R-:W-:-:S03]  /*89670*/  ISETP.LT.AND P5, PT, R57, UR5, !P2 ;  /* 0x0000000539007c0c */ /* 0x000fc6000d7a1270 */
[----:B---3--:R-:W-:Y:S01]  /*89680*/  @P4 STG.E.U8 desc[UR34][R32.64], R3 ;  /* 0x0000000320004986 */ /* 0x008fe2000c101122 */
[----:B------:R-:W-:Y:S01]  /*89690*/  ISETP.LT.AND P4, PT, R52, UR4, !P2 ;  /* 0x0000000434007c0c */ /* 0x000fe2000d781270 */
[----:B------:R-:W-:Y:S02]  /*896a0*/  ULDC UR4, c[0x0][0x228] ;  /* 0x00008a0000047ab9 */ /* 0x000fe40000000800 */
[----:B------:R1:W-:Y:S01]  /*896b0*/  @P3 STG.E.U8 desc[UR34][R46.64], R0 ;  /* 0x000000002e003986 */ /* 0x0003e2000c101122 */
[----:B------:R-:W-:Y:S01]  /*896c0*/  ISETP.LT.AND P3, PT, R40, UR4, !P2 ;  /* 0x0000000428007c0c */ /* 0x000fe2000d761270 */
[----:B------:R-:W-:Y:S01]  /*896d0*/  ULDC UR5, c[0x0][0x228] ;  /* 0x00008a0000057ab9 */ /* 0x000fe20000000800 */
[----:B------:R-:W-:Y:S01]  /*896e0*/  ULDC UR4, c[0x0][0x228] ;  /* 0x00008a0000047ab9 */ /* 0x000fe20000000800 */
[----:B0-----:R-:W2:Y:S01]  /*896f0*/  LDL.LU.64 R58, [R1+0x850] ;  /* 0x00085000013a7983 */ /* 0x001ea20000300a00 */
[----:B------:R-:W-:-:S03]  /*89700*/  PRMT R2, R41, 0x7770, RZ ;  /* 0x0000777029027816 */ /* 0x000fc600000000ff */
[----:B-1----:R-:W3:Y:S01]  /*89710*/  LDL.LU.64 R46, [R1+0x860] ;  /* 0x00086000012e7983 */ /* 0x002ee20000300a00 */
[----:B------:R-:W-:-:S03]  /*89720*/  PRMT R0, R41, 0x7771, RZ ;  /* 0x0000777129007816 */ /* 0x000fc600000000ff */
[----:B------:R0:W-:Y:S04]  /*89730*/  @P6 STG.E.U8 desc[UR34][R38.64], R2 ;  /* 0x0000000226006986 */ /* 0x0001e8000c101122 */
[----:B------:R-:W3:Y:S04]  /*89740*/  LDL.LU R54, [R1+0x278] ;  /* 0x0002780001367983 */ /* 0x000ee80000300800 */
[----:B------:R-:W3:Y:S04]  /*89750*/  LDL.LU.64 R20, [R1+0x868] ;  /* 0x0008680001147983 */ /* 0x000ee80000300a00 */
[----:B------:R-:W3:Y:S04]  /*89760*/  LDL.LU.64 R32, [R1+0x848] ;  /* 0x0008480001207983 */ /* 0x000ee80000300a00 */
[----:B------:R1:W-:Y:S01]  /*89770*/  @P5 STG.E.U8 desc[UR34][R50.64], R0 ;  /* 0x0000000032005986 */ /* 0x0003e2000c101122 */
[----:B0-----:R-:W-:-:S02]  /*89780*/  PRMT R2, R41, 0x7772, RZ ;  /* 0x0000777229027816 */ /* 0x001fc400000000ff */
[----:B-1----:R-:W-:-:S03]  /*89790*/  PRMT R0, R41, 0x7773, RZ ;  /* 0x0000777329007816 */ /* 0x002fc600000000ff */
[----:B------:R-:W-:Y:S04]  /*897a0*/  @P4 STG.E.U8 desc[UR34][R42.64], R2 ;  /* 0x000000022a004986 */ /* 0x000fe8000c101122 */
[----:B------:R-:W3:Y:S04]  /*897b0*/  LDL.LU.64 R50, [R1+0x828] ;  /* 0x0008280001327983 */ /* 0x000ee80000300a00 */
[----:B----4-:R0:W-:Y:S04]  /*897c0*/  @P3 STG.E.U8 desc[UR34][R48.64], R0 ;  /* 0x0000000030003986 */ /* 0x0101e8000c101122 */
[----:B0-----:R-:W4:Y:S01]  /*897d0*/  LDL.LU.64 R48, [R1+0x808] ;  /* 0x0008080001307983 */ /* 0x001f220000300a00 */
[----:B------:R-:W-:-:S02]  /*897e0*/  ISETP.LT.AND P2, PT, R56, UR5, !P1 ;  /* 0x0000000538007c0c */ /* 0x000fc4000cf41270 */
[----:B------:R-:W-:Y:S02]  /*897f0*/  ISETP.LT.AND P3, PT, R37, UR4, !P1 ;  /* 0x0000000425007c0c */ /* 0x000fe4000cf61270 */
[----:B------:R-:W-:Y:S01]  /*89800*/  PRMT R2, R44, 0x7770, RZ ;  /* 0x000077702c027816 */ /* 0x000fe200000000ff */
[----:B------:R-:W-:Y:S01]  /*89810*/  VIADD R0, R55, 0x6e ;  /* 0x0000006e37007836 */ /* 0x000fe20000000000 */
[----:B------:R-:W-:Y:S01]  /*89820*/  ULDC UR4, c[0x0][0x228] ;  /* 0x00008a0000047ab9 */ /* 0x000fe20000000800 */
[----:B------:R-:W-:Y:S01]  /*89830*/  ULDC UR5, c[0x0][0x228] ;  /* 0x00008a0000057ab9 */ /* 0x000fe20000000800 */
[----:B------:R-:W-:Y:S01]  /*89840*/  ISETP.LT.AND P4, PT, R45, UR4, !P1 ;  /* 0x000000042d007c0c */ /* 0x000fe2000cf81270 */
[----:B------:R-:W-:Y:S01]  /*89850*/  ULDC UR4, c[0x0][0x22c] ;  /* 0x00008b0000047ab9 */ /* 0x000fe20000000800 */
[----:B------:R-:W-:Y:S02]  /*89860*/  ISETP.LT.AND P5, PT, R36, UR5, !P1 ;  /* 0x0000000524007c0c */ /* 0x000fe4000cfa1270 */
[----:B------:R-:W-:Y:S01]  /*89870*/  ISETP.LT.AND P6, PT, R53, UR6, !P1 ;  /* 0x0000000635007c0c */ /* 0x000fe2000cfc1270 */
[----:B------:R-:W-:Y:S01]  /*89880*/  ULDC UR5, c[0x0][0x228] ;  /* 0x00008a0000057ab9 */ /* 0x000fe20000000800 */
[----:B------:R-:W-:Y:S01]  /*89890*/  ULDC UR6, c[0x0][0x228] ;  /* 0x00008a0000067ab9 */ /* 0x000fe20000000800 */
[----:B--2---:R0:W-:Y:S01]  /*898a0*/  @P2 STG.E.U8 desc[UR34][R58.64], R2 ;  /* 0x000000023a002986 */ /* 0x0041e2000c101122 */
[----:B------:R-:W-:Y:S01]  /*898b0*/  ISETP.GE.AND P2, PT, R0, UR4, PT ;  /* 0x0000000400007c0c */ /* 0x000fe2000bf46270 */
[----:B------:R-:W-:Y:S01]  /*898c0*/  ULDC UR4, c[0x0][0x228] ;  /* 0x00008a0000047ab9 */ /* 0x000fe20000000800 */
[C---:B------:R-:W-:Y:S01]  /*898d0*/  PRMT R0, R44.reuse, 0x7772, RZ ;  /* 0x000077722c007816 */ /* 0x040fe200000000ff */
[----:B0-----:R-:W2:Y:S01]  /*898e0*/  LDL.LU.64 R58, [R1+0x840] ;  /* 0x00084000013a7983 */ /* 0x001ea20000300a00 */
[----:B------:R-:W-:-:S03]  /*898f0*/  PRMT R2, R44, 0x7771, RZ ;  /* 0x000077712c027816 */ /* 0x000fc600000000ff */
[----:B------:R-:W2:Y:S04]  /*89900*/  LDL.LU R41, [R1+0x1dc] ;  /* 0x0001dc0001297983 */ /* 0x000ea80000300800 */
[----:B------:R-:W2:Y:S04]  /*89910*/  LDL.LU.64 R38, [R1+0x838] ;  /* 0x0008380001267983 */ /* 0x000ea80000300a00 */
[----:B------:R-:W2:Y:S04]  /*89920*/  LDL.LU.64 R42, [R1+0x800] ;  /* 0x00080000012a7983 */ /* 0x000ea80000300a00 */
[----:B---3--:R0:W-:Y:S01]  /*89930*/  @P3 STG.E.U8 desc[UR34][R46.64], R2 ;  /* 0x000000022e003986 */ /* 0x0081e2000c101122 */
[----:B------:R-:W-:-:S02]  /*89940*/  ISETP.LT.AND P3, PT, R57, UR4, !P1 ;  /* 0x0000000439007c0c */ /* 0x000fc4000cf61270 */
[----:B------:R-:W-:Y:S01]  /*89950*/  PRMT R3, R54, 0x7770, RZ ;  /* 0x0000777036037816 */ /* 0x000fe200000000ff */
[----:B------:R1:W-:Y:S01]  /*89960*/  @P4 STG.E.U8 desc[UR34][R20.64], R0 ;  /* 0x0000000014004986 */ /* 0x0003e2000c101122 */
[----:B------:R-:W-:Y:S01]  /*89970*/  ULDC UR4, c[0x0][0x228] ;  /* 0x00008a0000047ab9 */ /* 0x000fe20000000800 */
[----:B0-----:R-:W-:Y:S02]  /*89980*/  PRMT R2, R44, 0x7773, RZ ;  /* 0x000077732c027816 */ /* 0x001fe400000000ff */
[----:B------:R-:W3:Y:S01]  /*89990*/  LDL.LU.64 R46, [R1+0x798] ;  /* 0x00079800012e7983 */ /* 0x000ee20000300a00 */
[----:B-1----:R-:W-:-:S03]  /*899a0*/  PRMT R0, R54, 0x7771, RZ ;  /* 0x0000777136007816 */ /* 0x002fc600000000ff */
[----:B------:R-:W-:Y:S04]  /*899b0*/  @P5 STG.E.U8 desc[UR34][R32.64], R2 ;  /* 0x0000000220005986 */ /* 0x000fe8000c101122 */
[----:B------:R-:W-:Y:S04]  /*899c0*/  @P6 STG.E.U8 desc[UR34][R50.64], R3 ;  /* 0x0000000332006986 */ /* 0x000fe8000c101122 */
[----:B----4-:R0:W-:Y:S04]  /*899d0*/  @P3 STG.E.U8 desc[UR34][R48.64], R0 ;  /* 0x0000000030003986 */ /* 0x0101e8000c101122 */
[----:B0-----:R-:W4:Y:S01]  /*899e0*/  LDL.LU.64 R48, [R1+0x7d8] ;  /* 0x0007d80001307983 */ /* 0x001f220000300a00 */
[----:B------:R-:W-:-:S02]  /*899f0*/  ISETP.LT.AND P4, PT, R52, UR4, !P1 ;  /* 0x0000000434007c0c */ /* 0x000fc4000cf81270 */
[----:B------:R-:W-:Y:S01]  /*89a00*/  ISETP.LT.AND P1, PT, R40, UR5, !P1 ;  /* 0x0000000528007c0c */ /* 0x000fe2000cf21270 */
[----:B------:R-:W-:Y:S01]  /*89a10*/  ULDC UR5, c[0x0][0x228] ;  /* 0x00008a0000057ab9 */ /* 0x000fe20000000800 */
[----:B------:R-:W-:Y:S01]  /*89a20*/  VIADD R2, R55, 0x6f ;  /* 0x0000006f37027836 */ /* 0x000fe20000000000 */
[----:B------:R-:W-:Y:S02]  /*89a30*/  ISETP.LT.AND P5, PT, R56, UR5, !P2 ;  /* 0x0000000538007c0c */ /* 0x000fe4000d7a1270 */
[----:B------:R-:W-:Y:S01]  /*89a40*/  PRMT R0, R54, 0x7772, RZ ;  /* 0x0000777236007816 */ /* 0x000fe200000000ff */
[----:B------:R-:W-:Y:S01]  /*89a50*/  ULDC UR4, c[0x0][0x22c] ;  /* 0x00008b0000047ab9 */ /* 0x000fe20000000800 */
[----:B------:R-:W4:Y:S01]  /*89a60*/  LDL.LU R44, [R1+0x2cc] ;  /* 0x0002cc00012c7983 */ /* 0x000f220000300800 */
[----:B------:R-:W-:Y:S02]  /*89a70*/  ISETP.GE.AND P3, PT, R2, UR4, PT ;  /* 0x0000000402007c0c */ /* 0x000fe4000bf66270 */
[----:B------:R-:W-:Y:S01]  /*89a80*/  PRMT R2, R54, 0x7773, RZ ;  /* 0x0000777336027816 */ /* 0x000fe200000000ff */
[----:B------:R-:W4:Y:S01]  /*89a90*/  LDL.LU.64 R50, [R1+0x7f8] ;  /* 0x0007f80001327983 */ /* 0x000f220000300a00 */
[----:B------:R-:W-:Y:S01]  /*89aa0*/  ULDC UR5, c[0x0][0x228] ;  /* 0x00008a0000057ab9 */ /* 0x000fe20000000800 */
[----:B------:R-:W-:Y:S01]  /*89ab0*/  ULDC UR4, c[0x0][0x228] ;  /* 0x00008a0000047ab9 */ /* 0x000fe20000000800 */
[----:B------:R-:W-:Y:S01]  /*89ac0*/  ISETP.LT.AND P6, PT, R37, UR5, !P2 ;  /* 0x0000000525007c0c */ /* 0x000fe2000d7c1270 */
[----:B------:R-:W-:Y:S01]  /*89ad0*/  ULDC UR5, c[0x0][0x228] ;  /* 0x00008a0000057ab9 */ /* 0x000fe20000000800 */
[----:B--2---:R0:W-:Y:S04]  /*89ae0*/  @P4 STG.E.U8 desc[UR34][R58.64], R0 ;  /* 0x000000003a004986 */ /* 0x0041e8000c101122 */
[----:B------:R1:W-:Y:S01]  /*89af0*/  @P1 STG.E.U8 desc[UR34][R38.64], R2 ;  /* 0x0000000226001986 */ /* 0x0003e2000c101122 */
[----:B0-----:R-:W-:-:S03]  /*89b00*/  PRMT R0, R41, 0x7770, RZ ;  /* 0x0000777029007816 */ /* 0x001fc600000000ff */
[----:B------:R-:W2:Y:S04]  /*89b10*/  LDL.LU.64 R58, [R1+0x7b8] ;  /* 0x0007b800013a7983 */ /* 0x000ea80000300a00 */
[----:B------:R0:W-:Y:S01]  /*89b20*/  @P5 STG.E.U8 desc[UR34][R42.64], R0 ;  /* 0x000000002a005986 */ /* 0x0001e2000c101122 */
[----:B------:R-:W-:Y:S02]  /*89b30*/  ISETP.LT.AND P5, PT, R45, UR4, !P2 ;  /* 0x000000042d007c0c */ /* 0x000fe4000d7a1270 */
[C---:B-1----:R-:W-:Y:S02]  /*89b40*/  PRMT R2, R41.reuse, 0x7771, RZ ;  /* 0x0000777129027816 */ /* 0x042fe400000000ff */
[----:B------:R-:W-:Y:S01]  /*89b50*/  ISETP.LT.AND P4, PT, R36, UR5, !P2 ;  /* 0x0000000524007c0c */ /* 0x000fe2000d781270 */
[----:B------:R-:W-:Y:S01]  /*89b60*/  ULDC UR4, c[0x0][0x22c] ;  /* 0x00008b0000047ab9 */ /* 0x000fe20000000800 */
[C---:B------:R-:W-:Y:S01]  /*89b70*/  PRMT R4, R41.reuse, 0x7773, RZ ;  /* 0x0000777329047816 */ /* 0x040fe200000000ff */
[----:B------:R-:W-:Y:S01]  /*89b80*/  ULDC UR5, c[0x0][0x228] ;  /* 0x00008a0000057ab9 */ /* 0x000fe20000000800 */
[----:B0-----:R-:W2:Y:S01]  /*89b90*/  LDL.LU.64 R42, [R1+0x7b0] ;  /* 0x0007b000012a7983 */ /* 0x001ea20000300a00 */
[----:B------:R-:W-:-:S03]  /*89ba0*/  PRMT R0, R41, 0x7772, RZ ;  /* 0x0000777229007816 */ /* 0x000fc600000000ff */
[----:B------:R-:W2:Y:S04]  /*89bb0*/  LDL.LU R54, [R1+0x28c] ;  /* 0x00028c0001367983 */ /* 0x000ea80000300800 */
[----:B---3--:R-:W-:Y:S04]  /*89bc0*/  @P6 STG.E.U8 desc[UR34][R46.64], R2 ;  /* 0x000000022e006986 */ /* 0x008fe8000c101122 */
[----:B------:R-:W3:Y:S04]  /*89bd0*/  LDL.LU.64 R24, [R1+0x7d0] ;  /* 0x0007d00001187983 */ /* 0x000ee80000300a00 */
[----:B------:R-:W3:Y:S04]  /*89be0*/  LDL.LU.64 R38, [R1+0x7a8] ;  /* 0x0007a80001267983 */ /* 0x000ee80000300a00 */
[----:B----4-:R0:W-:Y:S04]  /*89bf0*/  @P5 STG.E.U8 desc[UR34][R48.64], R0 ;  /* 0x0000000030005986 */ /* 0x0101e8000c101122 */
[----:B0-----:R-:W4:Y:S04]  /*89c00*/  LDL.LU.64 R48, [R1+0x778] ;  /* 0x0007780001307983 */ /* 0x001f280000300a00 */
[----:B------:R-:W4:Y:S01]  /*89c10*/  LDL.LU.64 R46, [R1+0x758] ;  /* 0x00075800012e7983 */ /* 0x000f220000300a00 */
[----:B------:R-:W-:Y:S01]  /*89c20*/  VIADD R2, R55, 0x70 ;  /* 0x0000007037027836 */ /* 0x000fe20000000000 */
[----:B------:R-:W-:-:S02]  /*89c30*/  ISETP.LT.AND P6, PT, R53, UR6, !P2 ;  /* 0x0000000635007c0c */ /* 0x000fc4000d7c1270 */
[----:B------:R-:W-:Y:S01]  /*89c40*/  PRMT R3, R44, 0x7770, RZ ;  /* 0x000077702c037816 */ /* 0x000fe200000000ff */
[----:B------:R0:W-:Y:S01]  /*89c50*/  @P4 STG.E.U8 desc[UR34][R50.64], R4 ;  /* 0x0000000432004986 */ /* 0x0001e2000c101122 */
[----:B------:R-:W-:Y:S01]  /*89c60*/  ULDC UR6, c[0x0][0x228] ;  /* 0x00008a0000067ab9 */ /* 0x000fe20000000800 */
[----:B------:R-:W-:Y:S01]  /*89c70*/  ISETP.GE.AND P1, PT, R2, UR4, PT ;  /* 0x0000000402007c0c */ /* 0x000fe2000bf26270 */
[----:B------:R-:W-:Y:S02]  /*89c80*/  ULDC UR4, c[0x0][0x228] ;  /* 0x00008a0000047ab9 */ /* 0x000fe40000000800 */
[----:B------:R-:W-:Y:S02]  /*89c90*/  ISETP.LT.AND P5, PT, R57, UR4, !P2 ;  /* 0x0000000439007c0c */ /* 0x000fe4000d7a1270 */
[C---:B------:R-:W-:Y:S01]  /*89ca0*/  PRMT R2, R44.reuse, 0x7771, RZ ;  /* 0x000077712c027816 */ /* 0x040fe200000000ff */
[----:B------:R-:W-:Y:S01]  /*89cb0*/  ULDC UR4, c[0x0][0x228] ;  /* 0x00008a0000047ab9 */ /* 0x000fe20000000800 */
[----:B0-----:R-:W4:Y:S01]  /*89cc0*/  LDL.LU.64 R50, [R1+0x730] ;  /* 0x0007300001327983 */ /* 0x001f220000300a00 */
[----:B------:R-:W-:-:S02]  /*89cd0*/  PRMT R0, R44, 0x7772, RZ ;  /* 0x000077722c007816 */ /* 0x000fc400000000ff */
[----:B------:R-:W-:Y:S01]  /*89ce0*/  PRMT R5, R44, 0x7773, RZ ;  /* 0x000077732c057816 */ /* 0x000fe200000000ff */
[----:B--2---:R0:W-:Y:S01]  /*89cf0*/  @P6 STG.E.U8 desc[UR34][R58.64], R3 ;  /* 0x000000033a006986 */ /* 0x0041e2000c101122 */
[----:B------:R-:W-:Y:S01]  /*89d00*/  ISETP.LT.AND P6, PT, R52, UR4, !P2 ;  /* 0x0000000434007c0c */ /* 0x000fe2000d7c1270 */
[----:B------:R-:W-:Y:S01]  /*89d10*/  ULDC UR4, c[0x0][0x228] ;  /* 0x00008a0000047ab9 */ /* 0x000fe20000000800 */
[----:B------:R-:W-:Y:S02]  /*89d20*/  ISETP.LT.AND P2, PT, R40, UR5, !P2 ;  /* 0x0000000528007c0c */ /* 0x000fe4000d741270 */
[----:B------:R-:W-:Y:S01]  /*89d30*/  ISETP.LT.AND P4, PT, R56, UR4, !P3 ;  /* 0x0000000438007c0c */ /* 0x000fe2000df81270 */
[----:B------:R-:W-:Y:S01]  /*89d40*/  ULDC UR4, c[0x0][0x228] ;  /* 0x00008a0000047ab9 */ /* 0x000fe20000000800 */
[----:B------:R-:W-:Y:S01]  /*89d50*/  ULDC UR5, c[0x0][0x228] ;  /* 0x00008a0000057ab9 */ /* 0x000fe20000000800 */
[----:B0-----:R-:W2:Y:S04]  /*89d60*/  LDL.LU R58, [R1+0x27c] ;  /* 0x00027c00013a7983 */ /* 0x001ea80000300800 */
[----:B------:R-:W2:Y:S04]  /*89d70*/  LDL.LU.64 R28, [R1+0x740] ;  /* 0x00074000011c7983 */ /* 0x000ea80000300a00 */
[----:B------:R0:W-:Y:S01]  /*89d80*/  @P5 STG.E.U8 desc[UR34][R42.64], R2 ;  /* 0x000000022a005986 */ /* 0x0001e2000c101122 */
[----:B------:R-:W-:-:S02]  /*89d90*/  ISETP.LT.AND P5, PT, R37, UR6, !P3 ;  /* 0x0000000625007c0c */ /* 0x000fc4000dfa1270 */
[C---:B------:R-:W-:Y:S02]  /*89da0*/  PRMT R4, R54.reuse, 0x7770, RZ ;  /* 0x0000777036047816 */ /* 0x040fe400000000ff */
[C---:B------:R-:W-:Y:S01]  /*89db0*/  PRMT R3, R54.reuse, 0x7771, RZ ;  /* 0x0000777136037816 */ /* 0x040fe200000000ff */
[----:B0-----:R-:W2:Y:S04]  /*89dc0*/  LDL.LU.64 R42, [R1+0x728] ;  /* 0x00072800012a7983 */ /* 0x001ea80000300a00 */
[----:B------:R-:W2:Y:S04]  /*89dd0*/  LDL.LU.64 R20, [R1+0x700] ;  /* 0x0007000001147983 */ /* 0x000ea80000300a00 */
[----:B------:R-:W2:Y:S04]  /*89de0*/  LDL.LU.64 R32, [R1+0x6e8] ;  /* 0x0006e80001207983 */ /* 0x000ea80000300a00 */
[----:B---3--:R-:W-:Y:S04]  /*89df0*/  @P6 STG.E.U8 desc[UR34][R24.64], R0 ;  /* 0x0000000018006986 */ /* 0x008fe8000c101122 */
[----:B------:R-:W-:Y:S01]  /*89e00*/  @P2 STG.E.U8 desc[UR34][R38.64], R5 ;  /* 0x0000000526002986 */ /* 0x000fe2000c101122 */
[----:B------:R-:W-:Y:S01]  /*89e10*/  PRMT R2, R54, 0x7772, RZ ;  /* 0x0000777236027816 */ /* 0x000fe200000000ff */
[----:B------:R-:W-:-:S02]  /*89e20*/  ULDC UR6, c[0x0][0x228] ;  /* 0x00008a0000067ab9 */ /* 0x000fc40000000800 */
[----:B----4-:R0:W-:Y:S04]  /*89e30*/  @P4 STG.E.U8 desc[UR34][R48.64], R4 ;  /* 0x0000000430004986 */ /* 0x0101e8000c101122 */
[----:B------:R1:W-:Y:S04]  /*89e40*/  @P5 STG.E.U8 desc[UR34][R46.64], R3 ;  /* 0x000000032e005986 */ /* 0x0003e8000c101122 */
[----:B0-----:R-:W3:Y:S04]  /*89e50*/  LDL.LU.64 R48, [R1+0x6e0] ;  /* 0x0006e00001307983 */ /* 0x001ee80000300a00 */
[----:B------:R-:W4:Y:S04]  /*89e60*/  LDL.LU R59, [R1+0x260] ;  /* 0x00026000013b7983 */ /* 0x000f280000300800 */
[----:B------:R-:W4:Y:S04]  /*89e70*/  LDL.LU.64 R38, [R1+0x6c8] ;  /* 0x0006c80001267983 */ /* 0x000f280000300a00 */
[----:B-1----:R-:W4:Y:S01]  /*89e80*/  LDL.LU.64 R46, [R1+0x698] ;  /* 0x00069800012e7983 */ /* 0x002f220000300a00 */
[----:B------:R-:W-:Y:S01]  /*89e90*/  ISETP.LT.AND P6, PT, R45, UR4, !P3 ;  /* 0x000000042d007c0c */ /* 0x000fe2000dfc1270 */
[----:B------:R-:W-:Y:S01]  /*89ea0*/  ULDC UR4, c[0x0][0x228] ;  /* 0x00008a0000047ab9 */ /* 0x000fe20000000800 */
[----:B------:R-:W-:-:S02]  /*89eb0*/  ISETP.LT.AND P4, PT, R53, UR5, !P3 ;  /* 0x0000000535007c0c */ /* 0x000fc4000df81270 */
[----:B------:R-:W-:Y:S01]  /*89ec0*/  ISETP.LT.AND P2, PT, R36, UR4, !P3 ;  /* 0x0000000424007c0c */ /* 0x000fe2000df41270 */
[----:B------:R-:W-:Y:S01]  /*89ed0*/  ULDC UR4, c[0x0][0x228] ;  /* 0x00008a0000047ab9 */ /* 0x000fe20000000800 */
[----:B------:R-:W-:Y:S02]  /*89ee0*/  ISETP.LT.AND P5, PT, R57, UR6, !P3 ;  /* 0x0000000639007c0c */ /* 0x000fe4000dfa1270 */
[----:B------:R-:W-:Y:S01]  /*89ef0*/  PRMT R6, R54, 0x7773, RZ ;  /* 0x0000777336067816 */ /* 0x000fe200000000ff */
[----:B------:R-:W-:Y:S01]  /*89f00*/  ULDC UR5, c[0x0][0x228] ;  /* 0x00008a0000057ab9 */ /* 0x000fe20000000800 */
[----:B------:R-:W-:-:S03]  /*89f10*/  ULDC UR6, c[0x0][0x228] ;  /* 0x00008a0000067ab9 */ /* 0x000fc60000000800 */
[----:B------:R0:W-:Y:S01]  /*89f20*/  @P6 STG.E.U8 desc[UR34][R50.64], R2 ;  /* 0x0000000232006986 */ /* 0x0001e2000c101122 */
[----:B------:R-:W-:Y:S01]  /*89f30*/  ISETP.LT.AND P6, PT, R52, UR4, !P3 ;  /* 0x0000000434007c0c */ /* 0x000fe2000dfc1270 */
[----:B------:R-:W-:Y:S02]  /*89f40*/  ULDC UR4, c[0x0][0x228] ;  /* 0x00008a0000047ab9 */ /* 0x000fe40000000800 */
[----:B------:R-:W-:Y:S01]  /*89f50*/  ISETP.LT.AND P3, PT, R40, UR4, !P3 ;  /* 0x0000000428007c0c */ /* 0x000fe2000df61270 */
[----:B------:R-:W-:Y:S01]  /*89f60*/  ULDC UR4, c[0x0][0x228] ;  /* 0x00008a0000047ab9 */ /* 0x000fe20000000800 */
[----:B0-----:R-:W4:Y:S01]  /*89f70*/  LDL.LU.64 R50, [R1+0x690] ;  /* 0x0006900001327983 */ /* 0x001f220000300a00 */
[----:B--2---:R-:W-:-:S03]  /*89f80*/  PRMT R3, R58, 0x7770, RZ ;  /* 0x000077703a037816 */ /* 0x004fc600000000ff */
[----:B------:R-:W-:Y:S01]  /*89f90*/  @P2 STG.E.U8 desc[UR34][R28.64], R6 ;  /* 0x000000061c002986 */ /* 0x000fe2000c101122 */
[C---:B------:R-:W-:Y:S02]  /*89fa0*/  PRMT R2, R58.reuse, 0x7771, RZ ;  /* 0x000077713a027816 */ /* 0x040fe400000000ff */
[----:B------:R-:W-:Y:S02]  /*89fb0*/  PRMT R0, R58, 0x7772, RZ ;  /* 0x000077723a007816 */ /* 0x000fe400000000ff */
[----:B------:R-:W-:Y:S02]  /*89fc0*/  ISETP.LT.AND P2, PT, R56, UR4, !P1 ;  /* 0x0000000438007c0c */ /* 0x000fe4000cf41270 */
[----:B------:R-:W-:Y:S01]  /*89fd0*/  PRMT R4, R58, 0x7773, RZ ;  /* 0x000077733a047816 */ /* 0x000fe200000000ff */
[----:B------:R-:W-:Y:S01]  /*89fe0*/  ULDC UR4, c[0x0][0x22c] ;  /* 0x00008b0000047ab9 */ /* 0x000fe20000000800 */
[----:B------:R0:W-:Y:S04]  /*89ff0*/  @P4 STG.E.U8 desc[UR34][R42.64], R3 ;  /* 0x000000032a004986 */ /* 0x0001e8000c101122 */
[----:B------:R1:W-:Y:S04]  /*8a000*/  @P5 STG.E.U8 desc[UR34][R20.64], R2 ;  /* 0x0000000214005986 */ /* 0x0003e8000c101122 */
[----:B------:R-:W-:Y:S01]  /*8a010*/  @P6 STG.E.U8 desc[UR34][R32.64], R0 ;  /* 0x0000000020006986 */ /* 0x000fe2000c101122 */
[----:B------:R-:W-:Y:S01]  /*8a020*/  ISETP.LT.AND P6, PT, R37, UR5, !P1 ;  /* 0x0000000525007c0c */ /* 0x000fe2000cfc1270 */
[----:B------:R-:W-:-:S02]  /*8a030*/  ULDC UR5, c[0x0][0x228] ;  /* 0x00008a0000057ab9 */ /* 0x000fc40000000800 */
[----:B0-----:R-:W2:Y:S04]  /*8a040*/  LDL.LU.64 R42, [R1+0x668] ;  /* 0x00066800012a7983 */ /* 0x001ea80000300a00 */
[----:B------:R-:W2:Y:S04]  /*8a050*/  LDL.LU R58, [R1+0x250] ;  /* 0x00025000013a7983 */ /* 0x000ea80000300800 */
[----:B-1----:R-:W2:Y:S04]  /*8a060*/  LDL.LU.64 R20, [R1+0x688] ;  /* 0x0006880001147983 */ /* 0x002ea80000300a00 */
[----:B---3--:R0:W-:Y:S01]  /*8a070*/  @P3 STG.E.U8 desc[UR34][R48.64], R4 ;  /* 0x0000000430003986 */ /* 0x0081e2000c101122 */
[----:B----4-:R-:W-:-:S02]  /*8a080*/  PRMT R2, R59, 0x7770, RZ ;  /* 0x000077703b027816 */ /* 0x010fc400000000ff */
[----:B------:R-:W-:-:S03]  /*8a090*/  PRMT R3, R59, 0x7771, RZ ;  /* 0x000077713b037816 */ /* 0x000fc600000000ff */
[----:B------:R-:W-:Y:S04]  /*8a0a0*/  @P2 STG.E.U8 desc[UR34][R38.64], R2 ;  /* 0x0000000226002986 */ /* 0x000fe8000c101122 */
[----:B------:R1:W-:Y:S04]  /*8a0b0*/  @P6 STG.E.U8 desc[UR34][R46.64], R3 ;  /* 0x000000032e006986 */ /* 0x0003e8000c101122 */
[----:B0-----:R-:W3:Y:S04]  /*8a0c0*/  LDL.LU.64 R48, [R1+0x670] ;  /* 0x0006700001307983 */ /* 0x001ee80000300a00 */
[----:B-1----:R-:W4:Y:S01]  /*8a0d0*/  LDL.LU.64 R46, [R1+0x658] ;  /* 0x00065800012e7983 */ /* 0x002f220000300a00 */
[----:B------:R-:W-:-:S02]  /*8a0e0*/  ISETP.LT.AND P3, PT, R45, UR5, !P1 ;  /* 0x000000052d007c0c */ /* 0x000fc4000cf61270 */
[----:B------:R-:W-:Y:S01]  /*8a0f0*/  ISETP.LT.AND P4, PT, R36, UR6, !P1 ;  /* 0x0000000624007c0c */ /* 0x000fe2000cf81270 */
[----:B------:R-:W-:Y:S01]  /*8a100*/  VIADD R0, R55, 0x71 ;  /* 0x0000007137007836 */ /* 0x000fe20000000000 */
[C---:B------:R-:W-:Y:S01]  /*8a110*/  PRMT R2, R59.reuse, 0x7773, RZ ;  /* 0x000077733b027816 */ /* 0x040fe200000000ff */
[----:B------:R-:W4:Y:S04]  /*8a120*/  LDL.LU R54, [R1+0x240] ;  /* 0x0002400001367983 */ /* 0x000f280000300800 */
[----:B------:R-:W4:Y:S01]  /*8a130*/  LDL.LU.64 R38, [R1+0x660] ;  /* 0x0006600001267983 */ /* 0x000f220000300a00 */
[----:B------:R-:W-:Y:S01]  /*8a140*/  ULDC UR5, c[0x0][0x228] ;  /* 0x00008a0000057ab9 */ /* 0x000fe20000000800 */
[----:B------:R-:W-:Y:S02]  /*8a150*/  ISETP.GE.AND P5, PT, R0, UR4, PT ;  /* 0x0000000400007c0c */ /* 0x000fe4000bfa6270 */
[----:B------:R-:W-:Y:S01]  /*8a160*/  PRMT R0, R59, 0x7772, RZ ;  /* 0x000077723b007816 */ /* 0x000fe200000000ff */
[----:B------:R-:W-:Y:S01]  /*8a170*/  ULDC UR4, c[0x0][0x228] ;  /* 0x00008a0000047ab9 */ /* 0x000fe20000000800 */
[----:B------:R-:W-:Y:S01]  /*8a180*/  ULDC UR6, c[0x0][0x228] ;  /* 0x00008a0000067ab9 */ /* 0x000fe20000000800 */
[----:B------:R-:W-:Y:S01]  /*8a190*/  ISETP.LT.AND P2, PT, R53, UR4, !P1 ;  /* 0x0000000435007c0c */ /* 0x000fe2000cf41270 */
[----:B------:R-:W-:Y:S01]  /*8a1a0*/  ULDC UR4, c[0x0][0x228] ;  /* 0x00008a0000047ab9 */ /* 0x000fe20000000800 */
[----:B------:R0:W-:Y:S01]  /*8a1b0*/  @P3 STG.E.U8 desc[UR34][R50.64], R0 ;  /* 0x0000000032003986 */ /* 0x0001e2000c101122 */
[----:B------:R-:W-:Y:S01]  /*8a1c0*/  ISETP.LT.AND P6, PT, R52, UR5, !P1 ;  /* 0x0000000534007c0c */ /* 0x000fe2000cfc1270 */
[----:B------:R-:W-:-:S02]  /*8a1d0*/  ULDC UR5, c[0x0][0x228] ;  /* 0x00008a0000057ab9 */ /* 0x000fc40000000800 */
[----:B0-----:R-:W4:Y:S01]  /*8a1e0*/  LDL.LU.64 R50, [R1+0x620] ;  /* 0x0006200001327983 */ /* 0x001f220000300a00 */
[----:B------:R-:W-:-:S03]  /*8a1f0*/  VIADD R0, R55, 0x72 ;  /* 0x0000007237007836 */ /* 0x000fc60000000000 */
[----:B------:R-:W4:Y:S04]  /*8a200*/  LDL.LU.64 R32, [R1+0x618] ;  /* 0x0006180001207983 */ /* 0x000f280000300a00 */
[----:B--2---:R0:W-:Y:S01]  /*8a210*/  @P4 STG.E.U8 desc[UR34][R42.64], R2 ;  /* 0x000000022a004986 */ /* 0x0041e2000c101122 */
[----:B------:R-:W-:Y:S01]  /*8a220*/  ISETP.LT.AND P4, PT, R57, UR4, !P1 ;  /* 0x0000000439007c0c */ /* 0x000fe2000cf81270 */
[----:B------:R-:W-:Y:S02]  /*8a230*/  ULDC UR4, c[0x0][0x22c] ;  /* 0x00008b0000047ab9 */ /* 0x000fe40000000800 */
[----:B------:R-:W-:Y:S02]  /*8a240*/  ISETP.GE.AND P3, PT, R0, UR4, PT ;  /* 0x0000000400007c0c */ /* 0x000fe4000bf66270 */
[C---:B------:R-:W-:Y:S01]  /*8a250*/  PRMT R0, R58.reuse, 0x7771, RZ ;  /* 0x000077713a007816 */ /* 0x040fe200000000ff */
[----:B------:R-:W-:Y:S01]  /*8a260*/  ULDC UR4, c[0x0][0x228] ;  /* 0x00008a0000047ab9 */ /* 0x000fe20000000800 */
[C---:B0-----:R-:W-:Y:S01]  /*8a270*/  PRMT R2, R58.reuse, 0x7770, RZ ;  /* 0x000077703a027816 */ /* 0x041fe200000000ff */
[----:B------:R-:W2:Y:S04]  /*8a280*/  LDL.LU.64 R42, [R1+0x5f0] ;  /* 0x0005f000012a7983 */ /* 0x000ea80000300a00 */
[----:B------:R-:W2:Y:S04]  /*8a290*/  LDL.LU R59, [R1+0x310] ;  /* 0x00031000013b7983 */ /* 0x000ea80000300800 */
[----:B------:R0:W-:Y:S04]  /*8a2a0*/  @P2 STG.E.U8 desc[UR34][R20.64], R2 ;  /* 0x0000000214002986 */ /* 0x0001e8000c101122 */
[----:B---3--:R1:W-:Y:S01]  /*8a2b0*/  @P4 STG.E.U8 desc[UR34][R48.64], R0 ;  /* 0x0000000030004986 */ /* 0x0083e2000c101122 */
[----:B0-----:R-:W-:-:S03]  /*8a2c0*/  PRMT R2, R58, 0x7772, RZ ;  /* 0x000077723a027816 */ /* 0x001fc600000000ff */
[----:B-1----:R-:W3:Y:S04]  /*8a2d0*/  LDL.LU.64 R48, [R1+0x610] ;  /* 0x0006100001307983 */ /* 0x002ee80000300a00 */
[----:B----4-:R0:W-:Y:S04]  /*8a2e0*/  @P6 STG.E.U8 desc[UR34][R46.64], R2 ;  /* 0x000000022e006986 */ /* 0x0101e8000c101122 */
[----:B0-----:R-:W4:Y:S01]  /*8a2f0*/  LDL.LU.64 R46, [R1+0x5e8] ;  /* 0x0005e800012e7983 */ /* 0x001f220000300a00 */
[----:B------:R-:W-:Y:S02]  /*8a300*/  ISETP.LT.AND P1, PT, R40, UR4, !P1 ;  /* 0x0000000428007c0c */ /* 0x000fe4000cf21270 */
[----:B------:R-:W-:Y:S01]  /*8a310*/  ISETP.LT.AND P2, PT, R56, UR5, !P5 ;  /* 0x0000000538007c0c */ /* 0x000fe2000ef41270 */
[----:B------:R-:W-:Y:S01]  /*8a320*/  ULDC UR4, c[0x0][0x228] ;  /* 0x00008a0000047ab9 */ /* 0x000fe20000000800 */
[----:B------:R-:W-:-:S02]  /*8a330*/  PRMT R0, R58, 0x7773, RZ ;  /* 0x000077733a007816 */ /* 0x000fc400000000ff */
[----:B------:R-:W-:Y:S01]  /*8a340*/  ISETP.LT.AND P6, PT, R37, UR4, !P5 ;  /* 0x0000000425007c0c */ /* 0x000fe2000efc1270 */
[----:B------:R-:W-:Y:S01]  /*8a350*/  ULDC UR4, c[0x0][0x228] ;  /* 0x00008a0000047ab9 */ /* 0x000fe20000000800 */
[----:B------:R-:W-:Y:S02]  /*8a360*/  PRMT R2, R54, 0x7770, RZ ;  /* 0x0000777036027816 */ /* 0x000fe400000000ff */
[----:B------:R-:W-:Y:S01]  /*8a370*/  ISETP.LT.AND P4, PT, R45, UR4, !P5 ;  /* 0x000000042d007c0c */ /* 0x000fe2000ef81270 */
[----:B------:R-:W-:Y:S01]  /*8a380*/  ULDC UR4, c[0x0][0x228] ;  /* 0x00008a0000047ab9 */ /* 0x000fe20000000800 */
[----:B------:R-:W-:Y:S01]  /*8a390*/  ULDC UR5, c[0x0][0x228] ;  /* 0x00008a0000057ab9 */ /* 0x000fe20000000800 */
[----:B------:R0:W-:Y:S04]  /*8a3a0*/  @P1 STG.E.U8 desc[UR34][R38.64], R0 ;  /* 0x0000000026001986 */ /* 0x0001e8000c101122 */
[----:B------:R1:W-:Y:S01]  /*8a3b0*/  @P2 STG.E.U8 desc[UR34][R50.64], R2 ;  /* 0x0000000232002986 */ /* 0x0003e2000c101122 */
[----:B------:R-:W-:Y:S01]  /*8a3c0*/  ISETP.LT.AND P2, PT, R36, UR4, !P5 ;  /* 0x0000000424007c0c */ /* 0x000fe2000ef41270 */
[----:B------:R-:W-:-:S02]  /*8a3d0*/  ULDC UR4, c[0x0][0x22c] ;  /* 0x00008b0000047ab9 */ /* 0x000fc40000000800 */
[----:B0-----:R-:W4:Y:S01]  /*8a3e0*/  LDL.LU.64 R38, [R1+0x5f8] ;  /* 0x0005f80001267983 */ /* 0x001f220000300a00 */
[C---:B------:R-:W-:Y:S02]  /*8a3f0*/  PRMT R0, R54.reuse, 0x7771, RZ ;  /* 0x0000777136007816 */ /* 0x040fe400000000ff */
[----:B-1----:R-:W-:Y:S01]  /*8a400*/  PRMT R2, R54, 0x7772, RZ ;  /* 0x0000777236027816 */ /* 0x002fe200000000ff */
[----:B------:R-:W4:Y:S04]  /*8a410*/  LDL.LU.64 R50, [R1+0x5d8] ;  /* 0x0005d80001327983 */ /* 0x000f280000300a00 */
[----:B------:R-:W4:Y:S04]  /*8a420*/  LDL.LU R58, [R1+0x264] ;  /* 0x00026400013a7983 */ /* 0x000f280000300800 */
[----:B------:R-:W-:Y:S01]  /*8a430*/  @P6 STG.E.U8 desc[UR34][R32.64], R0 ;  /* 0x0000000020006986 */ /* 0x000fe2000c101122 */
[----:B------:R-:W-:-:S03]  /*8a440*/  ISETP.LT.AND P6, PT, R53, UR5, !P5 ;  /* 0x0000000535007c0c */ /* 0x000fc6000efc1270 */
[----:B------:R-:W4:Y:S01]  /*8a450*/  LDL.LU.64 R28, [R1+0x5e0] ;  /* 0x0005e000011c7983 */ /* 0x000f220000300a00 */
[----:B------:R-:W-:-:S03]  /*8a460*/  ULDC UR5, c[0x0][0x228] ;  /* 0x00008a0000057ab9 */ /* 0x000fc60000000800 */
[----:B--2---:R0:W-:Y:S01]  /*8a470*/  @P4 STG.E.U8 desc[UR34][R42.64], R2 ;  /* 0x000000022a004986 */ /* 0x0041e2000c101122 */
[----:B------:R-:W-:Y:S02]  /*8a480*/  PRMT R3, R59, 0x7770, RZ ;  /* 0x000077703b037816 */ /* 0x000fe400000000ff */
[----:B0-----:R-:W-:Y:S01]  /*8a490*/  PRMT R2, R54, 0x7773, RZ ;  /* 0x0000777336027816 */ /* 0x001fe200000000ff */
[----:B------:R-:W2:Y:S04]  /*8a4a0*/  LDL.LU.64 R42, [R1+0x5b0] ;  /* 0x0005b000012a7983 */ /* 0x000ea80000300a00 */
[----:B---3--:R0:W-:Y:S04]  /*8a4b0*/  @P2 STG.E.U8 desc[UR34][R48.64], R2 ;  /* 0x0000000230002986 */ /* 0x0081e8000c101122 */
[----:B0-----:R-:W3:Y:S04]  /*8a4c0*/  LDL.LU.64 R48, [R1+0x588] ;  /* 0x0005880001307983 */ /* 0x001ee80000300a00 */
[----:B----4-:R0:W-:Y:S04]  /*8a4d0*/  @P6 STG.E.U8 desc[UR34][R46.64], R3 ;  /* 0x000000032e006986 */ /* 0x0101e8000c101122 */
[----:B0-----:R-:W4:Y:S01]  /*8a4e0*/  LDL.LU.64 R46, [R1+0x580] ;  /* 0x00058000012e7983 */ /* 0x001f220000300a00 */
[----:B------:R-:W-:Y:S01]  /*8a4f0*/  VIADD R0, R55, 0x73 ;  /* 0x0000007337007836 */ /* 0x000fe20000000000 */
[----:B------:R-:W-:-:S02]  /*8a500*/  ISETP.LT.AND P1, PT, R57, UR5, !P5 ;  /* 0x0000000539007c0c */ /* 0x000fc4000ef21270 */
[----:B------:R-:W-:Y:S01]  /*8a510*/  ISETP.LT.AND P4, PT, R52, UR6, !P5 ;  /* 0x0000000634007c0c */ /* 0x000fe2000ef81270 */
[----:B------:R-:W4:Y:S01]  /*8a520*/  LDL.LU R54, [R1+0x254] ;  /* 0x0002540001367983 */ /* 0x000f220000300800 */
[----:B------:R-:W-:Y:S01]  /*8a530*/  ULDC UR5, c[0x0][0x228] ;  /* 0x00008a0000057ab9 */ /* 0x000fe20000000800 */
[----:B------:R-:W-:Y:S01]  /*8a540*/  ISETP.GE.AND P2, PT, R0, UR4, PT ;  /* 0x0000000400007c0c */ /* 0x000fe2000bf46270 */
[----:B------:R-:W-:Y:S01]  /*8a550*/  ULDC UR4, c[0x0][0x228] ;  /* 0x00008a0000047ab9 */ /* 0x000fe20000000800 */
[C---:B------:R-:W-:Y:S02]  /*8a560*/  PRMT R0, R59.reuse, 0x7771, RZ ;  /* 0x000077713b007816 */ /* 0x040fe400000000ff */
[----:B------:R-:W-:Y:S01]  /*8a570*/  ISETP.LT.AND P5, PT, R40, UR4, !P5 ;  /* 0x0000000428007c0c */ /* 0x000fe2000efa1270 */
[----:B------:R-:W-:Y:S01]  /*8a580*/  ULDC UR4, c[0x0][0x228] ;  /* 0x00008a0000047ab9 */ /* 0x000fe20000000800 */
[----:B------:R-:W-:Y:S02]  /*8a590*/  ISETP.LT.AND P6, PT, R56, UR5, !P3 ;  /* 0x0000000538007c0c */ /* 0x000fe4000dfc1270 */
[----:B------:R-:W-:Y:S01]  /*8a5a0*/  PRMT R2, R59, 0x7772, RZ ;  /* 0x000077723b027816 */ /* 0x000fe200000000ff */
[----:B------:R-:W4:Y:S04]  /*8a5b0*/  LDL.LU.64 R20, [R1+0x570] ;  /* 0x0005700001147983 */ /* 0x000f280000300a00 */
[----:B------:R0:W-:Y:S01]  /*8a5c0*/  @P1 STG.E.U8 desc[UR34][R38.64], R0 ;  /* 0x0000000026001986 */ /* 0x0001e2000c101122 */
[----:B------:R-:W-:-:S03]  /*8a5d0*/  ISETP.LT.AND P1, PT, R37, UR4, !P3 ;  /* 0x0000000425007c0c */ /* 0x000fc6000df21270 */
[----:B------:R-:W4:Y:S01]  /*8a5e0*/  LDL.LU.64 R32, [R1+0x558] ;  /* 0x0005580001207983 */ /* 0x000f220000300a00 */
[----:B------:R-:W-:-:S03]  /*8a5f0*/  ULDC UR5, c[0x0][0x228] ;  /* 0x00008a0000057ab9 */ /* 0x000fc60000000800 */
[----:B------:R1:W-:Y:S01]  /*8a600*/  @P4 STG.E.U8 desc[UR34][R50.64], R2 ;  /* 0x0000000232004986 */ /* 0x0003e2000c101122 */
[----:B------:R-:W-:Y:S01]  /*8a610*/  ISETP.LT.AND P4, PT, R45, UR5, !P3 ;  /* 0x000000052d007c0c */ /* 0x000fe2000df81270 */
[----:B------:R-:W-:Y:S01]  /*8a620*/  ULDC UR4, c[0x0][0x228] ;  /* 0x00008a0000047ab9 */ /* 0x000fe20000000800 */
[----:B------:R-:W-:Y:S01]  /*8a630*/  ULDC UR5, c[0x0][0x228] ;  /* 0x00008a0000057ab9 */ /* 0x000fe20000000800 */
[----:B------:R-:W-:Y:S01]  /*8a640*/  ULDC UR6, c[0x0][0x228] ;  /* 0x00008a0000067ab9 */ /* 0x000fe20000000800 */
[----:B0-----:R-:W-:Y:S01]  /*8a650*/  PRMT R0, R59, 0x7773, RZ ;  /* 0x000077733b007816 */ /* 0x001fe200000000ff */
[----:B------:R-:W4:Y:S04]  /*8a660*/  LDL.LU.64 R38, [R1+0x550] ;  /* 0x0005500001267983 */ /* 0x000f280000300a00 */
[----:B-1----:R-:W4:Y:S04]  /*8a670*/  LDL.LU.64 R50, [R1+0x530] ;  /* 0x0005300001327983 */ /* 0x002f280000300a00 */
[----:B------:R-:W4:Y:S01]  /*8a680*/  LDL.LU R44, [R1+0x244] ;  /* 0x00024400012c7983 */ /* 0x000f220000300800 */
[----:B------:R-:W-:-:S03]  /*8a690*/  PRMT R2, R58, 0x7770, RZ ;  /* 0x000077703a027816 */ /* 0x000fc600000000ff */
[----:B------:R0:W-:Y:S02]  /*8a6a0*/  @P5 STG.E.U8 desc[UR34][R28.64], R0 ;  /* 0x000000001c005986 */ /* 0x0001e4000c101122 */
[C---:B0-----:R-:W-:Y:S02]  /*8a6b0*/  PRMT R0, R58.reuse, 0x7771, RZ ;  /* 0x000077713a007816 */ /* 0x041fe400000000ff */
[----:B--2---:R0:W-:Y:S02]  /*8a6c0*/  @P6 STG.E.U8 desc[UR34][R42.64], R2 ;  /* 0x000000022a006986 */ /* 0x0041e4000c101122 */
[C---:B0-----:R-:W-:Y:S02]  /*8a6d0*/  PRMT R2, R58.reuse, 0x7772, RZ ;  /* 0x000077723a027816 */ /* 0x041fe400000000ff */
[----:B---3--:R0:W-:Y:S04]  /*8a6e0*/  @P1 STG.E.U8 desc[UR34][R48.64], R0 ;  /* 0x0000000030001986 */ /* 0x0081e8000c101122 */
[----:B0-----:R-:W2:Y:S04]  /*8a6f0*/  LDL.LU.64 R48, [R1+0x568] ;  /* 0x0005680001307983 */ /* 0x001ea80000300a00 */
[----:B----4-:R0:W-:Y:S04]  /*8a700*/  @P4 STG.E.U8 desc[UR34][R46.64], R2 ;  /* 0x000000022e004986 */ /* 0x0101e8000c101122 */
[----:B------:R-:W3:Y:S01]  /*8a710*/  LDL.LU.64 R42, [R1+0x500] ;  /* 0x00050000012a7983 */ /* 0x000ee20000300a00 */
[----:B------:R-:W-:-:S03]  /*8a720*/  PRMT R0, R58, 0x7773, RZ ;  /* 0x000077733a007816 */ /* 0x000fc600000000ff */
[----:B0-----:R-:W4:Y:S04]  /*8a730*/  LDL.LU.64 R46, [R1+0x508] ;  /* 0x00050800012e7983 */ /* 0x001f280000300a00 */
[----:B------:R-:W4:Y:S01]  /*8a740*/  LDL.LU.64 R58, [R1+0x4f0] ;  /* 0x0004f000013a7983 */ /* 0x000f220000300a00 */
[----:B------:R-:W-:Y:S02]  /*8a750*/  ISETP.LT.AND P5, PT, R36, UR4, !P3 ;  /* 0x0000000424007c0c */ /* 0x000fe4000dfa1270 */
[----:B------:R-:W-:Y:S01]  /*8a760*/  ISETP.LT.AND P6, PT, R53, UR5, !P3 ;  /* 0x0000000535007c0c */ /* 0x000fe2000dfc1270 */
[----:B------:R-:W-:Y:S01]  /*8a770*/  ULDC UR4, c[0x0][0x228] ;  /* 0x00008a0000047ab9 */ /* 0x000fe20000000800 */
[----:B------:R-:W-:Y:S02]  /*8a780*/  PRMT R2, R54, 0x7770, RZ ;  /* 0x0000777036027816 */ /* 0x000fe400000000ff */
[----:B------:R-:W-:Y:S01]  /*8a790*/  ISETP.LT.AND P4, PT, R57, UR4, !P3 ;  /* 0x0000000439007c0c */ /* 0x000fe2000df81270 */
[----:B------:R-:W-:Y:S01]  /*8a7a0*/  ULDC UR4, c[0x0][0x228] ;  /* 0x00008a0000047ab9 */ /* 0x000fe20000000800 */
[----:B------:R-:W-:Y:S01]  /*8a7b0*/  ULDC UR5, c[0x0][0x228] ;  /* 0x00008a0000057ab9 */ /* 0x000fe20000000800 */
[----:B------:R-:W-:Y:S01]  /*8a7c0*/  ISETP.LT.AND P1, PT, R52, UR4, !P3 ;  /* 0x0000000434007c0c */ /* 0x000fe2000df21270 */
[----:B------:R-:W-:-:S02]  /*8a7d0*/  ULDC UR4, c[0x0][0x228] ;  /* 0x00008a0000047ab9 */ /* 0x000fc40000000800 */
[----:B------:R-:W-:Y:S01]  /*8a7e0*/  ISETP.LT.AND P3, PT, R40, UR4, !P3 ;  /* 0x0000000428007c0c */ /* 0x000fe2000df61270 */
[----:B------:R-:W-:Y:S01]  /*8a7f0*/  ULDC UR4, c[0x0][0x228] ;  /* 0x00008a0000047ab9 */ /* 0x000fe20000000800 */
[----:B------:R0:W-:Y:S04]  /*8a800*/  @P5 STG.E.U8 desc[UR34][R20.64], R0 ;  /* 0x0000000014005986 */ /* 0x0001e8000c101122 */
[----:B------:R1:W-:Y:S01]  /*8a810*/  @P6 STG.E.U8 desc[UR34][R32.64], R2 ;  /* 0x0000000220006986 */ /* 0x0003e2000c101122 */
[----:B------:R-:W-:Y:S01]  /*8a820*/  ISETP.LT.AND P6, PT, R56, UR5, !P2 ;  /* 0x0000000538007c0c */ /* 0x000fe2000d7c1270 */
[----:B------:R-:W-:Y:S02]  /*8a830*/  ULDC UR5, c[0x0][0x228] ;  /* 0x00008a0000057ab9 */ /* 0x000fe40000000800 */
[----:B------:R-:W-:-:S02]  /*8a840*/  ISETP.LT.AND P5, PT, R45, UR5, !P2 ;  /* 0x000000052d007c0c */ /* 0x000fc4000d7a1270 */
[----:B------:R-:W-:Y:S01]  /*8a850*/  PRMT R3, R44, 0x7770, RZ ;  /* 0x000077702c037816 */ /* 0x000fe200000000ff */
[----:B------:R-:W-:Y:S01]  /*8a860*/  ULDC UR5, c[0x0][0x228] ;  /* 0x00008a0000057ab9 */ /* 0x000fe20000000800 */
[C---:B0-----:R-:W-:Y:S02]  /*8a870*/  PRMT R0, R54.reuse, 0x7771, RZ ;  /* 0x0000777136007816 */ /* 0x041fe400000000ff */
[----:B-1----:R-:W-:Y:S01]  /*8a880*/  PRMT R2, R54, 0x7772, RZ ;  /* 0x0000777236027816 */ /* 0x002fe200000000ff */
[----:B------:R-:W4:Y:S04]  /*8a890*/  LDL.LU.64 R32, [R1+0x4e8] ;  /* 0x0004e80001207983 */ /* 0x000f280000300a00 */
[----:B------:R0:W-:Y:S01]  /*8a8a0*/  @P4 STG.E.U8 desc[UR34][R38.64], R0 ;  /* 0x0000000026004986 */ /* 0x0001e2000c101122 */
[----:B------:R-:W-:-:S03]  /*8a8b0*/  ISETP.LT.AND P4, PT, R37, UR4, !P2 ;  /* 0x0000000425007c0c */ /* 0x000fc6000d781270 */
[----:B------:R1:W-:Y:S04]  /*8a8c0*/  @P1 STG.E.U8 desc[UR34][R50.64], R2 ;  /* 0x0000000232001986 */ /* 0x0003e8000c101122 */
[----:B------:R-:W4:Y:S01]  /*8a8d0*/  LDL.LU R41, [R1+0x314] ;  /* 0x0003140001297983 */ /* 0x000f220000300800 */
[----:B------:R-:W-:Y:S01]  /*8a8e0*/  ULDC UR4, c[0x0][0x228] ;  /* 0x00008a0000047ab9 */ /* 0x000fe20000000800 */
[----:B0-----:R-:W-:Y:S01]  /*8a8f0*/  VIADD R0, R55, 0x76 ;  /* 0x0000007637007836 */ /* 0x001fe20000000000 */
[----:B-1----:R-:W-:Y:S01]  /*8a900*/  PRMT R2, R54, 0x7773, RZ ;  /* 0x0000777336027816 */ /* 0x002fe200000000ff */
[----:B------:R-:W4:Y:S03]  /*8a910*/  LDL.LU.64 R50, [R1+0x4c8] ;  /* 0x0004c80001327983 */ /* 0x000f260000300a00 */
[----:B------:R-:W-:-:S02]  /*8a920*/  ISETP.GE.AND P1, PT, R0, UR27, PT ;  /* 0x0000001b00007c0c */ /* 0x000fc4000bf26270 */
[C---:B------:R-:W-:Y:S01]  /*8a930*/  PRMT R0, R44.reuse, 0x7771, RZ ;  /* 0x000077712c007816 */ /* 0x040fe200000000ff */
[----:B--2---:R0:W-:Y:S04]  /*8a940*/  @P3 STG.E.U8 desc[UR34][R48.64], R2 ;  /* 0x0000000230003986 */ /* 0x0041e8000c101122 */
[----:B---3--:R-:W-:Y:S04]  /*8a950*/  @P6 STG.E.U8 desc[UR34][R42.64], R3 ;  /* 0x000000032a006986 */ /* 0x008fe8000c101122 */
[----:B0-----:R-:W2:Y:S01]  /*8a960*/  LDL.LU.64 R48, [R1+0x4c0] ;  /* 0x0004c00001307983 */ /* 0x001ea20000300a00 */
[----:B------:R-:W-:-:S03]  /*8a970*/  PRMT R2, R44, 0x7772, RZ ;  /* 0x000077722c027816 */ /* 0x000fc600000000ff */
[----:B----4-:R-:W-:Y:S04]  /*8a980*/  @P4 STG.E.U8 desc[UR34][R46.64], R0 ;  /* 0x000000002e004986 */ /* 0x010fe8000c101122 */
[----:B------:R-:W3:Y:S04]  /*8a990*/  LDL.LU.64 R38, [R1+0x4b8] ;  /* 0x0004b80001267983 */ /* 0x000ee80000300a00 */
[----:B------:R0:W-:Y:S04]  /*8a9a0*/  @P5 STG.E.U8 desc[UR34][R58.64], R2 ;  /* 0x000000023a005986 */ /* 0x0001e8000c101122 */
[----:B0-----:R-:W4:Y:S01]  /*8a9b0*/  LDL.LU.64 R58, [R1+0x4b0] ;  /* 0x0004b000013a7983 */ /* 0x001f220000300a00 */
[----:B------:R-:W-:-:S03]  /*8a9c0*/  ISETP.LT.AND P6, PT, R36, UR4, !P2 ;  /* 0x0000000424007c0c */ /* 0x000fc6000d7c1270 */
[----:B------:R-:W4:Y:S01]  /*8a9d0*/  LDL.LU R54, [R1+0x268] ;  /* 0x0002680001367983 */ /* 0x000f220000300800 */
[----:B------:R-:W-:Y:S01]  /*8a9e0*/  ULDC UR4, c[0x0][0x228] ;  /* 0x00008a0000047ab9 */ /* 0x000fe20000000800 */
[----:B------:R-:W-:Y:S02]  /*8a9f0*/  VIADD R0, R55, 0x74 ;  /* 0x0000007437007836 */ /* 0x000fe40000000000 */
[----:B------:R-:W4:Y:S01]  /*8aa00*/  LDL.LU.64 R42, [R1+0x478] ;  /* 0x00047800012a7983 */ /* 0x000f220000300a00 */
[----:B------:R-:W-:Y:S02]  /*8aa10*/  ISETP.LT.AND P4, PT, R53, UR4, !P2 ;  /* 0x0000000435007c0c */ /* 0x000fe4000d781270 */
[----:B------:R-:W-:Y:S02]  /*8aa20*/  PRMT R2, R44, 0x7773, RZ ;  /* 0x000077732c027816 */ /* 0x000fe400000000ff */
[----:B------:R-:W-:Y:S01]  /*8aa30*/  ISETP.LT.AND P5, PT, R57, UR5, !P2 ;  /* 0x0000000539007c0c */ /* 0x000fe2000d7a1270 */
[----:B------:R-:W-:Y:S01]  /*8aa40*/  ULDC UR4, c[0x0][0x22c] ;  /* 0x00008b0000047ab9 */ /* 0x000fe20000000800 */
[----:B------:R-:W4:Y:S01]  /*8aa50*/  LDL.LU.64 R46, [R1+0x470] ;  /* 0x00047000012e7983 */ /* 0x000f220000300a00 */
[----:B------:R-:W-:Y:S01]  /*8aa60*/  ISETP.GE.AND P3, PT, R0, UR4, PT ;  /* 0x0000000400007c0c */ /* 0x000fe2000bf66270 */
[----:B------:R-:W-:Y:S01]  /*8aa70*/  ULDC UR4, c[0x0][0x228] ;  /* 0x00008a0000047ab9 */ /* 0x000fe20000000800 */
[----:B------:R-:W-:Y:S01]  /*8aa80*/  ULDC UR5, c[0x0][0x228] ;  /* 0x00008a0000057ab9 */ /* 0x000fe20000000800 */
[----:B------:R0:W-:Y:S01]  /*8aa90*/  @P6 STG.E.U8 desc[UR34][R32.64], R2 ;  /* 0x0000000220006986 */ /* 0x0001e2000c101122 */
[----:B------:R-:W-:-:S02]  /*8aaa0*/  ISETP.LT.AND P6, PT, R52, UR4, !P2 ;  /* 0x0000000434007c0c */ /* 0x000fc4000d7c1270 */
[C---:B------:R-:W-:Y:S02]  /*8aab0*/  PRMT R0, R41.reuse, 0x7770, RZ ;  /* 0x0000777029007816 */ /* 0x040fe400000000ff */
[----:B------:R-:W-:Y:S01]  /*8aac0*/  ISETP.LT.AND P2, PT, R40, UR5, !P2 ;  /* 0x0000000528007c0c */ /* 0x000fe2000d741270 */
[----:B------:R-:W-:Y:S01]  /*8aad0*/  ULDC UR4, c[0x0][0x228] ;  /* 0x00008a0000047ab9 */ /* 0x000fe20000000800 */
[----:B------:R-:W-:Y:S01]  /*8aae0*/  ULDC UR5, c[0x0][0x228] ;  /* 0x00008a0000057ab9 */ /* 0x000fe20000000800 */
[C---:B0-----:R-:W-:Y:S01]  /*8aaf0*/  PRMT R2, R41.reuse, 0x7771, RZ ;  /* 0x0000777129027816 */ /* 0x041fe200000000ff */
[----:B------:R0:W-:Y:S04]  /*8ab00*/  @P4 STG.E.U8 desc[UR34][R50.64], R0 ;  /* 0x0000000032004986 */ /* 0x0001e8000c101122 */
[----:B0-----:R-:W4:Y:S01]  /*8ab10*/  LDL.LU.64 R50, [R1+0x468] ;  /* 0x0004680001327983 */ /* 0x001f220000300a00 */
[----:B------:R-:W-:-:S03]  /*8ab20*/  PRMT R0, R41, 0x7772, RZ ;  /* 0x0000777229007816 */ /* 0x000fc600000000ff */
[----:B--2---:R0:W-:Y:S04]  /*8ab30*/  @P5 STG.E.U8 desc[UR34][R48.64], R2 ;  /* 0x0000000230005986 */ /* 0x0041e8000c101122 */
[----:B---3--:R-:W-:Y:S04]  /*8ab40*/  @P6 STG.E.U8 desc[UR34][R38.64], R0 ;  /* 0x0000000026006986 */ /* 0x008fe8000c101122 */
[----:B0-----:R-:W2:Y:S04]  /*8ab50*/  LDL.LU.64 R48, [R1+0x458] ;  /* 0x0004580001307983 */ /* 0x001ea80000300a00 */
[----:B------:R-:W3:Y:S01]  /*8ab60*/  LDL.LU R44, [R1+0x258] ;  /* 0x00025800012c7983 */ /* 0x000ee20000300800 */
[----:B------:R-:W-:-:S03]  /*8ab70*/  PRMT R2, R41, 0x7773, RZ ;  /* 0x0000777329027816 */ /* 0x000fc600000000ff */
[----:B------:R-:W2:Y:S04]  /*8ab80*/  LDL.LU.64 R32, [R1+0x460] ;  /* 0x0004600001207983 */ /* 0x000ea80000300a00 */
[----:B----4-:R0:W-:Y:S04]  /*8ab90*/  @P2 STG.E.U8 desc[UR34][R58.64], R2 ;  /* 0x000000023a002986 */ /* 0x0101e8000c101122 */
[----:B0-----:R-:W4:Y:S01]  /*8aba0*/  LDL.LU.64 R58, [R1+0x438] ;  /* 0x00043800013a7983 */ /* 0x001f220000300a00 */
[----:B------:R-:W-:Y:S01]  /*8abb0*/  ISETP.LT.AND P4, PT, R56, UR4, !P3 ;  /* 0x0000000438007c0c */ /* 0x000fe2000df81270 */
[----:B------:R-:W-:Y:S01]  /*8abc0*/  ULDC UR4, c[0x0][0x228] ;  /* 0x00008a0000047ab9 */ /* 0x000fe20000000800 */
[----:B------:R-:W-:-:S02]  /*8abd0*/  PRMT R0, R54, 0x7770, RZ ;  /* 0x0000777036007816 */ /* 0x000fc400000000ff */
[----:B------:R-:W-:Y:S01]  /*8abe0*/  ISETP.LT.AND P5, PT, R37, UR4, !P3 ;  /* 0x0000000425007c0c */ /* 0x000fe2000dfa1270 */
[----:B------:R-:W-:Y:S01]  /*8abf0*/  ULDC UR4, c[0x0][0x228] ;  /* 0x00008a0000047ab9 */ /* 0x000fe20000000800 */
[----:B------:R-:W4:Y:S01]  /*8ac00*/  LDL.LU.64 R38, [R1+0x450] ;  /* 0x0004500001267983 */ /* 0x000f220000300a00 */
[----:B------:R-:W-:Y:S02]  /*8ac10*/  PRMT R2, R54, 0x7771, RZ ;  /* 0x0000777136027816 */ /* 0x000fe400000000ff */
[----:B------:R-:W-:Y:S01]  /*8ac20*/  ISETP.LT.AND P2, PT, R45, UR4, !P3 ;  /* 0x000000042d007c0c */ /* 0x000fe2000df41270 */
[----:B------:R-:W-:-:S03]  /*8ac30*/  ULDC UR4, c[0x0][0x228] ;  /* 0x00008a0000047ab9 */ /* 0x000fc60000000800 */
[----:B------:R0:W-:Y:S04]  /*8ac40*/  @P4 STG.E.U8 desc[UR34][R42.64], R0 ;  /* 0x000000002a004986 */ /* 0x0001e8000c101122 */
[----:B------:R1:W-:Y:S01]  /*8ac50*/  @P5 STG.E.U8 desc[UR34][R46.64], R2 ;  /* 0x000000022e005986 */ /* 0x0003e2000c101122 */
[----:B------:R-:W-:Y:S01]  /*8ac60*/  ISETP.LT.AND P4, PT, R36, UR5, !P3 ;  /* 0x0000000524007c0c */ /* 0x000fe2000df81270 */
[----:B------:R-:W-:Y:S01]  /*8ac70*/  ULDC UR5, c[0x0][0x228] ;  /* 0x00008a0000057ab9 */ /* 0x000fe20000000800 */
[----:B------:R-:W-:Y:S01]  /*8ac80*/  ISETP.LT.AND P6, PT, R53, UR4, !P3 ;  /* 0x0000000435007c0c */ /* 0x000fe2000dfc1270 */
[----:B0-----:R-:W4:Y:S04]  /*8ac90*/  LDL.LU.64 R42, [R1+0x430] ;  /* 0x00043000012a7983 */ /* 0x001f280000300a00 */
[----:B------:R-:W4:Y:S04]  /*8aca0*/  LDL.LU R41, [R1+0x248] ;  /* 0x0002480001297983 */ /* 0x000f280000300800 */
[----:B-1----:R-:W4:Y:S01]  /*8acb0*/  LDL.LU.64 R46, [R1+0x428] ;  /* 0x00042800012e7983 */ /* 0x002f220000300a00 */
[----:B------:R-:W-:-:S02]  /*8acc0*/  PRMT R2, R54, 0x7772, RZ ;  /* 0x0000777236027816 */ /* 0x000fc400000000ff */
[----:B------:R-:W-:Y:S01]  /*8acd0*/  ISETP.LT.AND P5, PT, R57, UR5, !P3 ;  /* 0x0000000539007c0c */ /* 0x000fe2000dfa1270 */
[----:B------:R-:W-:Y:S01]  /*8ace0*/  VIADD R0, R55, 0x77 ;  /* 0x0000007737007836 */ /* 0x000fe20000000000 */
[----:B------:R-:W-:Y:S01]  /*8acf0*/  PRMT R3, R54, 0x7773, RZ ;  /* 0x0000777336037816 */ /* 0x000fe200000000ff */
[----:B------:R-:W-:Y:S01]  /*8ad00*/  ULDC UR4, c[0x0][0x228] ;  /* 0x00008a0000047ab9 */ /* 0x000fe20000000800 */
[----:B------:R0:W-:Y:S01]  /*8ad10*/  @P2 STG.E.U8 desc[UR34][R50.64], R2 ;  /* 0x0000000232002986 */ /* 0x0001e2000c101122 */
[----:B------:R-:W-:Y:S01]  /*8ad20*/  ULDC UR5, c[0x0][0x228] ;  /* 0x00008a0000057ab9 */ /* 0x000fe20000000800 */
[----:B------:R-:W-:Y:S02]  /*8ad30*/  ISETP.GE.AND P2, PT, R0, UR37, PT ;  /* 0x0000002500007c0c */ /* 0x000fe4000bf46270 */
[----:B0-----:R-:W4:Y:S01]  /*8ad40*/  LDL.LU.64 R50, [R1+0x420] ;  /* 0x0004200001327983 */ /* 0x001f220000300a00 */
[C---:B---3--:R-:W-:Y:S02]  /*8ad50*/  PRMT R0, R44.reuse, 0x7770, RZ ;  /* 0x000077702c007816 */ /* 0x048fe400000000ff */
[----:B------:R-:W-:Y:S01]  /*8ad60*/  PRMT R2, R44, 0x7771, RZ ;  /* 0x000077712c027816 */ /* 0x000fe200000000ff */
[----:B--2---:R0:W-:Y:S04]  /*8ad70*/  @P4 STG.E.U8 desc[UR34][R48.64], R3 ;  /* 0x0000000330004986 */ /* 0x0041e8000c101122 */
[----:B------:R-:W-:Y:S04]  /*8ad80*/  @P6 STG.E.U8 desc[UR34][R32.64], R0 ;  /* 0x0000000020006986 */ /* 0x000fe8000c101122 */
[----:B0-----:R-:W2:Y:S04]  /*8ad90*/  LDL.LU.64 R48, [R1+0x448] ;  /* 0x0004480001307983 */ /* 0x001ea80000300a00 */
[----:B----4-:R0:W-:Y:S04]  /*8ada0*/  @P5 STG.E.U8 desc[UR34][R58.64], R2 ;  /* 0x000000023a005986 */ /* 0x0101e8000c101122 */
[----:B0-----:R-:W3:Y:S01]  /*8adb0*/  LDL.LU.64 R58, [R1+0x440] ;  /* 0x00044000013a7983 */ /* 0x001ee20000300a00 */
[----:B------:R-:W-:Y:S01]  /*8adc0*/  ISETP.LT.AND P4, PT, R52, UR4, !P3 ;  /* 0x0000000434007c0c */ /* 0x000fe2000df81270 */
[----:B------:R-:W-:Y:S01]  /*8add0*/  ULDC UR4, c[0x0][0x228] ;  /* 0x00008a0000047ab9 */ /* 0x000fe20000000800 */
[----:B------:R-:W-:-:S02]  /*8ade0*/  ISETP.LT.AND P3, PT, R40, UR5, !P3 ;  /* 0x0000000528007c0c */ /* 0x000fc4000df61270 */
[----:B------:R-:W-:Y:S02]  /*8adf0*/  ISETP.LT.AND P6, PT, R56, UR4, !P0 ;  /* 0x0000000438007c0c */ /* 0x000fe4000c7c1270 */
[C---:B------:R-:W-:Y:S01]  /*8ae00*/  PRMT R0, R44.reuse, 0x7772, RZ ;  /* 0x000077722c007816 */ /* 0x040fe200000000ff */
[----:B------:R-:W4:Y:S01]  /*8ae10*/  LDL.LU R54, [R1+0x318] ;  /* 0x0003180001367983 */ /* 0x000f220000300800 */
[----:B------:R-:W-:Y:S01]  /*8ae20*/  ULDC UR5, c[0x0][0x228] ;  /* 0x00008a0000057ab9 */ /* 0x000fe20000000800 */
[----:B------:R-:W-:Y:S02]  /*8ae30*/  PRMT R2, R44, 0x7773, RZ ;  /* 0x000077732c027816 */ /* 0x000fe400000000ff */
[----:B------:R-:W4:Y:S01]  /*8ae40*/  LDL.LU.64 R20, [R1+0x490] ;  /* 0x0004900001147983 */ /* 0x000f220000300a00 */
[----:B------:R-:W-:-:S03]  /*8ae50*/  ISETP.LT.AND P5, PT, R37, UR5, !P0 ;  /* 0x0000000525007c0c */ /* 0x000fc6000c7a1270 */
[----:B------:R-:W4:Y:S04]  /*8ae60*/  LDL.LU.64 R32, [R1+0x488] ;  /* 0x0004880001207983 */ /* 0x000f280000300a00 */
[----:B------:R0:W-:Y:S01]  /*8ae70*/  @P4 STG.E.U8 desc[UR34][R38.64], R0 ;  /* 0x0000000026004986 */ /* 0x0001e2000c101122 */
[----:B------:R-:W-:Y:S01]  /*8ae80*/  ULDC UR4, c[0x0][0x228] ;  /* 0x00008a0000047ab9 */ /* 0x000fe20000000800 */
[----:B------:R-:W-:Y:S02]  /*8ae90*/  ULDC UR5, c[0x0][0x228] ;  /* 0x00008a0000057ab9 */ /* 0x000fe40000000800 */
[----:B------:R1:W-:Y:S01]  /*8aea0*/  @P3 STG.E.U8 desc[UR34][R42.64], R2 ;  /* 0x000000022a003986 */ /* 0x0003e2000c101122 */
[----:B------:R-:W-:Y:S01]  /*8aeb0*/  ISETP.LT.AND P4, PT, R45, UR4, !P0 ;  /* 0x000000042d007c0c */ /* 0x000fe2000c781270 */
[----:B------:R-:W-:Y:S01]  /*8aec0*/  ULDC UR4, c[0x0][0x228] ;  /* 0x00008a0000047ab9 */ /* 0x000fe20000000800 */
[C---:B0-----:R-:W-:Y:S01]  /*8aed0*/  PRMT R0, R41.reuse, 0x7770, RZ ;  /* 0x0000777029007816 */ /* 0x041fe200000000ff */
[----:B------:R-:W4:Y:S04]  /*8aee0*/  LDL.LU.64 R38, [R1+0x4a8] ;  /* 0x0004a80001267983 */ /* 0x000f280000300a00 */
[----:B------:R0:W-:Y:S01]  /*8aef0*/  @P6 STG.E.U8 desc[UR34][R46.64], R0 ;  /* 0x000000002e006986 */ /* 0x0001e2000c101122 */
[----:B-1----:R-:W-:-:S02]  /*8af00*/  PRMT R2, R41, 0x7771, RZ ;  /* 0x0000777129027816 */ /* 0x002fc400000000ff */
[----:B------:R-:W-:Y:S01]  /*8af10*/  ISETP.LT.AND P3, PT, R36, UR4, !P0 ;  /* 0x0000000424007c0c */ /* 0x000fe2000c761270 */
[----:B------:R-:W-:Y:S01]  /*8af20*/  ULDC UR4, c[0x0][0x228] ;  /* 0x00008a0000047ab9 */ /* 0x000fe20000000800 */
[----:B0-----:R-:W4:Y:S04]  /*8af30*/  LDL.LU.64 R46, [R1+0x498] ;  /* 0x00049800012e7983 */ /* 0x001f280000300a00 */
[----:B------:R-:W4:Y:S04]  /*8af40*/  LDL.LU R44, [R1+0x26c] ;  /* 0x00026c00012c7983 */ /* 0x000f280000300800 */
[----:B------:R0:W-:Y:S01]  /*8af50*/  @P5 STG.E.U8 desc[UR34][R50.64], R2 ;  /* 0x0000000232005986 */ /* 0x0001e2000c101122 */
[----:B------:R-:W-:-:S03]  /*8af60*/  PRMT R0, R41, 0x7772, RZ ;  /* 0x0000777229007816 */ /* 0x000fc600000000ff */
[----:B0-----:R-:W4:Y:S01]  /*8af70*/  LDL.LU.64 R50, [R1+0x4a0] ;  /* 0x0004a00001327983 */ /* 0x001f220000300a00 */
[----:B------:R-:W-:-:S03]  /*8af80*/  PRMT R2, R41, 0x7773, RZ ;  /* 0x0000777329027816 */ /* 0x000fc600000000ff */
[----:B------:R-:W4:Y:S04]  /*8af90*/  LDL.LU.64 R42, [R1+0x4e0] ;  /* 0x0004e000012a7983 */ /* 0x000f280000300a00 */
[----:B--2---:R0:W-:Y:S04]  /*8afa0*/  @P4 STG.E.U8 desc[UR34][R48.64], R0 ;  /* 0x0000000030004986 */ /* 0x0041e8000c101122 */
[----:B0-----:R-:W2:Y:S04]  /*8afb0*/  LDL.LU.64 R48, [R1+0x4d8] ;  /* 0x0004d80001307983 */ /* 0x001ea80000300a00 */
[----:B---3--:R0:W-:Y:S04]  /*8afc0*/  @P3 STG.E.U8 desc[UR34][R58.64], R2 ;  /* 0x000000023a003986 */ /* 0x0081e8000c101122 */
[----:B0-----:R-:W3:Y:S01]  /*8afd0*/  LDL.LU.64 R58, [R1+0x4d0] ;  /* 0x0004d000013a7983 */ /* 0x001ee20000300a00 */
[----:B------:R-:W-:-:S02]  /*8afe0*/  ISETP.LT.AND P5, PT, R53, UR4, !P0 ;  /* 0x0000000435007c0c */ /* 0x000fc4000c7a1270 */
[----:B------:R-:W-:Y:S01]  /*8aff0*/  ISETP.LT.AND P4, PT, R57, UR5, !P0 ;  /* 0x0000000539007c0c */ /* 0x000fe2000c781270 */
[----:B------:R-:W-:Y:S01]  /*8b000*/  ULDC UR4, c[0x0][0x228] ;  /* 0x00008a0000047ab9 */ /* 0x000fe20000000800 */
[----:B------:R-:W-:Y:S01]  /*8b010*/  ULDC UR5, c[0x0][0x228] ;  /* 0x00008a0000057ab9 */ /* 0x000fe20000000800 */
[----:B------:R-:W-:Y:S02]  /*8b020*/  ISETP.LT.AND P3, PT, R52, UR4, !P0 ;  /* 0x0000000434007c0c */ /* 0x000fe4000c761270 */
[----:B------:R-:W-:Y:S01]  /*8b030*/  ISETP.LT.AND P6, PT, R40, UR5, !P0 ;  /* 0x0000000528007c0c */ /* 0x000fe2000c7c1270 */
[----:B------:R-:W-:Y:S01]  /*8b040*/  VIADD R0, R55, 0x78 ;  /* 0x0000007837007836 */ /* 0x000fe20000000000 */
[C---:B----4-:R-:W-:Y:S02]  /*8b050*/  PRMT R2, R54.reuse, 0x7770, RZ ;  /* 0x0000777036027816 */ /* 0x050fe400000000ff */
[----:B------:R-:W-:Y:S01]  /*8b060*/  PRMT R3, R54, 0x7771, RZ ;  /* 0x0000777136037816 */ /* 0x000fe200000000ff */
[----:B------:R-:W-:Y:S01]  /*8b070*/  ULDC UR4, c[0x0][0x228] ;  /* 0x00008a0000047ab9 */ /* 0x000fe20000000800 */
[----:B------:R-:W-:Y:S01]  /*8b080*/  ULDC UR5, c[0x0][0x228] ;  /* 0x00008a0000057ab9 */ /* 0x000fe20000000800 */
[----:B------:R-:W-:-:S02]  /*8b090*/  ISETP.GE.AND P0, PT, R0, UR33, PT ;  /* 0x0000002100007c0c */ /* 0x000fc4000bf06270 */
[----:B------:R-:W-:Y:S01]  /*8b0a0*/  PRMT R0, R54, 0x7772, RZ ;  /* 0x0000777236007816 */ /* 0x000fe200000000ff */
[----:B------:R0:W-:Y:S04]  /*8b0b0*/  @P5 STG.E.U8 desc[UR34][R20.64], R2 ;  /* 0x0000000214005986 */ /* 0x0001e8000c101122 */
[----:B------:R1:W-:Y:S01]  /*8b0c0*/  @P4 STG.E.U8 desc[UR34][R32.64], R3 ;  /* 0x0000000320004986 */ /* 0x0003e2000c101122 */
[----:B------:R-:W-:Y:S01]  /*8b0d0*/  ISETP.LT.AND P4, PT, R56, UR4, !P1 ;  /* 0x0000000438007c0c */ /* 0x000fe2000cf81270 */
[----:B------:R-:W-:Y:S02]  /*8b0e0*/  ULDC UR4, c[0x0][0x228] ;  /* 0x00008a0000047ab9 */ /* 0x000fe40000000800 */
[----:B------:R4:W-:Y:S01]  /*8b0f0*/  @P3 STG.E.U8 desc[UR34][R38.64], R0 ;  /* 0x0000000026003986 */ /* 0x0009e2000c101122 */
[----:B0-----:R-:W-:-:S03]  /*8b100*/  PRMT R2, R54, 0x7773, RZ ;  /* 0x0000777336027816 */ /* 0x001fc600000000ff */
[----:B------:R-:W3:Y:S04]  /*8b110*/  LDL.LU R54, [R1+0x25c] ;  /* 0x00025c0001367983 */ /* 0x000ee80000300800 */
[----:B------:R0:W-:Y:S01]  /*8b120*/  @P6 STG.E.U8 desc[UR34][R46.64], R2 ;  /* 0x000000022e006986 */ /* 0x0001e2000c101122 */
[----:B------:R-:W-:Y:S01]  /*8b130*/  ISETP.LT.AND P6, PT, R37, UR4, !P1 ;  /* 0x0000000425007c0c */ /* 0x000fe2000cfc1270 */
[----:B------:R-:W-:Y:S02]  /*8b140*/  ULDC UR4, c[0x0][0x228] ;  /* 0x00008a0000047ab9 */ /* 0x000fe40000000800 */
[----:B-1----:R-:W3:Y:S01]  /*8b150*/  LDL.LU.64 R32, [R1+0x528] ;  /* 0x0005280001207983 */ /* 0x002ee20000300a00 */
[----:B------:R-:W-:Y:S02]  /*8b160*/  ISETP.LT.AND P3, PT, R45, UR5, !P1 ;  /* 0x000000052d007c0c */ /* 0x000fe4000cf61270 */
[----:B----4-:R-:W-:-:S02]  /*8b170*/  PRMT R0, R44, 0x7770, RZ ;  /* 0x000077702c007816 */ /* 0x010fc400000000ff */
[----:B------:R-:W-:Y:S02]  /*8b180*/  ISETP.LT.AND P5, PT, R36, UR4, !P1 ;  /* 0x0000000424007c0c */ /* 0x000fe4000cfa1270 */
[----:B------:R-:W-:Y:S01]  /*8b190*/  PRMT R3, R44, 0x7773, RZ ;  /* 0x000077732c037816 */ /* 0x000fe200000000ff */
[----:B------:R-:W-:Y:S01]  /*8b1a0*/  ULDC UR4, c[0x0][0x228] ;  /* 0x00008a0000047ab9 */ /* 0x000fe20000000800 */
[----:B------:R-:W-:Y:S01]  /*8b1b0*/  ULDC UR5, c[0x0][0x228] ;  /* 0x00008a0000057ab9 */ /* 0x000fe20000000800 */
[----:B0-----:R-:W4:Y:S01]  /*8b1c0*/  LDL.LU.64 R46, [R1+0x520] ;  /* 0x00052000012e7983 */ /* 0x001f220000300a00 */
[----:B------:R-:W-:-:S03]  /*8b1d0*/  VIADD R2, R55, 0x79 ;  /* 0x0000007937027836 */ /* 0x000fc60000000000 */
[----:B------:R0:W-:Y:S02]  /*8b1e0*/  @P4 STG.E.U8 desc[UR34][R50.64], R0 ;  /* 0x0000000032004986 */ /* 0x0001e4000c101122 */
[----:B------:R-:W-:Y:S02]  /*8b1f0*/  ISETP.GE.AND P4, PT, R2, UR29, PT ;  /* 0x0000001d02007c0c */ /* 0x000fe4000bf86270 */
[C---:B------:R-:W-:Y:S02]  /*8b200*/  PRMT R2, R44.reuse, 0x7772, RZ ;  /* 0x000077722c027816 */ /* 0x040fe400000000ff */
[----:B0-----:R-:W-:Y:S01]  /*8b210*/  PRMT R0, R44, 0x7771, RZ ;  /* 0x000077712c007816 */ /* 0x001fe200000000ff */
[----:B------:R-:W4:Y:S04]  /*8b220*/  LDL.LU.64 R50, [R1+0x518] ;  /* 0x0005180001327983 */ /* 0x000f280000300a00 */
[----:B------:R-:W4:Y:S04]  /*8b230*/  LDL.LU R44, [R1+0x24c] ;  /* 0x00024c00012c7983 */ /* 0x000f280000300800 */
[----:B------:R-:W4:Y:S04]  /*8b240*/  LDL.LU.64 R38, [R1+0x560] ;  /* 0x0005600001267983 */ /* 0x000f280000300a00 */
[----:B------:R0:W-:Y:S04]  /*8b250*/  @P6 STG.E.U8 desc[UR34][R42.64], R0 ;  /* 0x000000002a006986 */ /* 0x0001e8000c101122 */
[----:B0-----:R-:W4:Y:S04]  /*8b260*/  LDL.LU.64 R42, [R1+0x548] ;  /* 0x00054800012a7983 */ /* 0x001f280000300a00 */
[----:B--2---:R-:W-:Y:S04]  /*8b270*/  @P3 STG.E.U8 desc[UR34][R48.64], R2 ;  /* 0x0000000230003986 */ /* 0x004fe8000c101122 */
[----:B---3--:R0:W-:Y:S04]  /*8b280*/  @P5 STG.E.U8 desc[UR34][R58.64], R3 ;  /* 0x000000033a005986 */ /* 0x0081e8000c101122 */
[----:B0-----:R-:W2:Y:S01]  /*8b290*/  LDL.LU.64 R58, [R1+0x540] ;  /* 0x00054000013a7983 */ /* 0x001ea20000300a00 */
[----:B------:R-:W-:Y:S01]  /*8b2a0*/  ISETP.LT.AND P6, PT, R53, UR4, !P1 ;  /* 0x0000000435007c0c */ /* 0x000fe2000cfc1270 */
[----:B------:R-:W-:-:S02]  /*8b2b0*/  ULDC UR4, c[0x0][0x228] ;  /* 0x00008a0000047ab9 */ /* 0x000fc40000000800 */
[----:B------:R-:W3:Y:S01]  /*8b2c0*/  LDL.LU.64 R48, [R1+0x538] ;  /* 0x0005380001307983 */ /* 0x000ee20000300a00 */
[----:B------:R-:W-:Y:S02]  /*8b2d0*/  ISETP.LT.AND P5, PT, R57, UR4, !P1 ;  /* 0x0000000439007c0c */ /* 0x000fe4000cfa1270 */
[----:B------:R-:W-:Y:S01]  /*8b2e0*/  ISETP.LT.AND P3, PT, R52, UR5, !P1 ;  /* 0x0000000534007c0c */ /* 0x000fe2000cf61270 */
[----:B------:R-:W-:Y:S01]  /*8b2f0*/  ULDC UR4, c[0x0][0x228] ;  /* 0x00008a0000047ab9 */ /* 0x000fe20000000800 */
[----:B------:R-:W-:Y:S01]  /*8b300*/  ULDC UR5, c[0x0][0x228] ;  /* 0x00008a0000057ab9 */ /* 0x000fe20000000800 */
[----:B------:R-:W-:Y:S01]  /*8b310*/  ISETP.LT.AND P1, PT, R40, UR4, !P1 ;  /* 0x0000000428007c0c */ /* 0x000fe2000cf21270 */
[----:B------:R-:W-:Y:S01]  /*8b320*/  ULDC UR4, c[0x0][0x228] ;  /* 0x00008a0000047ab9 */ /* 0x000fe20000000800 */
[C---:B------:R-:W-:Y:S02]  /*8b330*/  PRMT R0, R54.reuse, 0x7770, RZ ;  /* 0x0000777036007816 */ /* 0x040fe400000000ff */
[----:B------:R-:W-:-:S03]  /*8b340*/  PRMT R2, R54, 0x7771, RZ ;  /* 0x0000777136027816 */ /* 0x000fc600000000ff */
[----:B------:R-:W-:Y:S01]  /*8b350*/  @P6 STG.E.U8 desc[UR34][R32.64], R0 ;  /* 0x0000000020006986 */ /* 0x000fe2000c101122 */
[----:B------:R-:W-:Y:S02]  /*8b360*/  ISETP.LT.AND P6, PT, R56, UR5, !P2 ;  /* 0x0000000538007c0c */ /* 0x000fe4000d7c1270 */
[C---:B------:R-:W-:Y:S02]  /*8b370*/  PRMT R3, R54.reuse, 0x7772, RZ ;  /* 0x0000777236037816 */ /* 0x040fe400000000ff */
[----:B------:R-:W-:Y:S01]  /*8b380*/  PRMT R4, R54, 0x7773, RZ ;  /* 0x0000777336047816 */ /* 0x000fe200000000ff */
[----:B------:R-:W-:Y:S01]  /*8b390*/  ULDC UR5, c[0x0][0x228] ;  /* 0x00008a0000057ab9 */ /* 0x000fe20000000800 */
[----:B------:R-:W3:Y:S04]  /*8b3a0*/  LDL.LU R54, [R1+0x31c] ;  /* 0x00031c0001367983 */ /* 0x000ee80000300800 */
[----:B----4-:R0:W-:Y:S01]  /*8b3b0*/  @P5 STG.E.U8 desc[UR34][R46.64], R2 ;  /* 0x000000022e005986 */ /* 0x0101e2000c101122 */
[----:B------:R-:W-:Y:S01]  /*8b3c0*/  ISETP.LT.AND P5, PT, R37, UR6, !P2 ;  /* 0x0000000625007c0c */ /* 0x000fe2000d7a1270 */
[----:B------:R-:W-:-:S02]  /*8b3d0*/  ULDC UR6, c[0x0][0x228] ;  /* 0x00008a0000067ab9 */ /* 0x000fc40000000800 */
[----:B0-----:R-:W4:Y:S04]  /*8b3e0*/  LDL.LU.64 R46, [R1+0x5a8] ;  /* 0x0005a800012e7983 */ /* 0x001f280000300a00 */
[----:B------:R0:W-:Y:S01]  /*8b3f0*/  @P3 STG.E.U8 desc[UR34][R50.64], R3 ;  /* 0x0000000332003986 */ /* 0x0001e2000c101122 */
[C---:B------:R-:W-:Y:S02]  /*8b400*/  PRMT R0, R44.reuse, 0x7770, RZ ;  /* 0x000077702c007816 */ /* 0x040fe400000000ff */
[----:B------:R-:W-:Y:S01]  /*8b410*/  PRMT R2, R44, 0x7771, RZ ;  /* 0x000077712c027816 */ /* 0x000fe200000000ff */
[----:B------:R-:W-:Y:S04]  /*8b420*/  @P1 STG.E.U8 desc[UR34][R38.64], R4 ;  /* 0x0000000426001986 */ /* 0x000fe8000c101122 */
[----:B0-----:R-:W4:Y:S04]  /*8b430*/  LDL.LU.64 R50, [R1+0x5a0] ;  /* 0x0005a00001327983 */ /* 0x001f280000300a00 */
[----:B------:R-:W4:Y:S04]  /*8b440*/  LDL.LU.64 R20, [R1+0x598] ;  /* 0x0005980001147983 */ /* 0x000f280000300a00 */
[----:B------:R-:W4:Y:S04]  /*8b450*/  LDL.LU.64 R32, [R1+0x590] ;  /* 0x0005900001207983 */ /* 0x000f280000300a00 */
[----:B------:R-:W-:Y:S04]  /*8b460*/  @P6 STG.E.U8 desc[UR34][R42.64], R0 ;  /* 0x000000002a006986 */ /* 0x000fe8000c101122 */
[----:B--2---:R0:W-:Y:S04]  /*8b470*/  @P5 STG.E.U8 desc[UR34][R58.64], R2 ;  /* 0x000000023a005986 */ /* 0x0041e8000c101122 */
[----:B0-----:R-:W2:Y:S01]  /*8b480*/  LDL.LU.64 R58, [R1+0x578] ;  /* 0x00057800013a7983 */ /* 0x001ea20000300a00 */
[----:B------:R-:W-:-:S02]  /*8b490*/  ISETP.LT.AND P3, PT, R45, UR4, !P2 ;  /* 0x000000042d007c0c */ /* 0x000fc4000d761270 */
[----:B------:R-:W-:Y:S01]  /*8b4a0*/  PRMT R3, R44, 0x7772, RZ ;  /* 0x000077722c037816 */ /* 0x000fe200000000ff */
[----:B------:R-:W2:Y:S01]  /*8b4b0*/  LDL.LU R42, [R1+0x1c0] ;  /* 0x0001c000012a7983 */ /* 0x000ea20000300800 */
[----:B------:R-:W-:Y:S01]  /*8b4c0*/  ULDC UR4, c[0x0][0x228] ;  /* 0x00008a0000047ab9 */ /* 0x000fe20000000800 */
[----:B------:R-:W-:Y:S02]  /*8b4d0*/  ISETP.LT.AND P5, PT, R53, UR5, !P2 ;  /* 0x0000000535007c0c */ /* 0x000fe4000d7a1270 */
[----:B------:R-:W-:Y:S01]  /*8b4e0*/  ISETP.LT.AND P1, PT, R36, UR4, !P2 ;  /* 0x0000000424007c0c */ /* 0x000fe2000d721270 */
[----:B------:R-:W-:Y:S01]  /*8b4f0*/  ULDC UR4, c[0x0][0x228] ;  /* 0x00008a0000047ab9 */ /* 0x000fe20000000800 */
[----:B------:R-:W-:Y:S01]  /*8b500*/  ISETP.LT.AND P6, PT, R57, UR6, !P2 ;  /* 0x0000000639007c0c */ /* 0x000fe2000d7c1270 */
[----:B------:R-:W-:Y:S01]  /*8b510*/  ULDC UR5, c[0x0][0x228] ;  /* 0x00008a0000057ab9 */ /* 0x000fe20000000800 */
[----:B------:R-:W-:Y:S01]  /*8b520*/  PRMT R5, R44, 0x7773, RZ ;  /* 0x000077732c057816 */ /* 0x000fe200000000ff */
[----:B------:R-:W-:Y:S01]  /*8b530*/  ULDC UR6, c[0x0][0x228] ;  /* 0x00008a0000067ab9 */ /* 0x000fe20000000800 */
[----:B---3--:R0:W-:Y:S01]  /*8b540*/  @P3 STG.E.U8 desc[UR34][R48.64], R3 ;  /* 0x0000000330003986 */ /* 0x0081e2000c101122 */
[----:B------:R-:W-:-:S02]  /*8b550*/  ISETP.LT.AND P3, PT, R52, UR4, !P2 ;  /* 0x0000000434007c0c */ /* 0x000fc4000d761270 */
[----:B------:R-:W-:Y:S02]  /*8b560*/  ISETP.LT.AND P2, PT, R40, UR5, !P2 ;  /* 0x0000000528007c0c */ /* 0x000fe4000d741270 */
[C---:B------:R-:W-:Y:S02]  /*8b570*/  PRMT R2, R54.reuse, 0x7771, RZ ;  /* 0x0000777136027816 */ /* 0x040fe400000000ff */
[C---:B------:R-:W-:Y:S02]  /*8b580*/  PRMT R0, R54.reuse, 0x7772, RZ ;  /* 0x0000777236007816 */ /* 0x040fe400000000ff */
[C---:B------:R-:W-:Y:S01]  /*8b590*/  PRMT R4, R54.reuse, 0x7773, RZ ;  /* 0x0000777336047816 */ /* 0x040fe200000000ff */
[----:B------:R-:W-:Y:S01]  /*8b5a0*/  ULDC UR4, c[0x0][0x228] ;  /* 0x00008a0000047ab9 */ /* 0x000fe20000000800 */
[----:B------:R-:W-:Y:S01]  /*8b5b0*/  ULDC UR5, c[0x0][0x228] ;  /* 0x00008a0000057ab9 */ /* 0x000fe20000000800 */
[----:B0-----:R-:W3:Y:S04]  /*8b5c0*/  LDL.LU.64 R48, [R1+0x5c8] ;  /* 0x0005c80001307983 */ /* 0x001ee80000300a00 */
[----:B------:R-:W3:Y:S01]  /*8b5d0*/  LDL.LU.64 R38, [R1+0x5c0] ;  /* 0x0005c00001267983 */ /* 0x000ee20000300a00 */
[----:B------:R-:W-:-:S03]  /*8b5e0*/  PRMT R3, R54, 0x7770, RZ ;  /* 0x0000777036037816 */ /* 0x000fc600000000ff */
[----:B----4-:R0:W-:Y:S04]  /*8b5f0*/  @P1 STG.E.U8 desc[UR34][R46.64], R5 ;  /* 0x000000052e001986 */ /* 0x0101e8000c101122 */
[----:B0-----:R-:W4:Y:S04]  /*8b600*/  LDL.LU.64 R46, [R1+0x5d0] ;  /* 0x0005d000012e7983 */ /* 0x001f280000300a00 */
[----:B------:R0:W-:Y:S04]  /*8b610*/  @P5 STG.E.U8 desc[UR34][R50.64], R3 ;  /* 0x0000000332005986 */ /* 0x0001e8000c101122 */
[----:B------:R-:W-:Y:S04]  /*8b620*/  @P6 STG.E.U8 desc[UR34][R20.64], R2 ;  /* 0x0000000214006986 */ /* 0x000fe8000c101122 */
[----:B------:R-:W-:Y:S04]  /*8b630*/  @P3 STG.E.U8 desc[UR34][R32.64], R0 ;  /* 0x0000000020003986 */ /* 0x000fe8000c101122 */
[----:B0-----:R-:W4:Y:S04]  /*8b640*/  LDL.LU.64 R50, [R1+0x5b8] ;  /* 0x0005b80001327983 */ /* 0x001f280000300a00 */
[----:B------:R-:W4:Y:S04]  /*8b650*/  LDL.LU R44, [R1+0x1a0] ;  /* 0x0001a000012c7983 */ /* 0x000f280000300800 */
[----:B------:R-:W4:Y:S04]  /*8b660*/  LDL.LU R41, [R1+0x9d0] ;  /* 0x0009d00001297983 */ /* 0x000f280000300800 */
[----:B--2---:R0:W-:Y:S04]  /*8b670*/  @P2 STG.E.U8 desc[UR34][R58.64], R4 ;  /* 0x000000043a002986 */ /* 0x0041e8000c101122 */
[----:B0-----:R-:W2:Y:S01]  /*8b680*/  LDL.LU.64 R58, [R1+0x600] ;  /* 0x00060000013a7983 */ /* 0x001ea20000300a00 */
[----:B------:R-:W-:-:S02]  /*8b690*/  ISETP.LT.AND P5, PT, R56, UR4, !P0 ;  /* 0x0000000438007c0c */ /* 0x000fc4000c7a1270 */
[----:B------:R-:W-:Y:S02]  /*8b6a0*/  ISETP.LT.AND P3, PT, R37, UR5, !P0 ;  /* 0x0000000525007c0c */ /* 0x000fe4000c761270 */
[C---:B------:R-:W-:Y:S01]  /*8b6b0*/  PRMT R2, R42.reuse, 0x7770, RZ ;  /* 0x000077702a027816 */ /* 0x040fe200000000ff */
[----:B------:R-:W2:Y:S01]  /*8b6c0*/  LDL.LU.64 R32, [R1+0x638] ;  /* 0x0006380001207983 */ /* 0x000ea20000300a00 */
[----:B------:R-:W-:Y:S01]  /*8b6d0*/  ULDC UR4, c[0x0][0x228] ;  /* 0x00008a0000047ab9 */ /* 0x000fe20000000800 */
[----:B------:R-:W-:Y:S01]  /*8b6e0*/  ULDC UR5, c[0x0][0x228] ;  /* 0x00008a0000057ab9 */ /* 0x000fe20000000800 */
[----:B------:R-:W-:Y:S01]  /*8b6f0*/  VIADD R0, R55, 0x7a ;  /* 0x0000007a37007836 */ /* 0x000fe20000000000 */
[----:B------:R-:W-:Y:S02]  /*8b700*/  ISETP.LT.AND P6, PT, R45, UR4, !P0 ;  /* 0x000000042d007c0c */ /* 0x000fe4000c7c1270 */
[----:B------:R-:W-:Y:S02]  /*8b710*/  PRMT R3, R42, 0x7771, RZ ;  /* 0x000077712a037816 */ /* 0x000fe400000000ff */
[----:B------:R-:W-:Y:S01]  /*8b720*/  ISETP.LT.AND P2, PT, R36, UR5, !P0 ;  /* 0x0000000524007c0c */ /* 0x000fe2000c741270 */
[----:B------:R-:W-:Y:S01]  /*8b730*/  ULDC UR4, c[0x0][0x228] ;  /* 0x00008a0000047ab9 */ /* 0x000fe20000000800 */
[----:B---3--:R0:W-:Y:S01]  /*8b740*/  @P5 STG.E.U8 desc[UR34][R48.64], R2 ;  /* 0x0000000230005986 */ /* 0x0081e2000c101122 */
[----:B------:R-:W-:-:S03]  /*8b750*/  ISETP.GE.AND P1, PT, R0, UR21, PT ;  /* 0x0000001500007c0c */ /* 0x000fc6000bf26270 */
[----:B------:R1:W-:Y:S01]  /*8b760*/  @P3 STG.E.U8 desc[UR34][R38.64], R3 ;  /* 0x0000000326003986 */ /* 0x0003e2000c101122 */
[C---:B------:R-:W-:Y:S01]  /*8b770*/  PRMT R0, R42.reuse, 0x7772, RZ ;  /* 0x000077722a007816 */ /* 0x040fe200000000ff */
[----:B------:R-:W-:Y:S02]  /*8b780*/  ULDC UR5, c[0x0][0x228] ;  /* 0x00008a0000057ab9 */ /* 0x000fe40000000800 */
[----:B0-----:R-:W3:Y:S04]  /*8b790*/  LDL.LU.64 R48, [R1+0x630] ;  /* 0x0006300001307983 */ /* 0x001ee80000300a00 */
[----:B------:R-:W3:Y:S01]  /*8b7a0*/  LDL.LU R54, [R1+0x1f0] ;  /* 0x0001f00001367983 */ /* 0x000ee20000300800 */
[----:B------:R-:W-:-:S03]  /*8b7b0*/  PRMT R2, R42, 0x7773, RZ ;  /* 0x000077732a027816 */ /* 0x000fc600000000ff */
[----:B-1----:R-:W3:Y:S04]  /*8b7c0*/  LDL.LU.64 R38, [R1+0x640] ;  /* 0x0006400001267983 */ /* 0x002ee80000300a00 */
[----:B------:R-:W3:Y:S01]  /*8b7d0*/  LDL.LU.64 R42, [R1+0x628] ;  /* 0x00062800012a7983 */ /* 0x000ee20000300a00 */
[----:B------:R-:W-:-:S03]  /*8b7e0*/  ISETP.LT.AND P3, PT, R53, UR4, !P0 ;  /* 0x0000000435007c0c */ /* 0x000fc6000c761270 */
[----:B----4-:R0:W-:Y:S01]  /*8b7f0*/  @P6 STG.E.U8 desc[UR34][R46.64], R0 ;  /* 0x000000002e006986 */ /* 0x0101e2000c101122 */
[----:B------:R-:W-:-:S03]  /*8b800*/  ULDC UR4, c[0x0][0x228] ;  /* 0x00008a0000047ab9 */ /* 0x000fc60000000800 */
[----:B------:R1:W-:Y:S04]  /*8b810*/  @P2 STG.E.U8 desc[UR34][R50.64], R2 ;  /* 0x0000000232002986 */ /* 0x0003e8000c101122 */
[----:B0-----:R-:W4:Y:S04]  /*8b820*/  LDL.LU.64 R46, [R1+0x650] ;  /* 0x00065000012e7983 */ /* 0x001f280000300a00 */
[----:B------:R-:W0:Y:S01]  /*8b830*/  LDS.128 R4, [R41] ;  /* 0x0000000029047984 */ /* 0x000e220000000c00 */
[----:B-1----:R-:W-:-:S03]  /*8b840*/  PRMT R2, R44, 0x7770, RZ ;  /* 0x000077702c027816 */ /* 0x002fc600000000ff */
[----:B------:R-:W4:Y:S04]  /*8b850*/  LDL.LU.64 R50, [R1+0x648] ;  /* 0x0006480001327983 */ /* 0x000f280000300a00 */
[----:B--2---:R1:W-:Y:S04]  /*8b860*/  @P3 STG.E.U8 desc[UR34][R58.64], R2 ;  /* 0x000000023a003986 */ /* 0x0043e8000c101122 */
[----:B-1----:R-:W2:Y:S01]  /*8b870*/  LDL.LU.64 R58, [R1+0x680] ;  /* 0x00068000013a7983 */ /* 0x002ea20000300a00 */
[----:B------:R-:W-:Y:S02]  /*8b880*/  ISETP.LT.AND P5, PT, R57, UR4, !P0 ;  /* 0x0000000439007c0c */ /* 0x000fe4000c7a1270 */
[----:B------:R-:W-:Y:S01]  /*8b890*/  ISETP.LT.AND P6, PT, R52, UR5, !P0 ;  /* 0x0000000534007c0c */ /* 0x000fe2000c7c1270 */
[----:B------:R-:W-:Y:S01]  /*8b8a0*/  VIADD R0, R55, 0x7b ;  /* 0x0000007b37007836 */ /* 0x000fe20000000000 */
[----:B------:R-:W-:Y:S01]  /*8b8b0*/  ULDC UR4, c[0x0][0x228] ;  /* 0x00008a0000047ab9 */ /* 0x000fe20000000800 */
[----:B------:R-:W-:Y:S01]  /*8b8c0*/  ULDC UR5, c[0x0][0x228] ;  /* 0x00008a0000057ab9 */ /* 0x000fe20000000800 */
[----:B------:R-:W-:-:S02]  /*8b8d0*/  ISETP.LT.AND P0, PT, R40, UR4, !P0 ;  /* 0x0000000428007c0c */ /* 0x000fc4000c701270 */
[----:B------:R-:W-:Y:S02]  /*8b8e0*/  ISETP.GE.AND P2, PT, R0, UR43, PT ;  /* 0x0000002b00007c0c */ /* 0x000fe4000bf46270 */
[C---:B------:R-:W-:Y:S02]  /*8b8f0*/  PRMT R0, R44.reuse, 0x7771, RZ ;  /* 0x000077712c007816 */ /* 0x040fe400000000ff */
[----:B------:R-:W-:Y:S02]  /*8b900*/  PRMT R2, R44, 0x7772, RZ ;  /* 0x000077722c027816 */ /* 0x000fe400000000ff */
[----:B------:R-:W-:Y:S01]  /*8b910*/  ISETP.LT.AND P3, PT, R56, UR5, !P4 ;  /* 0x0000000538007c0c */ /* 0x000fe2000e761270 */
[----:B------:R-:W-:Y:S01]  /*8b920*/  ULDC UR4, c[0x0][0x228] ;  /* 0x00008a0000047ab9 */ /* 0x000fe20000000800 */
[----:B------:R-:W-:Y:S01]  /*8b930*/  ULDC UR5, c[0x0][0x228] ;  /* 0x00008a0000057ab9 */ /* 0x000fe20000000800 */
[----:B------:R-:W-:Y:S04]  /*8b940*/  @P5 STG.E.U8 desc[UR34][R32.64], R0 ;  /* 0x0000000020005986 */ /* 0x000fe8000c101122 */
[----:B---3--:R1:W-:Y:S01]  /*8b950*/  @P6 STG.E.U8 desc[UR34][R48.64], R2 ;  /* 0x0000000230006986 */ /* 0x0083e2000c101122 */
[----:B------:R-:W-:Y:S01]  /*8b960*/  ISETP.LT.AND P6, PT, R37, UR4, !P4 ;  /* 0x0000000425007c0c */ /* 0x000fe2000e7c1270 */
[----:B------:R-:W-:-:S02]  /*8b970*/  ULDC UR4, c[0x0][0x228] ;  /* 0x00008a0000047ab9 */ /* 0x000fc40000000800 */
[----:B------:R-:W-:Y:S01]  /*8b980*/  ISETP.LT.AND P5, PT, R45, UR4, !P4 ;  /* 0x000000042d007c0c */ /* 0x000fe2000e7a1270 */
[----:B------:R-:W-:Y:S01]  /*8b990*/  ULDC UR4, c[0x0][0x228] ;  /* 0x00008a0000047ab9 */ /* 0x000fe20000000800 */
[----:B-1----:R-:W3:Y:S01]  /*8b9a0*/  LDL.LU.64 R48, [R1+0x678] ;  /* 0x0006780001307983 */ /* 0x002ee20000300a00 */
[----:B------:R-:W-:Y:S02]  /*8b9b0*/  PRMT R0, R44, 0x7773, RZ ;  /* 0x000077732c007816 */ /* 0x000fe400000000ff */
[----:B------:R-:W-:Y:S01]  /*8b9c0*/  PRMT R2, R54, 0x7770, RZ ;  /* 0x0000777036027816 */ /* 0x000fe200000000ff */
[----:B------:R-:W3:Y:S04]  /*8b9d0*/  LDL.LU.64 R32, [R1+0x6b0] ;  /* 0x0006b00001207983 */ /* 0x000ee80000300a00 */
[----:B------:R1:W-:Y:S04]  /*8b9e0*/  @P0 STG.E.U8 desc[UR34][R38.64], R0 ;  /* 0x0000000026000986 */ /* 0x0003e8000c101122 */
[----:B------:R0:W-:Y:S01]  /*8b9f0*/  @P3 STG.E.U8 desc[UR34][R42.64], R2 ;  /* 0x000000022a003986 */ /* 0x0001e2000c101122 */
[----:B------:R-:W-:Y:S01]  /*8ba00*/  ISETP.LT.AND P0, PT, R36, UR4, !P4 ;  /* 0x0000000424007c0c */ /* 0x000fe2000e701270 */
[----:B------:R-:W-:Y:S01]  /*8ba10*/  ULDC UR4, c[0x0][0x228] ;  /* 0x00008a0000047ab9 */ /* 0x000fe20000000800 */
[C---:B-1----:R-:W-:Y:S01]  /*8ba20*/  PRMT R0, R54.reuse, 0x7771, RZ ;  /* 0x0000777136007816 */ /* 0x042fe200000000ff */
[----:B0-----:R-:W3:Y:S04]  /*8ba30*/  LDL.LU.64 R42, [R1+0x6a8] ;  /* 0x0006a800012a7983 */ /* 0x001ee80000300a00 */
[----:B------:R-:W3:Y:S01]  /*8ba40*/  LDL.LU R41, [R1+0x1c4] ;  /* 0x0001c40001297983 */ /* 0x000ee20000300800 */
[----:B------:R-:W-:-:S03]  /*8ba50*/  PRMT R2, R54, 0x7772, RZ ;  /* 0x0000777236027816 */ /* 0x000fc600000000ff */
[----:B------:R-:W3:Y:S04]  /*8ba60*/  LDL.LU.64 R38, [R1+0x6c0] ;  /* 0x0006c00001267983 */ /* 0x000ee80000300a00 */
[----:B----4-:R0:W-:Y:S04]  /*8ba70*/  @P6 STG.E.U8 desc[UR34][R46.64], R0 ;  /* 0x000000002e006986 */ /* 0x0101e8000c101122 */
[----:B------:R1:W-:Y:S04]  /*8ba80*/  @P5 STG.E.U8 desc[UR34][R50.64], R2 ;  /* 0x0000000232005986 */ /* 0x0003e8000c101122 */
[----:B0-----:R-:W4:Y:S01]  /*8ba90*/  LDL.LU.64 R46, [R1+0x6a0] ;  /* 0x0006a000012e7983 */ /* 0x001f220000300a00 */
[----:B-1----:R-:W-:-:S05]  /*8baa0*/  PRMT R2, R54, 0x7773, RZ ;  /* 0x0000777336027816 */ /* 0x002fca00000000ff */
[----:B--2---:R0:W-:Y:S04]  /*8bab0*/  @P0 STG.E.U8 desc[UR34][R58.64], R2 ;  /* 0x000000023a000986 */ /* 0x0041e8000c101122 */
[----:B0-----:R-:W2:Y:S01]  /*8bac0*/  LDL.LU.64 R58, [R1+0x6d8] ;  /* 0x0006d800013a7983 */ /* 0x001ea20000300a00 */
[----:B------:R-:W-:Y:S01]  /*8bad0*/  ISETP.LT.AND P3, PT, R53, UR4, !P4 ;  /* 0x0000000435007c0c */ /* 0x000fe2000e761270 */
[----:B------:R-:W-:Y:S01]  /*8bae0*/  ULDC UR4, c[0x0][0x228] ;  /* 0x00008a0000047ab9 */ /* 0x000fe20000000800 */
[----:B------:R-:W-:Y:S02]  /*8baf0*/  PRMT R3, R4, 0x7770, RZ ;  /* 0x0000777004037816 */ /* 0x000fe400000000ff */
[----:B------:R-:W-:Y:S01]  /*8bb00*/  ISETP.LT.AND P5, PT, R57, UR4, !P4 ;  /* 0x0000000439007c0c */ /* 0x000fe2000e7a1270 */
[----:B------:R-:W2:Y:S01]  /*8bb10*/  LDL.LU.64 R50, [R1+0x6d0] ;  /* 0x0006d00001327983 */ /* 0x000ea20000300a00 */
[----:B------:R-:W-:Y:S01]  /*8bb20*/  ISETP.LT.AND P6, PT, R52, UR5, !P4 ;  /* 0x0000000534007c0c */ /* 0x000fe2000e7c1270 */
[----:B------:R-:W-:Y:S01]  /*8bb30*/  VIADD R0, R55, 0x7c ;  /* 0x0000007c37007836 */ /* 0x000fe20000000000 */
[----:B------:R-:W-:Y:S01]  /*8bb40*/  ULDC UR4, c[0x0][0x228] ;  /* 0x00008a0000047ab9 */ /* 0x000fe20000000800 */
[----:B------:R-:W-:Y:S01]  /*8bb50*/  ULDC UR5, c[0x0][0x228] ;  /* 0x00008a0000057ab9 */ /* 0x000fe20000000800 */
[----:B------:R-:W-:-:S02]  /*8bb60*/  ISETP.LT.AND P4, PT, R40, UR4, !P4 ;  /* 0x0000000428007c0c */ /* 0x000fc4000e781270 */
[----:B------:R-:W-:Y:S02]  /*8bb70*/  PRMT R2, R4, 0x7772, RZ ;  /* 0x0000777204027816 */ /* 0x000fe400000000ff */
[----:B------:R-:W-:Y:S01]  /*8bb80*/  ISETP.GE.AND P0, PT, R0, UR41, PT ;  /* 0x0000002900007c0c */ /* 0x000fe2000bf06270 */
[----:B---3--:R0:W-:Y:S01]  /*8bb90*/  @P3 STG.E.U8 desc[UR34][R48.64], R3 ;  /* 0x0000000330003986 */ /* 0x0081e2000c101122 */
[----:B------:R-:W-:Y:S02]  /*8bba0*/  PRMT R0, R4, 0x7771, RZ ;  /* 0x0000777104007816 */ /* 0x000fe400000000ff */
[----:B------:R-:W-:Y:S01]  /*8bbb0*/  ISETP.LT.AND P3, PT, R56, UR5, !P1 ;  /* 0x0000000538007c0c */ /* 0x000fe2000cf61270 */
[----:B------:R-:W-:Y:S01]  /*8bbc0*/  ULDC UR4, c[0x0][0x228] ;  /* 0x00008a0000047ab9 */ /* 0x000fe20000000800 */
[----:B0-----:R-:W3:Y:S04]  /*8bbd0*/  LDL.LU.64 R48, [R1+0x6f8] ;  /* 0x0006f80001307983 */ /* 0x001ee80000300a00 */
[----:B------:R-:W3:Y:S04]  /*8bbe0*/  LDL.LU R44, [R1+0x1a4] ;  /* 0x0001a400012c7983 */ /* 0x000ee80000300800 */
[----:B------:R0:W-:Y:S01]  /*8bbf0*/  @P5 STG.E.U8 desc[UR34][R32.64], R0 ;  /* 0x0000000020005986 */ /* 0x0001e2000c101122 */
[----:B------:R-:W-:Y:S01]  /*8bc00*/  PRMT R4, R4, 0x7773, RZ ;  /* 0x0000777304047816 */ /* 0x000fe200000000ff */
[----:B------:R-:W-:-:S02]  /*8bc10*/  ULDC UR5, c[0x0][0x228] ;  /* 0x00008a0000057ab9 */ /* 0x000fc40000000800 */
[----:B------:R1:W-:Y:S01]  /*8bc20*/  @P6 STG.E.U8 desc[UR34][R42.64], R2 ;  /* 0x000000022a006986 */ /* 0x0003e2000c101122 */
[----:B------:R-:W-:-:S03]  /*8bc30*/  ISETP.LT.AND P6, PT, R37, UR4, !P1 ;  /* 0x0000000425007c0c */ /* 0x000fc6000cfc1270 */
[----:B------:R-:W-:Y:S01]  /*8bc40*/  @P4 STG.E.U8 desc[UR34][R38.64], R4 ;  /* 0x0000000426004986 */ /* 0x000fe2000c101122 */
[----:B------:R-:W-:Y:S01]  /*8bc50*/  ULDC UR4, c[0x0][0x228] ;  /* 0x00008a0000047ab9 */ /* 0x000fe20000000800 */
[C---:B0-----:R-:W-:Y:S02]  /*8bc60*/  PRMT R0, R41.reuse, 0x7770, RZ ;  /* 0x0000777029007816 */ /* 0x041fe400000000ff */
[----:B-1----:R-:W3:Y:S04]  /*8bc70*/  LDL.LU.64 R42, [R1+0x6f0] ;  /* 0x0006f000012a7983 */ /* 0x002ee80000300a00 */
[----:B----4-:R0:W-:Y:S04]  /*8bc80*/  @P3 STG.E.U8 desc[UR34][R46.64], R0 ;  /* 0x000000002e003986 */ /* 0x0101e8000c101122 */
[----:B0-----:R-:W4:Y:S04]  /*8bc90*/  LDL.LU.64 R46, [R1+0x720] ;  /* 0x00072000012e7983 */ /* 0x001f280000300a00 */
[----:B------:R-:W4:Y:S01]  /*8bca0*/  LDL.LU.64 R32, [R1+0x718] ;  /* 0x0007180001207983 */ /* 0x000f220000300a00 */
[----:B------:R-:W-:-:S03]  /*8bcb0*/  PRMT R0, R41, 0x7771, RZ ;  /* 0x0000777129007816 */ /* 0x000fc600000000ff */
[----:B------:R-:W4:Y:S04]  /*8bcc0*/  LDL.LU R54, [R1+0x1f4] ;  /* 0x0001f40001367983 */ /* 0x000f280000300800 */
[----:B------:R-:W4:Y:S04]  /*8bcd0*/  LDL.LU.64 R38, [R1+0x738] ;  /* 0x0007380001267983 */ /* 0x000f280000300a00 */
[----:B--2---:R0:W-:Y:S04]  /*8bce0*/  @P6 STG.E.U8 desc[UR34][R58.64], R0 ;  /* 0x000000003a006986 */ /* 0x0041e8000c101122 */
[----:B0-----:R-:W2:Y:S01]  /*8bcf0*/  LDL.LU.64 R58, [R1+0x710] ;  /* 0x00071000013a7983 */ /* 0x001ea20000300a00 */
[----:B------:R-:W-:Y:S01]  /*8bd00*/  ISETP.LT.AND P5, PT, R45, UR4, !P1 ;  /* 0x000000042d007c0c */ /* 0x000fe2000cfa1270 */
[----:B------:R-:W-:-:S02]  /*8bd10*/  ULDC UR4, c[0x0][0x228] ;  /* 0x00008a0000047ab9 */ /* 0x000fc40000000800 */
[----:B------:R-:W-:Y:S02]  /*8bd20*/  ISETP.LT.AND P3, PT, R36, UR4, !P1 ;  /* 0x0000000424007c0c */ /* 0x000fe4000cf61270 */
[----:B------:R-:W-:Y:S01]  /*8bd30*/  PRMT R2, R41, 0x7772, RZ ;  /* 0x0000777229027816 */ /* 0x000fe200000000ff */
[----:B------:R-:W-:Y:S02]  /*8bd40*/  ULDC UR4, c[0x0][0x228] ;  /* 0x00008a0000047ab9 */ /* 0x000fe40000000800 */
[----:B------:R-:W-:Y:S01]  /*8bd50*/  ISETP.LT.AND P4, PT, R53, UR4, !P1 ;  /* 0x0000000435007c0c */ /* 0x000fe2000cf81270 */
[----:B------:R-:W-:-:S04]  /*8bd60*/  ULDC UR4, c[0x0][0x228] ;  /* 0x00008a0000047ab9 */ /* 0x000fc80000000800 */
[----:B------:R0:W-:Y:S01]  /*8bd70*/  @P5 STG.E.U8 desc[UR34][R50.64], R2 ;  /* 0x0000000232005986 */ /* 0x0001e2000c101122 */
[----:B------:R-:W-:Y:S02]  /*8bd80*/  ISETP.LT.AND P5, PT, R57, UR4, !P1 ;  /* 0x0000000439007c0c */ /* 0x000fe4000cfa1270 */
[----:B---3--:R-:W-:Y:S02]  /*8bd90*/  PRMT R3, R44, 0x7770, RZ ;  /* 0x000077702c037816 */ /* 0x008fe400000000ff */
[----:B------:R-:W-:Y:S01]  /*8bda0*/  ISETP.LT.AND P6, PT, R52, UR5, !P1 ;  /* 0x0000000534007c0c */ /* 0x000fe2000cfc1270 */
[----:B------:R-:W-:Y:S01]  /*8bdb0*/  VIADD R0, R55, 0x7d ;  /* 0x0000007d37007836 */ /* 0x000fe20000000000 */
[----:B------:R-:W-:Y:S01]  /*8bdc0*/  ULDC UR4, c[0x0][0x228] ;  /* 0x00008a0000047ab9 */ /* 0x000fe20000000800 */
[----:B------:R-:W-:Y:S01]  /*8bdd0*/  ULDC UR5, c[0x0][0x228] ;  /* 0x00008a0000057ab9 */ /* 0x000fe20000000800 */
[----:B0-----:R-:W-:Y:S01]  /*8bde0*/  PRMT R2, R41, 0x7773, RZ ;  /* 0x0000777329027816 */ /* 0x001fe200000000ff */
[----:B------:R-:W3:Y:S04]  /*8bdf0*/  LDL.LU.64 R50, [R1+0x750] ;  /* 0x0007500001327983 */ /* 0x000ee80000300a00 */
[----:B------:R0:W-:Y:S04]  /*8be00*/  @P3 STG.E.U8 desc[UR34][R48.64], R2 ;  /* 0x0000000230003986 */ /* 0x0001e8000c101122 */
[----:B------:R1:W-:Y:S01]  /*8be10*/  @P4 STG.E.U8 desc[UR34][R42.64], R3 ;  /* 0x000000032a004986 */ /* 0x0003e2000c101122 */
[----:B------:R-:W-:-:S02]  /*8be20*/  ISETP.LT.AND P1, PT, R40, UR4, !P1 ;  /* 0x0000000428007c0c */ /* 0x000fc4000cf21270 */
[----:B------:R-:W-:Y:S01]  /*8be30*/  ISETP.GE.AND P3, PT, R0, UR39, PT ;  /* 0x0000002700007c0c */ /* 0x000fe2000bf66270 */
[----:B0-----:R-:W3:Y:S01]  /*8be40*/  LDL.LU.64 R48, [R1+0x748] ;  /* 0x0007480001307983 */ /* 0x001ee20000300a00 */
[----:B------:R-:W-:Y:S02]  /*8be50*/  ISETP.LT.AND P4, PT, R56, UR5, !P2 ;  /* 0x0000000538007c0c */ /* 0x000fe4000d781270 */
[C---:B------:R-:W-:Y:S02]  /*8be60*/  PRMT R0, R44.reuse, 0x7771, RZ ;  /* 0x000077712c007816 */ /* 0x040fe400000000ff */
[C---:B------:R-:W-:Y:S01]  /*8be70*/  PRMT R2, R44.reuse, 0x7772, RZ ;  /* 0x000077722c027816 */ /* 0x040fe200000000ff */
[----:B-1----:R-:W3:Y:S04]  /*8be80*/  LDL.LU.64 R42, [R1+0x770] ;  /* 0x00077000012a7983 */ /* 0x002ee80000300a00 */
[----:B----4-:R0:W-:Y:S04]  /*8be90*/  @P5 STG.E.U8 desc[UR34][R46.64], R0 ;  /* 0x000000002e005986 */ /* 0x0101e8000c101122 */
[----:B------:R1:W-:Y:S01]  /*8bea0*/  @P6 STG.E.U8 desc[UR34][R32.64], R2 ;  /* 0x0000000220006986 */ /* 0x0003e2000c101122 */
[----:B------:R-:W-:Y:S01]  /*8beb0*/  ULDC UR4, c[0x0][0x228] ;  /* 0x00008a0000047ab9 */ /* 0x000fe20000000800 */
[----:B------:R-:W-:Y:S01]  /*8bec0*/  ULDC UR5, c[0x0][0x228] ;  /* 0x00008a0000057ab9 */ /* 0x000fe20000000800 */
[----:B0-----:R-:W-:Y:S01]  /*8bed0*/  PRMT R0, R44, 0x7773, RZ ;  /* 0x000077732c007816 */ /* 0x001fe200000000ff */
[----:B------:R-:W4:Y:S01]  /*8bee0*/  LDL.LU.64 R46, [R1+0x768] ;  /* 0x00076800012e7983 */ /* 0x000f220000300a00 */
[----:B-1----:R-:W-:-:S03]  /*8bef0*/  PRMT R2, R54, 0x7770, RZ ;  /* 0x0000777036027816 */ /* 0x002fc600000000ff */
[----:B------:R-:W-:Y:S04]  /*8bf00*/  @P1 STG.E.U8 desc[UR34][R38.64], R0 ;  /* 0x0000000026001986 */ /* 0x000fe8000c101122 */
[----:B--2---:R0:W-:Y:S04]  /*8bf10*/  @P4 STG.E.U8 desc[UR34][R58.64], R2 ;  /* 0x000000023a004986 */ /* 0x0041e8000c101122 */
[----:B0-----:R-:W2:Y:S01]  /*8bf20*/  LDL.LU.64 R58, [R1+0x790] ;  /* 0x00079000013a7983 */ /* 0x001ea20000300a00 */
[----:B------:R-:W-:Y:S01]  /*8bf30*/  ISETP.LT.AND P6, PT, R37, UR4, !P2 ;  /* 0x0000000425007c0c */ /* 0x000fe2000d7c1270 */
[----:B------:R-:W-:Y:S01]  /*8bf40*/  ULDC UR4, c[0x0][0x228] ;  /* 0x00008a0000047ab9 */ /* 0x000fe20000000800 */
[----:B------:R-:W-:-:S02]  /*8bf50*/  PRMT R0, R54, 0x7771, RZ ;  /* 0x0000777136007816 */ /* 0x000fc400000000ff */
[----:B------:R-:W-:Y:S01]  /*8bf60*/  ISETP.LT.AND P5, PT, R45, UR4, !P2 ;  /* 0x000000042d007c0c */ /* 0x000fe2000d7a1270 */
[----:B------:R-:W2:Y:S01]  /*8bf70*/  LDL.LU.64 R32, [R1+0x788] ;  /* 0x0007880001207983 */ /* 0x000ea20000300a00 */
[----:B------:R-:W-:-:S03]  /*8bf80*/  PRMT R2, R54, 0x7772, RZ ;  /* 0x0000777236027816 */ /* 0x000fc600000000ff */
[----:B------:R-:W2:Y:S01]  /*8bf90*/  LDL.LU R41, [R1+0x1c8] ;  /* 0x0001c80001297983 */ /* 0x000ea20000300800 */
[----:B------:R-:W-:Y:S01]  /*8bfa0*/  ULDC UR4, c[0x0][0x228] ;  /* 0x00008a0000047ab9 */ /* 0x000fe20000000800 */
[----:B------:R-:W-:Y:S02]  /*8bfb0*/  ISETP.LT.AND P4, PT, R53, UR5, !P2 ;  /* 0x0000000535007c0c */ /* 0x000fe4000d781270 */
[----:B------:R-:W-:Y:S01]  /*8bfc0*/  ISETP.LT.AND P1, PT, R36, UR4, !P2 ;  /* 0x0000000424007c0c */ /* 0x000fe2000d721270 */
[----:B------:R-:W-:Y:S01]  /*8bfd0*/  ULDC UR4, c[0x0][0x228] ;  /* 0x00008a0000047ab9 */ /* 0x000fe20000000800 */
[----:B------:R-:W-:Y:S01]  /*8bfe0*/  PRMT R3, R5, 0x7770, RZ ;  /* 0x0000777005037816 */ /* 0x000fe200000000ff */
[----:B------:R-:W-:Y:S01]  /*8bff0*/  ULDC UR5, c[0x0][0x228] ;  /* 0x00008a0000057ab9 */ /* 0x000fe20000000800 */
[----:B---3--:R0:W-:Y:S01]  /*8c000*/  @P6 STG.E.U8 desc[UR34][R50.64], R0 ;  /* 0x0000000032006986 */ /* 0x0081e2000c101122 */
[----:B------:R-:W-:Y:S01]  /*8c010*/  ISETP.LT.AND P6, PT, R57, UR4, !P2 ;  /* 0x0000000439007c0c */ /* 0x000fe2000d7c1270 */
[----:B------:R-:W-:-:S02]  /*8c020*/  ULDC UR4, c[0x0][0x228] ;  /* 0x00008a0000047ab9 */ /* 0x000fc40000000800 */
[----:B0-----:R-:W3:Y:S04]  /*8c030*/  LDL.LU.64 R50, [R1+0x7a0] ;  /* 0x0007a00001327983 */ /* 0x001ee80000300a00 */
[----:B------:R0:W-:Y:S01]  /*8c040*/  @P5 STG.E.U8 desc[UR34][R48.64], R2 ;  /* 0x0000000230005986 */ /* 0x0001e2000c101122 */
[----:B------:R-:W-:-:S03]  /*8c050*/  VIADD R0, R55, 0x7e ;  /* 0x0000007e37007836 */ /* 0x000fc60000000000 */
[----:B0-----:R-:W3:Y:S01]  /*8c060*/  LDL.LU.64 R48, [R1+0x780] ;  /* 0x0007800001307983 */ /* 0x001ee20000300a00 */
[----:B------:R-:W-:-:S03]  /*8c070*/  PRMT R2, R54, 0x7773, RZ ;  /* 0x0000777336027816 */ /* 0x000fc600000000ff */
[----:B------:R-:W3:Y:S04]  /*8c080*/  LDL.LU.64 R38, [R1+0x7c8] ;  /* 0x0007c80001267983 */ /* 0x000ee80000300a00 */
[----:B------:R0:W-:Y:S01]  /*8c090*/  @P1 STG.E.U8 desc[UR34][R42.64], R2 ;  /* 0x000000022a001986 */ /* 0x0001e2000c101122 */
[----:B------:R-:W-:-:S03]  /*8c0a0*/  ISETP.GE.AND P1, PT, R0, UR13, PT ;  /* 0x0000000d00007c0c */ /* 0x000fc6000bf26270 */
[----:B----4-:R1:W-:Y:S01]  /*8c0b0*/  @P4 STG.E.U8 desc[UR34][R46.64], R3 ;  /* 0x000000032e004986 */ /* 0x0103e2000c101122 */
[----:B------:R-:W-:-:S03]  /*8c0c0*/  PRMT R0, R5, 0x7771, RZ ;  /* 0x0000777105007816 */ /* 0x000fc600000000ff */
[----:B0-----:R-:W4:Y:S04]  /*8c0d0*/  LDL.LU.64 R42, [R1+0x7c0] ;  /* 0x0007c000012a7983 */ /* 0x001f280000300a00 */
[----:B-1----:R-:W4:Y:S04]  /*8c0e0*/  LDL.LU.64 R46, [R1+0x7f0] ;  /* 0x0007f000012e7983 */ /* 0x002f280000300a00 */
[----:B------:R-:W4:Y:S04]  /*8c0f0*/  LDL.LU R44, [R1+0x1a8] ;  /* 0x0001a800012c7983 */ /* 0x000f280000300800 */
[----:B--2---:R0:W-:Y:S04]  /*8c100*/  @P6 STG.E.U8 desc[UR34][R58.64], R0 ;  /* 0x000000003a006986 */ /* 0x0041e8000c101122 */
[----:B0-----:R-:W2:Y:S01]  /*8c110*/  LDL.LU.64 R58, [R1+0x7e8] ;  /* 0x0007e800013a7983 */ /* 0x001ea20000300a00 */
[----:B------:R-:W-:Y:S01]  /*8c120*/  ISETP.LT.AND P5, PT, R52, UR5, !P2 ;  /* 0x0000000534007c0c */ /* 0x000fe2000d7a1270 */
[----:B------:R-:W-:Y:S01]  /*8c130*/  ULDC UR5, c[0x0][0x228] ;  /* 0x00008a0000057ab9 */ /* 0x000fe20000000800 */
[----:B------:R-:W-:-:S02]  /*8c140*/  ISETP.LT.AND P2, PT, R40, UR4, !P2 ;  /* 0x0000000428007c0c */ /* 0x000fc4000d741270 */
[----:B------:R-:W-:Y:S02]  /*8c150*/  ISETP.LT.AND P4, PT, R56, UR5, !P0 ;  /* 0x0000000538007c0c */ /* 0x000fe4000c781270 */
[C---:B------:R-:W-:Y:S02]  /*8c160*/  PRMT R2, R5.reuse, 0x7772, RZ ;  /* 0x0000777205027816 */ /* 0x040fe400000000ff */
[----:B------:R-:W-:Y:S02]  /*8c170*/  PRMT R5, R5, 0x7773, RZ ;  /* 0x0000777305057816 */ /* 0x000fe400000000ff */
[----:B------:R-:W-:Y:S01]  /*8c180*/  PRMT R0, R41, 0x7770, RZ ;  /* 0x0000777029007816 */ /* 0x000fe200000000ff */
[----:B------:R-:W2:Y:S01]  /*8c190*/  LDL.LU.64 R20, [R1+0x820] ;  /* 0x0008200001147983 */ /* 0x000ea20000300a00 */
[----:B------:R-:W-:Y:S01]  /*8c1a0*/  ULDC UR4, c[0x0][0x228] ;  /* 0x00008a0000047ab9 */ /* 0x000fe20000000800 */
[----:B------:R-:W-:Y:S02]  /*8c1b0*/  ULDC UR5, c[0x0][0x228] ;  /* 0x00008a0000057ab9 */ /* 0x000fe40000000800 */
[----:B------:R0:W-:Y:S04]  /*8c1c0*/  @P5 STG.E.U8 desc[UR34][R32.64], R2 ;  /* 0x0000000220005986 */ /* 0x0001e8000c101122 */
[----:B---3--:R1:W-:Y:S01]  /*8c1d0*/  @P2 STG.E.U8 desc[UR34][R50.64], R5 ;  /* 0x0000000532002986 */ /* 0x0083e2000c101122 */
[----:B------:R-:W-:-:S02]  /*8c1e0*/  ISETP.LT.AND P5, PT, R37, UR4, !P0 ;  /* 0x0000000425007c0c */ /* 0x000fc4000c7a1270 */
[----:B------:R-:W-:Y:S01]  /*8c1f0*/  ISETP.LT.AND P6, PT, R45, UR5, !P0 ;  /* 0x000000052d007c0c */ /* 0x000fe2000c7c1270 */
[----:B------:R-:W-:Y:S01]  /*8c200*/  ULDC UR4, c[0x0][0x228] ;  /* 0x00008a0000047ab9 */ /* 0x000fe20000000800 */
[----:B------:R-:W-:Y:S01]  /*8c210*/  ULDC UR5, c[0x0][0x228] ;  /* 0x00008a0000057ab9 */ /* 0x000fe20000000800 */
[----:B0-----:R-:W3:Y:S04]  /*8c220*/  LDL.LU.64 R32, [R1+0x818] ;  /* 0x0008180001207983 */ /* 0x001ee80000300a00 */
[----:B-1----:R-:W3:Y:S04]  /*8c230*/  LDL.LU.64 R50, [R1+0x830] ;  /* 0x0008300001327983 */ /* 0x002ee80000300a00 */
[----:B------:R0:W-:Y:S01]  /*8c240*/  @P4 STG.E.U8 desc[UR34][R48.64], R0 ;  /* 0x0000000030004986 */ /* 0x0001e2000c101122 */
[----:B------:R-:W-:-:S02]  /*8c250*/  ISETP.LT.AND P2, PT, R36, UR4, !P0 ;  /* 0x0000000424007c0c */ /* 0x000fc4000c741270 */
[----:B------:R-:W-:Y:S02]  /*8c260*/  ISETP.LT.AND P4, PT, R53, UR5, !P0 ;  /* 0x0000000535007c0c */ /* 0x000fe4000c781270 */
[C---:B------:R-:W-:Y:S01]  /*8c270*/  PRMT R2, R41.reuse, 0x7772, RZ ;  /* 0x0000777229027816 */ /* 0x040fe200000000ff */
[----:B------:R-:W-:Y:S01]  /*8c280*/  ULDC UR4, c[0x0][0x228] ;  /* 0x00008a0000047ab9 */ /* 0x000fe20000000800 */
[----:B------:R-:W-:Y:S01]  /*8c290*/  ULDC UR5, c[0x0][0x228] ;  /* 0x00008a0000057ab9 */ /* 0x000fe20000000800 */
[----:B0-----:R-:W3:Y:S04]  /*8c2a0*/  LDL.LU.64 R48, [R1+0x810] ;  /* 0x0008100001307983 */ /* 0x001ee80000300a00 */
[----:B------:R-:W3:Y:S01]  /*8c2b0*/  LDL.LU R54, [R1+0x1f8] ;  /* 0x0001f80001367983 */ /* 0x000ee20000300800 */
[----:B------:R-:W-:-:S05]  /*8c2c0*/  PRMT R0, R41, 0x7771, RZ ;  /* 0x0000777129007816 */ /* 0x000fca00000000ff */
[----:B------:R0:W-:Y:S04]  /*8c2d0*/  @P5 STG.E.U8 desc[UR34][R38.64], R0 ;  /* 0x0000000026005986 */ /* 0x0001e8000c101122 */
[----:B----4-:R1:W-:Y:S01]  /*8c2e0*/  @P6 STG.E.U8 desc[UR34][R42.64], R2 ;  /* 0x000000022a006986 */ /* 0x0103e2000c101122 */
[----:B0-----:R-:W-:Y:S02]  /*8c2f0*/  PRMT R0, R41, 0x7773, RZ ;  /* 0x0000777329007816 */ /* 0x001fe400000000ff */
[----:B-1----:R-:W-:Y:S01]  /*8c300*/  PRMT R2, R44, 0x7770, RZ ;  /* 0x000077702c027816 */ /* 0x002fe200000000ff */
[----:B------:R-:W4:Y:S04]  /*8c310*/  LDL.LU.64 R38, [R1+0x858] ;  /* 0x0008580001267983 */ /* 0x000f280000300a00 */
[----:B------:R0:W-:Y:S04]  /*8c320*/  @P2 STG.E.U8 desc[UR34][R46.64], R0 ;  /* 0x000000002e002986 */ /* 0x0001e8000c101122 */
[----:B------:R-:W4:Y:S04]  /*8c330*/  LDL.LU.64 R42, [R1+0x7e0] ;  /* 0x0007e000012a7983 */ /* 0x000f280000300a00 */
[----:B0-----:R-:W4:Y:S04]  /*8c340*/  LDL.LU.64 R46, [R1+0x760] ;  /* 0x00076000012e7983 */ /* 0x001f280000300a00 */
[----:B--2---:R0:W-:Y:S04]  /*8c350*/  @P4 STG.E.U8 desc[UR34][R58.64], R2 ;  /* 0x000000023a004986 */ /* 0x0041e8000c101122 */
[----:B0-----:R-:W2:Y:S01]  /*8c360*/  LDL.LU.64 R58, [R1+0x6b8] ;  /* 0x0006b800013a7983 */ /* 0x001ea20000300a00 */
[----:B------:R-:W-:-:S02]  /*8c370*/  ISETP.LT.AND P5, PT, R57, UR4, !P0 ;  /* 0x0000000439007c0c */ /* 0x000fc4000c7a1270 */
[----:B------:R-:W-:Y:S01]  /*8c380*/  ISETP.LT.AND P6, PT, R52, UR5, !P0 ;  /* 0x0000000534007c0c */ /* 0x000fe2000c7c1270 */
[----:B------:R-:W-:Y:S01]  /*8c390*/  ULDC UR4, c[0x0][0x228] ;  /* 0x00008a0000047ab9 */ /* 0x000fe20000000800 */
[----:B------:R-:W-:Y:S02]  /*8c3a0*/  PRMT R0, R44, 0x7771, RZ ;  /* 0x000077712c007816 */ /* 0x000fe400000000ff */
[----:B------:R-:W-:Y:S01]  /*8c3b0*/  ISETP.LT.AND P0, PT, R40, UR4, !P0 ;  /* 0x0000000428007c0c */ /* 0x000fe2000c701270 */
[----:B------:R-:W-:Y:S01]  /*8c3c0*/  ULDC UR4, c[0x0][0x228] ;  /* 0x00008a0000047ab9 */ /* 0x000fe20000000800 */
[----:B------:R-:W-:Y:S02]  /*8c3d0*/  PRMT R2, R44, 0x7772, RZ ;  /* 0x000077722c027816 */ /* 0x000fe400000000ff */
[----:B------:R-:W-:Y:S01]  /*8c3e0*/  ISETP.LT.AND P2, PT, R56, UR4, !P3 ;  /* 0x0000000438007c0c */ /* 0x000fe2000df41270 */
[----:B------:R-:W-:Y:S01]  /*8c3f0*/  ULDC UR4, c[0x0][0x228] ;  /* 0x00008a0000047ab9 */ /* 0x000fe20000000800 */
[----:B------:R-:W-:Y:S01]  /*8c400*/  ULDC UR5, c[0x0][0x228] ;  /* 0x00008a0000057ab9 */ /* 0x000fe20000000800 */
[----:B------:R0:W-:Y:S04]  /*8c410*/  @P5 STG.E.U8 desc[UR34][R20.64], R0 ;  /* 0x0000000014005986 */ /* 0x0001e8000c101122 */
[----:B---3--:R1:W-:Y:S01]  /*8c420*/  @P6 STG.E.U8 desc[UR34][R32.64], R2 ;  /* 0x0000000220006986 */ /* 0x0083e2000c101122 */
[----:B------:R-:W-:Y:S01]  /*8c430*/  ISETP.LT.AND P4, PT, R37, UR4, !P3 ;  /* 0x0000000425007c0c */ /* 0x000fe2000df81270 */
[----:B------:R-:W-:Y:S01]  /*8c440*/  ULDC UR4, c[0x0][0x228] ;  /* 0x00008a0000047ab9 */ /* 0x000fe20000000800 */
[----:B------:R-:W-:-:S02]  /*8c450*/  ISETP.LT.AND P5, PT, R45, UR5, !P3 ;  /* 0x000000052d007c0c */ /* 0x000fc4000dfa1270 */
[----:B------:R-:W-:Y:S01]  /*8c460*/  PRMT R4, R6, 0x7770, RZ ;  /* 0x0000777006047816 */ /* 0x000fe200000000ff */
[----:B------:R-:W-:Y:S01]  /*8c470*/  ULDC UR5, c[0x0][0x228] ;  /* 0x00008a0000057ab9 */ /* 0x000fe20000000800 */
[----:B0-----:R-:W-:Y:S01]  /*8c480*/  PRMT R0, R44, 0x7773, RZ ;  /* 0x000077732c007816 */ /* 0x001fe200000000ff */
[----:B-1----:R-:W3:Y:S01]  /*8c490*/  LDL.LU.64 R32, [R1+0x608] ;  /* 0x0006080001207983 */ /* 0x002ee20000300a00 */
[----:B------:R-:W-:-:S03]  /*8c4a0*/  PRMT R2, R54, 0x7770, RZ ;  /* 0x0000777036027816 */ /* 0x000fc600000000ff */
[----:B------:R0:W-:Y:S04]  /*8c4b0*/  @P0 STG.E.U8 desc[UR34][R50.64], R0 ;  /* 0x0000000032000986 */ /* 0x0001e8000c101122 */
[----:B------:R1:W-:Y:S01]  /*8c4c0*/  @P2 STG.E.U8 desc[UR34][R48.64], R2 ;  /* 0x0000000230002986 */ /* 0x0003e2000c101122 */
[----:B------:R-:W-:Y:S01]  /*8c4d0*/  ISETP.LT.AND P2, PT, R36, UR4, !P3 ;  /* 0x0000000424007c0c */ /* 0x000fe2000df41270 */
[----:B------:R-:W-:Y:S02]  /*8c4e0*/  ULDC UR4, c[0x0][0x228] ;  /* 0x00008a0000047ab9 */ /* 0x000fe40000000800 */
[----:B------:R-:W-:Y:S02]  /*8c4f0*/  ISETP.LT.AND P6, PT, R53, UR4, !P3 ;  /* 0x0000000435007c0c */ /* 0x000fe4000dfc1270 */
[C---:B------:R-:W-:Y:S01]  /*8c500*/  PRMT R3, R54.reuse, 0x7773, RZ ;  /* 0x0000777336037816 */ /* 0x040fe200000000ff */
[----:B------:R-:W-:Y:S01]  /*8c510*/  ULDC UR4, c[0x0][0x228] ;  /* 0x00008a0000047ab9 */ /* 0x000fe20000000800 */
[----:B0-----:R-:W-:Y:S01]  /*8c520*/  VIADD R0, R55, 0x7f ;  /* 0x0000007f37007836 */ /* 0x001fe20000000000 */
[----:B------:R-:W3:Y:S04]  /*8c530*/  LDL.LU.64 R50, [R1+0x510] ;  /* 0x0005100001327983 */ /* 0x000ee80000300a00 */
[----:B-1----:R-:W3:Y:S04]  /*8c540*/  LDL.LU.64 R48, [R1+0x480] ;  /* 0x0004800001307983 */ /* 0x002ee80000300a00 */
[----:B------:R-:W3:Y:S01]  /*8c550*/  LDL.LU R41, [R1+0x1cc] ;  /* 0x0001cc0001297983 */ /* 0x000ee20000300800 */
[----:B------:R-:W-:-:S02]  /*8c560*/  PRMT R2, R54, 0x7771, RZ ;  /* 0x0000777136027816 */ /* 0x000fc400000000ff */
[----:B------:R-:W-:Y:S02]  /*8c570*/  ISETP.GE.AND P0, PT, R0, UR7, PT ;  /* 0x0000000700007c0c */ /* 0x000fe4000bf06270 */
[----:B------:R-:W-:Y:S02]  /*8c580*/  PRMT R0, R54, 0x7772, RZ ;  /* 0x0000777236007816 */ /* 0x000fe400000000ff */
[----:B------:R-:W3:Y:S04]  /*8c590*/  LDL.LU.64 R54, [R1+0x418] ;  /* 0x0004180001367983 */ /* 0x000ee80000300a00 */
[----:B----4-:R-:W-:Y:S04]  /*8c5a0*/  @P4 STG.E.U8 desc[UR34][R38.64], R2 ;  /* 0x0000000226004986 */ /* 0x010fe8000c101122 */
[----:B------:R-:W-:Y:S04]  /*8c5b0*/  @P5 STG.E.U8 desc[UR34][R42.64], R0 ;  /* 0x000000002a005986 */ /* 0x000fe8000c101122 */
[----:B------:R-:W-:Y:S04]  /*8c5c0*/  @P2 STG.E.U8 desc[UR34][R46.64], R3 ;  /* 0x000000032e002986 */ /* 0x000fe8000c101122 */
[----:B--2---:R0:W-:Y:S04]  /*8c5d0*/  @P6 STG.E.U8 desc[UR34][R58.64], R4 ;  /* 0x000000043a006986 */ /* 0x0041e8000c101122 */
[----:B0-----:R-:W2:Y:S01]  /*8c5e0*/  LDL.LU.64 R58, [R1+0x400] ;  /* 0x00040000013a7983 */ /* 0x001ea20000300a00 */
[----:B------:R-:W-:Y:S01]  /*8c5f0*/  ISETP.LT.AND P2, PT, R57, UR4, !P3 ;  /* 0x0000000439007c0c */ /* 0x000fe2000df41270 */
[----:B------:R-:W-:-:S02]  /*8c600*/  ULDC UR4, c[0x0][0x228] ;  /* 0x00008a0000047ab9 */ /* 0x000fc40000000800 */
[----:B------:R-:W4:Y:S01]  /*8c610*/  LDL.LU.64 R38, [R1+0x3e8] ;  /* 0x0003e80001267983 */ /* 0x000f220000300a00 */
[----:B------:R-:W-:Y:S01]  /*8c620*/  ISETP.LT.AND P4, PT, R52, UR4, !P3 ;  /* 0x0000000434007c0c */ /* 0x000fe2000df81270 */
[----:B------:R-:W-:Y:S02]  /*8c630*/  ULDC UR4, c[0x0][0x228] ;  /* 0x00008a0000047ab9 */ /* 0x000fe40000000800 */
[----:B------:R-:W4:Y:S01]  /*8c640*/  LDL.LU R44, [R1+0x1ac] ;  /* 0x0001ac00012c7983 */ /* 0x000f220000300800 */
[----:B------:R-:W-:Y:S02]  /*8c650*/  ISETP.LT.AND P3, PT, R40, UR5, !P3 ;  /* 0x0000000528007c0c */ /* 0x000fe4000df61270 */
[----:B------:R-:W-:Y:S02]  /*8c660*/  ISETP.LT.AND P6, PT, R56, UR4, !P1 ;  /* 0x0000000438007c0c */ /* 0x000fe4000cfc1270 */
[C---:B------:R-:W-:Y:S01]  /*8c670*/  PRMT R0, R6.reuse, 0x7771, RZ ;  /* 0x0000777106007816 */ /* 0x040fe200000000ff */
[----:B------:R-:W4:Y:S01]  /*8c680*/  LDL.LU.64 R42, [R1+0x3a0] ;  /* 0x0003a000012a7983 */ /* 0x000f220000300a00 */
[----:B------:R-:W-:Y:S01]  /*8c690*/  ULDC UR4, c[0x0][0x228] ;  /* 0x00008a0000047ab9 */ /* 0x000fe20000000800 */
[----:B------:R-:W-:-:S02]  /*8c6a0*/  PRMT R2, R6, 0x7772, RZ ;  /* 0x0000777206027816 */ /* 0x000fc400000000ff */
[----:B------:R-:W-:Y:S01]  /*8c6b0*/  PRMT R6, R6, 0x7773, RZ ;  /* 0x0000777306067816 */ /* 0x000fe200000000ff */
[----:B------:R-:W4:Y:S04]  /*8c6c0*/  LDL.LU.64 R46, [R1+0x388] ;  /* 0x00038800012e7983 */ /* 0x000f280000300a00 */
[----:B---3--:R-:W-:Y:S01]  /*8c6d0*/  @P2 STG.E.U8 desc[UR34][R32.64], R0 ;  /* 0x0000000020002986 */ /* 0x008fe2000c101122 */
[----:B------:R-:W-:Y:S02]  /*8c6e0*/  ISETP.LT.AND P2, PT, R37, UR4, !P1 ;  /* 0x0000000425007c0c */ /* 0x000fe4000cf41270 */
[----:B------:R-:W-:Y:S01]  /*8c6f0*/  ISETP.LT.AND P5, PT, R56, UR6, !P0 ;  /* 0x0000000638007c0c */ /* 0x000fe2000c7a1270 */
[----:B------:R-:W-:Y:S01]  /*8c700*/  ULDC UR4, c[0x0][0x228] ;  /* 0x00008a0000047ab9 */ /* 0x000fe20000000800 */
[----:B------:R-:W-:Y:S01]  /*8c710*/  ULDC UR5, c[0x0][0x228] ;  /* 0x00008a0000057ab9 */ /* 0x000fe20000000800 */
[----:B------:R0:W-:Y:S01]  /*8c720*/  @P4 STG.E.U8 desc[UR34][R50.64], R2 ;  /* 0x0000000232004986 */ /* 0x0001e2000c101122 */
[----:B------:R-:W-:-:S03]  /*8c730*/  PRMT R3, R41, 0x7770, RZ ;  /* 0x0000777029037816 */ /* 0x000fc600000000ff */
[----:B------:R1:W-:Y:S01]  /*8c740*/  @P3 STG.E.U8 desc[UR34][R48.64], R6 ;  /* 0x0000000630003986 */ /* 0x0003e2000c101122 */
[----:B------:R-:W-:-:S03]  /*8c750*/  PRMT R4, R41, 0x7771, RZ ;  /* 0x0000777129047816 */ /* 0x000fc600000000ff */
[----:B------:R3:W-:Y:S04]  /*8c760*/  @P6 STG.E.U8 desc[UR34][R54.64], R3 ;  /* 0x0000000336006986 */ /* 0x0007e8000c101122 */
[----:B0-----:R-:W4:Y:S04]  /*8c770*/  LDL.LU.64 R50, [R1+0x378] ;  /* 0x0003780001327983 */ /* 0x001f280000300a00 */
[----:B-1----:R-:W4:Y:S04]  /*8c780*/  LDL.LU.64 R48, [R1+0x368] ;  /* 0x0003680001307983 */ /* 0x002f280000300a00 */
[----:B---3--:R-:W3:Y:S04]  /*8c790*/  LDL.LU.64 R54, [R1+0x350] ;  /* 0x0003500001367983 */ /* 0x008ee80000300a00 */
[----:B------:R-:W3:Y:S04]  /*8c7a0*/  LDL.LU R56, [R1+0x1fc] ;  /* 0x0001fc0001387983 */ /* 0x000ee80000300800 */
[----:B--2---:R0:W-:Y:S04]  /*8c7b0*/  @P2 STG.E.U8 desc[UR34][R58.64], R4 ;  /* 0x000000043a002986 */ /* 0x0041e8000c101122 */
[----:B0-----:R-:W2:Y:S01]  /*8c7c0*/  LDL.LU.64 R58, [R1+0x408] ;  /* 0x00040800013a7983 */ /* 0x001ea20000300a00 */
[----:B------:R-:W-:Y:S01]  /*8c7d0*/  ISETP.LT.AND P3, PT, R45, UR4, !P1 ;  /* 0x000000042d007c0c */ /* 0x000fe2000cf61270 */
[----:B------:R-:W-:-:S02]  /*8c7e0*/  ULDC UR4, c[0x0][0x228] ;  /* 0x00008a0000047ab9 */ /* 0x000fc40000000800 */
[----:B------:R-:W-:Y:S02]  /*8c7f0*/  ISETP.LT.AND P4, PT, R36, UR4, !P1 ;  /* 0x0000000424007c0c */ /* 0x000fe4000cf81270 */
[C---:B------:R-:W-:Y:S01]  /*8c800*/  PRMT R0, R41.reuse, 0x7772, RZ ;  /* 0x0000777229007816 */ /* 0x040fe200000000ff */
[----:B------:R-:W-:Y:S01]  /*8c810*/  ULDC UR4, c[0x0][0x228] ;  /* 0x00008a0000047ab9 */ /* 0x000fe20000000800 */
[----:B------:R-:W-:Y:S02]  /*8c820*/  PRMT R2, R41, 0x7773, RZ ;  /* 0x0000777329027816 */ /* 0x000fe400000000ff */
[----:B------:R-:W-:Y:S01]  /*8c830*/  ISETP.LT.AND P2, PT, R37, UR4, !P0 ;  /* 0x0000000425007c0c */ /* 0x000fe2000c741270 */
[----:B------:R-:W-:Y:S01]  /*8c840*/  ULDC UR4, c[0x0][0x228] ;  /* 0x00008a0000047ab9 */ /* 0x000fe20000000800 */
[----:B------:R-:W-:Y:S02]  /*8c850*/  ISETP.LT.AND P6, PT, R53, UR5, !P1 ;  /* 0x0000000535007c0c */ /* 0x000fe4000cfc1270 */
[----:B----4-:R-:W-:-:S02]  /*8c860*/  PRMT R3, R44, 0x7770, RZ ;  /* 0x000077702c037816 */ /* 0x010fc400000000ff */
[----:B------:R-:W-:Y:S01]  /*8c870*/  PRMT R4, R44, 0x7771, RZ ;  /* 0x000077712c047816 */ /* 0x000fe200000000ff */
[----:B------:R-:W-:Y:S01]  /*8c880*/  ULDC UR5, c[0x0][0x228] ;  /* 0x00008a0000057ab9 */ /* 0x000fe20000000800 */
[----:B------:R0:W-:Y:S01]  /*8c890*/  @P3 STG.E.U8 desc[UR34][R38.64], R0 ;  /* 0x0000000026003986 */ /* 0x0001e2000c101122 */
[----:B------:R-:W-:Y:S01]  /*8c8a0*/  ISETP.LT.AND P3, PT, R57, UR4, !P1 ;  /* 0x0000000439007c0c */ /* 0x000fe2000cf61270 */
[----:B------:R-:W-:Y:S02]  /*8c8b0*/  ULDC UR4, c[0x0][0x228] ;  /* 0x00008a0000047ab9 */ /* 0x000fe40000000800 */
[----:B------:R1:W-:Y:S01]  /*8c8c0*/  @P4 STG.E.U8 desc[UR34][R42.64], R2 ;  /* 0x000000022a004986 */ /* 0x0003e2000c101122 */
[----:B------:R-:W-:Y:S01]  /*8c8d0*/  ISETP.LT.AND P4, PT, R52, UR4, !P1 ;  /* 0x0000000434007c0c */ /* 0x000fe2000cf81270 */
[----:B------:R-:W-:Y:S02]  /*8c8e0*/  ULDC UR4, c[0x0][0x228] ;  /* 0x00008a0000047ab9 */ /* 0x000fe40000000800 */
[----:B------:R-:W-:Y:S01]  /*8c8f0*/  ISETP.LT.AND P1, PT, R40, UR4, !P1 ;  /* 0x0000000428007c0c */ /* 0x000fe2000cf21270 */
[----:B------:R-:W-:Y:S01]  /*8c900*/  ULDC UR4, c[0x0][0x228] ;  /* 0x00008a0000047ab9 */ /* 0x000fe20000000800 */
[----:B------:R3:W-:Y:S01]  /*8c910*/  @P6 STG.E.U8 desc[UR34][R46.64], R3 ;  /* 0x000000032e006986 */ /* 0x0007e2000c101122 */
[----:B0-----:R-:W-:-:S02]  /*8c920*/  PRMT R0, R44, 0x7772, RZ ;  /* 0x000077722c007816 */ /* 0x001fc400000000ff */
[----:B-1----:R-:W-:Y:S01]  /*8c930*/  PRMT R2, R44, 0x7773, RZ ;  /* 0x000077732c027816 */ /* 0x002fe200000000ff */
[----:B------:R0:W-:Y:S01]  /*8c940*/  @P3 STG.E.U8 desc[UR34][R50.64], R4 ;  /* 0x0000000432003986 */ /* 0x0001e2000c101122 */
[----:B------:R-:W-:Y:S01]  /*8c950*/  ISETP.LT.AND P3, PT, R36, UR4, !P0 ;  /* 0x0000000424007c0c */ /* 0x000fe2000c761270 */
[----:B------:R-:W-:Y:S02]  /*8c960*/  ULDC UR4, c[0x0][0x228] ;  /* 0x00008a0000047ab9 */ /* 0x000fe40000000800 */
[----:B------:R1:W-:Y:S01]  /*8c970*/  @P4 STG.E.U8 desc[UR34][R48.64], R0 ;  /* 0x0000000030004986 */ /* 0x0003e2000c101122 */
[----:B------:R-:W-:Y:S01]  /*8c980*/  ISETP.LT.AND P4, PT, R53, UR4, !P0 ;  /* 0x0000000435007c0c */ /* 0x000fe2000c781270 */
[----:B------:R-:W-:Y:S01]  /*8c990*/  ULDC UR4, c[0x0][0x228] ;  /* 0x00008a0000047ab9 */ /* 0x000fe20000000800 */
[----:B---3--:R-:W-:Y:S01]  /*8c9a0*/  PRMT R3, R56, 0x7770, RZ ;  /* 0x0000777038037816 */ /* 0x008fe200000000ff */
[----:B------:R3:W-:Y:S01]  /*8c9b0*/  @P1 STG.E.U8 desc[UR34][R54.64], R2 ;  /* 0x0000000236001986 */ /* 0x0007e2000c101122 */
[----:B------:R-:W-:Y:S01]  /*8c9c0*/  ISETP.LT.AND P1, PT, R57, UR4, !P0 ;  /* 0x0000000439007c0c */ /* 0x000fe2000c721270 */
[----:B------:R-:W-:Y:S01]  /*8c9d0*/  ULDC UR4, c[0x0][0x228] ;  /* 0x00008a0000047ab9 */ /* 0x000fe20000000800 */
[----:B------:R-:W-:-:S02]  /*8c9e0*/  ISETP.LT.AND P6, PT, R45, UR5, !P0 ;  /* 0x000000052d007c0c */ /* 0x000fc4000c7c1270 */
[C---:B0-----:R-:W-:Y:S02]  /*8c9f0*/  PRMT R4, R56.reuse, 0x7771, RZ ;  /* 0x0000777138047816 */ /* 0x041fe400000000ff */
[C---:B------:R-:W-:Y:S02]  /*8ca00*/  PRMT R5, R56.reuse, 0x7772, RZ ;  /* 0x0000777238057816 */ /* 0x040fe400000000ff */
[----:B-1----:R-:W-:Y:S01]  /*8ca10*/  PRMT R0, R56, 0x7773, RZ ;  /* 0x0000777338007816 */ /* 0x002fe200000000ff */
[----:B--2---:R0:W-:Y:S01]  /*8ca20*/  @P5 STG.E.U8 desc[UR34][R58.64], R3 ;  /* 0x000000033a005986 */ /* 0x0041e2000c101122 */
[----:B------:R-:W-:-:S03]  /*8ca30*/  ISETP.LT.AND P5, PT, R52, UR4, !P0 ;  /* 0x0000000434007c0c */ /* 0x000fc6000c7a1270 */
[----:B------:R-:W2:Y:S04]  /*8ca40*/  LDL.LU.64 R44, [R1+0x3f8] ;  /* 0x0003f800012c7983 */ /* 0x000ea80000300a00 */
[----:B------:R-:W4:Y:S04]  /*8ca50*/  LDL.LU.64 R48, [R1+0x3b0] ;  /* 0x0003b00001307983 */ /* 0x000f280000300a00 */
[----:B---3--:R-:W3:Y:S04]  /*8ca60*/  LDL.LU.64 R54, [R1+0x390] ;  /* 0x0003900001367983 */ /* 0x008ee80000300a00 */
[----:B0-----:R-:W3:Y:S04]  /*8ca70*/  LDL.LU.64 R58, [R1+0x380] ;  /* 0x00038000013a7983 */ /* 0x001ee80000300a00 */
[----:B------:R-:W3:Y:S04]  /*8ca80*/  LDL.LU.64 R52, [R1+0x370] ;  /* 0x0003700001347983 */ /* 0x000ee80000300a00 */
[----:B------:R-:W3:Y:S01]  /*8ca90*/  LDL.LU.64 R56, [R1+0x360] ;  /* 0x0003600001387983 */ /* 0x000ee20000300a00 */
[----:B------:R-:W-:-:S02]  /*8caa0*/  ISETP.LT.AND P0, PT, R40, UR4, !P0 ;  /* 0x0000000428007c0c */ /* 0x000fc4000c701270 */
[C---:B------:R-:W-:Y:S02]  /*8cab0*/  PRMT R2, R7.reuse, 0x7770, RZ ;  /* 0x0000777007027816 */ /* 0x040fe400000000ff */
[C---:B------:R-:W-:Y:S02]  /*8cac0*/  PRMT R3, R7.reuse, 0x7771, RZ ;  /* 0x0000777107037816 */ /* 0x040fe400000000ff */
[C---:B------:R-:W-:Y:S02]  /*8cad0*/  PRMT R6, R7.reuse, 0x7772, RZ ;  /* 0x0000777207067816 */ /* 0x040fe400000000ff */
[----:B------:R-:W-:Y:S01]  /*8cae0*/  PRMT R7, R7, 0x7773, RZ ;  /* 0x0000777307077816 */ /* 0x000fe200000000ff */
[----:B--2---:R0:W-:Y:S04]  /*8caf0*/  @P2 STG.E.U8 desc[UR34][R44.64], R4 ;  /* 0x000000042c002986 */ /* 0x0041e8000c101122 */
[----:B----4-:R0:W-:Y:S04]  /*8cb00*/  @P6 STG.E.U8 desc[UR34][R48.64], R5 ;  /* 0x0000000530006986 */ /* 0x0101e8000c101122 */
[----:B---3--:R0:W-:Y:S04]  /*8cb10*/  @P3 STG.E.U8 desc[UR34][R54.64], R0 ;  /* 0x0000000036003986 */ /* 0x0081e8000c101122 */
[----:B------:R0:W-:Y:S04]  /*8cb20*/  @P4 STG.E.U8 desc[UR34][R58.64], R2 ;  /* 0x000000023a004986 */ /* 0x0001e8000c101122 */
[----:B------:R0:W-:Y:S04]  /*8cb30*/  @P1 STG.E.U8 desc[UR34][R52.64], R3 ;  /* 0x0000000334001986 */ /* 0x0001e8000c101122 */
[----:B------:R0:W-:Y:S01]  /*8cb40*/  @P5 STG.E.U8 desc[UR34][R56.64], R6 ;  /* 0x0000000638005986 */ /* 0x0001e2000c101122 */
[----:B------:R-:W-:Y:S05]  /*8cb50*/  @!P0 EXIT ;  /* 0x000000000000894d */ /* 0x000fea0003800000 */
[----:B0-----:R-:W2:Y:S04]  /*8cb60*/  LDL.LU.64 R56, [R1+0x358] ;  /* 0x0003580001387983 */ /* 0x001ea80000300a00 */
[----:B--2---:R-:W-:Y:S01]  /*8cb70*/  STG.E.U8 desc[UR34][R56.64], R7 ;  /* 0x0000000738007986 */ /* 0x004fe2000c101122 */
[----:B------:R-:W-:Y:S05]  /*8cb80*/  EXIT ;  /* 0x000000000000794d */ /* 0x000fea0003800000 */
.L_x_2:
[----:B------:R-:W-:-:S00]  /*8cb90*/  BRA `(.L_x_2) ;  /* 0xfffffffc00fc7947 */ /* 0x000fc0000383ffff */
[----:B------:R-:W-:-:S00]  /*8cba0*/  NOP ;  /* 0x0000000000007918 */ /* 0x000fc00000000000 */
        /* <DEDUP_REMOVED lines=13> */
.L_x_3:


//--------------------- .nv.shared.matmul_kernel  --------------------------
	.section	.nv.shared.matmul_kernel,"aw",@nobits
	.sectionflags	@""
	.align	16
	.zero		1024


//--------------------- .nv.shared.reserved.0     --------------------------
	.section	.nv.shared.reserved.0,"aw",@nobits
	.weak		__nv_reservedSMEM_offset_0_alias
	.size		__nv_reservedSMEM_offset_0_alias, 0, 0
	.other		__nv_reservedSMEM_offset_0_alias,@"STO_CUDA_RESERVED_SHARED STV_DEFAULT"
__nv_reservedSMEM_offset_0_alias:
	.zero		0


//--------------------- .nv.constant0.matmul_kernel --------------------------
	.section	.nv.constant0.matmul_kernel,"a",@progbits
	.sectionflags	@""
	.align	4
.nv.constant0.matmul_kernel:
	.zero		608


//--------------------- SYMBOLS --------------------------

	.type		.nv.reservedSmem.offset0,@object
	.size		.nv.reservedSmem.offset0,0x4
